//
// Generated by NVIDIA NVVM Compiler
//
// Compiler Build ID: CL-36424714
// Cuda compilation tools, release 13.0, V13.0.88
// Based on NVVM 20.0.0
//

.version 9.0
.target sm_100
.address_size 64

	// .globl	_Z8fmod_gpuPdS_
// _ZZN3cub18CUB_300001_SM_10006detail10merge_sort30DeviceMergeSortBlockSortKernelINS2_10policy_hubIN6thrust24THRUST_300001_SM_1000_NS6detail15normal_iteratorINS6_10device_ptrIdEEEEE9Policy600ESB_SB_SB_SB_jN4cuda3std3__44lessIfEEddEEvbT0_T1_T2_T3_T4_PT6_PT7_T5_NS1_7vsmem_tEE19static_temp_storage has been demoted
// _ZZN3cub18CUB_300001_SM_10006detail10merge_sort26DeviceMergeSortMergeKernelINS2_10policy_hubIN6thrust24THRUST_300001_SM_1000_NS6detail15normal_iteratorINS6_10device_ptrIdEEEEE9Policy600ESB_SB_SB_SB_jN4cuda3std3__44lessIfEEddEEvbT2_T3_T4_PT6_PT7_T5_PSL_SL_NS1_7vsmem_tEE19static_temp_storage has been demoted
// _ZZN3cub18CUB_300001_SM_10006detail10merge_sort30DeviceMergeSortBlockSortKernelINS2_10policy_hubIN6thrust24THRUST_300001_SM_1000_NS6detail15normal_iteratorINS6_10device_ptrIdEEEEE9Policy600ESB_SB_SB_SB_mN4cuda3std3__44lessIfEEddEEvbT0_T1_T2_T3_T4_PT6_PT7_T5_NS1_7vsmem_tEE19static_temp_storage has been demoted
// _ZZN3cub18CUB_300001_SM_10006detail10merge_sort26DeviceMergeSortMergeKernelINS2_10policy_hubIN6thrust24THRUST_300001_SM_1000_NS6detail15normal_iteratorINS6_10device_ptrIdEEEEE9Policy600ESB_SB_SB_SB_mN4cuda3std3__44lessIfEEddEEvbT2_T3_T4_PT6_PT7_T5_PSL_SL_NS1_7vsmem_tEE19static_temp_storage has been demoted
.global .align 1 .b8 _ZN34_INTERNAL_47094b39_4_k_cu_ce5e495d4cuda3std3__45__cpo5beginE[1];
.global .align 1 .b8 _ZN34_INTERNAL_47094b39_4_k_cu_ce5e495d4cuda3std3__45__cpo3endE[1];
.global .align 1 .b8 _ZN34_INTERNAL_47094b39_4_k_cu_ce5e495d4cuda3std3__45__cpo6cbeginE[1];
.global .align 1 .b8 _ZN34_INTERNAL_47094b39_4_k_cu_ce5e495d4cuda3std3__45__cpo4cendE[1];
.global .align 1 .b8 _ZN34_INTERNAL_47094b39_4_k_cu_ce5e495d4cuda3std3__45__cpo6rbeginE[1];
.global .align 1 .b8 _ZN34_INTERNAL_47094b39_4_k_cu_ce5e495d4cuda3std3__45__cpo4rendE[1];
.global .align 1 .b8 _ZN34_INTERNAL_47094b39_4_k_cu_ce5e495d4cuda3std3__45__cpo7crbeginE[1];
.global .align 1 .b8 _ZN34_INTERNAL_47094b39_4_k_cu_ce5e495d4cuda3std3__45__cpo5crendE[1];
.global .align 1 .b8 _ZN34_INTERNAL_47094b39_4_k_cu_ce5e495d4cuda3std3__436_GLOBAL__N__47094b39_4_k_cu_ce5e495d6ignoreE[1];
.global .align 1 .b8 _ZN34_INTERNAL_47094b39_4_k_cu_ce5e495d4cuda3std3__419piecewise_constructE[1];
.global .align 1 .b8 _ZN34_INTERNAL_47094b39_4_k_cu_ce5e495d4cuda3std3__48in_placeE[1];
.global .align 1 .b8 _ZN34_INTERNAL_47094b39_4_k_cu_ce5e495d4cuda3std3__420unreachable_sentinelE[1];
.global .align 1 .b8 _ZN34_INTERNAL_47094b39_4_k_cu_ce5e495d4cuda3std3__47nulloptE[1];
.global .align 1 .b8 _ZN34_INTERNAL_47094b39_4_k_cu_ce5e495d4cuda3std3__48unexpectE[1];
.global .align 1 .b8 _ZN34_INTERNAL_47094b39_4_k_cu_ce5e495d4cuda3std6ranges3__45__cpo4swapE[1];
.global .align 1 .b8 _ZN34_INTERNAL_47094b39_4_k_cu_ce5e495d4cuda3std6ranges3__45__cpo9iter_moveE[1];
.global .align 1 .b8 _ZN34_INTERNAL_47094b39_4_k_cu_ce5e495d4cuda3std6ranges3__45__cpo5beginE[1];
.global .align 1 .b8 _ZN34_INTERNAL_47094b39_4_k_cu_ce5e495d4cuda3std6ranges3__45__cpo3endE[1];
.global .align 1 .b8 _ZN34_INTERNAL_47094b39_4_k_cu_ce5e495d4cuda3std6ranges3__45__cpo6cbeginE[1];
.global .align 1 .b8 _ZN34_INTERNAL_47094b39_4_k_cu_ce5e495d4cuda3std6ranges3__45__cpo4cendE[1];
.global .align 1 .b8 _ZN34_INTERNAL_47094b39_4_k_cu_ce5e495d4cuda3std6ranges3__45__cpo7advanceE[1];
.global .align 1 .b8 _ZN34_INTERNAL_47094b39_4_k_cu_ce5e495d4cuda3std6ranges3__45__cpo9iter_swapE[1];
.global .align 1 .b8 _ZN34_INTERNAL_47094b39_4_k_cu_ce5e495d4cuda3std6ranges3__45__cpo4nextE[1];
.global .align 1 .b8 _ZN34_INTERNAL_47094b39_4_k_cu_ce5e495d4cuda3std6ranges3__45__cpo4prevE[1];
.global .align 1 .b8 _ZN34_INTERNAL_47094b39_4_k_cu_ce5e495d4cuda3std6ranges3__45__cpo4dataE[1];
.global .align 1 .b8 _ZN34_INTERNAL_47094b39_4_k_cu_ce5e495d4cuda3std6ranges3__45__cpo5cdataE[1];
.global .align 1 .b8 _ZN34_INTERNAL_47094b39_4_k_cu_ce5e495d4cuda3std6ranges3__45__cpo4sizeE[1];
.global .align 1 .b8 _ZN34_INTERNAL_47094b39_4_k_cu_ce5e495d4cuda3std6ranges3__45__cpo5ssizeE[1];
.global .align 1 .b8 _ZN34_INTERNAL_47094b39_4_k_cu_ce5e495d4cuda3std6ranges3__45__cpo8distanceE[1];
.global .align 1 .b8 _ZN34_INTERNAL_47094b39_4_k_cu_ce5e495d6thrust24THRUST_300001_SM_1000_NS8cuda_cub3parE[1];
.global .align 1 .b8 _ZN34_INTERNAL_47094b39_4_k_cu_ce5e495d6thrust24THRUST_300001_SM_1000_NS8cuda_cub10par_nosyncE[1];
.global .align 1 .b8 _ZN34_INTERNAL_47094b39_4_k_cu_ce5e495d6thrust24THRUST_300001_SM_1000_NS6system6detail10sequential3seqE[1];
.global .align 1 .b8 _ZN34_INTERNAL_47094b39_4_k_cu_ce5e495d6thrust24THRUST_300001_SM_1000_NS6system3cpp3parE[1];
.global .align 1 .b8 _ZN34_INTERNAL_47094b39_4_k_cu_ce5e495d6thrust24THRUST_300001_SM_1000_NS12placeholders2_1E[1];
.global .align 1 .b8 _ZN34_INTERNAL_47094b39_4_k_cu_ce5e495d6thrust24THRUST_300001_SM_1000_NS12placeholders2_2E[1];
.global .align 1 .b8 _ZN34_INTERNAL_47094b39_4_k_cu_ce5e495d6thrust24THRUST_300001_SM_1000_NS12placeholders2_3E[1];
.global .align 1 .b8 _ZN34_INTERNAL_47094b39_4_k_cu_ce5e495d6thrust24THRUST_300001_SM_1000_NS12placeholders2_4E[1];
.global .align 1 .b8 _ZN34_INTERNAL_47094b39_4_k_cu_ce5e495d6thrust24THRUST_300001_SM_1000_NS12placeholders2_5E[1];
.global .align 1 .b8 _ZN34_INTERNAL_47094b39_4_k_cu_ce5e495d6thrust24THRUST_300001_SM_1000_NS12placeholders2_6E[1];
.global .align 1 .b8 _ZN34_INTERNAL_47094b39_4_k_cu_ce5e495d6thrust24THRUST_300001_SM_1000_NS12placeholders2_7E[1];
.global .align 1 .b8 _ZN34_INTERNAL_47094b39_4_k_cu_ce5e495d6thrust24THRUST_300001_SM_1000_NS12placeholders2_8E[1];
.global .align 1 .b8 _ZN34_INTERNAL_47094b39_4_k_cu_ce5e495d6thrust24THRUST_300001_SM_1000_NS12placeholders2_9E[1];
.global .align 1 .b8 _ZN34_INTERNAL_47094b39_4_k_cu_ce5e495d6thrust24THRUST_300001_SM_1000_NS12placeholders3_10E[1];
.global .align 1 .b8 _ZN34_INTERNAL_47094b39_4_k_cu_ce5e495d6thrust24THRUST_300001_SM_1000_NS3seqE[1];
.global .align 1 .b8 _ZN34_INTERNAL_47094b39_4_k_cu_ce5e495d6thrust24THRUST_300001_SM_1000_NS6deviceE[1];
.extern .shared .align 16 .b8 shared_mem[];

.visible .entry _Z8fmod_gpuPdS_(
	.param .u64 .ptr .align 1 _Z8fmod_gpuPdS__param_0,
	.param .u64 .ptr .align 1 _Z8fmod_gpuPdS__param_1
)
{
	.reg .pred 	%p<21>;
	.reg .b32 	%r<59>;
	.reg .b64 	%rd<48>;
	.reg .b64 	%fd<28>;

	ld.param.u64 	%rd18, [_Z8fmod_gpuPdS__param_0];
	ld.param.u64 	%rd19, [_Z8fmod_gpuPdS__param_1];
	cvta.to.global.u64 	%rd20, %rd19;
	cvta.to.global.u64 	%rd21, %rd18;
	mov.u32 	%r20, %ctaid.x;
	mov.u32 	%r21, %ntid.x;
	mov.u32 	%r22, %tid.x;
	mad.lo.s32 	%r23, %r20, %r21, %r22;
	mul.wide.s32 	%rd22, %r23, 8;
	add.s64 	%rd1, %rd21, %rd22;
	ld.global.f64 	%fd14, [%rd1];
	ld.global.f64 	%fd1, [%rd20];
	mul.f64 	%fd2, %fd1, 0d3FE0000000000000;
	add.f64 	%fd3, %fd14, %fd2;
	{
	.reg .b32 %temp; 
	mov.b64 	{%temp, %r24}, %fd3;
	}
	and.b32  	%r25, %r24, 2147483647;
	{
	.reg .b32 %temp; 
	mov.b64 	{%r26, %temp}, %fd3;
	}
	{
	.reg .b32 %temp; 
	mov.b64 	{%temp, %r27}, %fd1;
	}
	and.b32  	%r29, %r27, 2147483647;
	{
	.reg .b32 %temp; 
	mov.b64 	{%r30, %temp}, %fd1;
	}
	mov.b64 	%fd25, {%r26, %r25};
	mov.b64 	%fd26, {%r30, %r29};
	max.u32 	%r31, %r25, %r29;
	setp.lt.u32 	%p1, %r31, 2146435072;
	@%p1 bra 	$L__BB0_4;
	setp.num.f64 	%p17, %fd25, %fd25;
	setp.num.f64 	%p18, %fd26, %fd26;
	and.pred  	%p19, %p17, %p18;
	@%p19 bra 	$L__BB0_3;
	add.rn.f64 	%fd27, %fd3, %fd1;
	bra.uni 	$L__BB0_20;
$L__BB0_3:
	setp.eq.f64 	%p20, %fd25, 0d7FF0000000000000;
	selp.f64 	%fd27, 0dFFF8000000000000, %fd3, %p20;
	bra.uni 	$L__BB0_20;
$L__BB0_4:
	setp.eq.f64 	%p2, %fd26, 0d0000000000000000;
	mov.f64 	%fd27, 0dFFF8000000000000;
	@%p2 bra 	$L__BB0_20;
	setp.ltu.f64 	%p3, %fd25, %fd26;
	mov.f64 	%fd27, %fd3;
	@%p3 bra 	$L__BB0_20;
	{
	.reg .b32 %temp; 
	mov.b64 	{%temp, %r32}, %fd25;
	}
	shr.u32 	%r53, %r32, 20;
	{
	.reg .b32 %temp; 
	mov.b64 	{%temp, %r2}, %fd26;
	}
	shr.u32 	%r54, %r2, 20;
	setp.gt.u32 	%p4, %r32, 1048575;
	@%p4 bra 	$L__BB0_8;
	mul.f64 	%fd25, %fd25, 0d4350000000000000;
	{
	.reg .b32 %temp; 
	mov.b64 	{%temp, %r33}, %fd25;
	}
	shr.u32 	%r34, %r33, 20;
	add.s32 	%r35, %r53, %r34;
	add.s32 	%r53, %r35, -54;
$L__BB0_8:
	setp.gt.u32 	%p5, %r2, 1048575;
	@%p5 bra 	$L__BB0_10;
	mul.f64 	%fd26, %fd26, 0d4350000000000000;
	{
	.reg .b32 %temp; 
	mov.b64 	{%temp, %r36}, %fd26;
	}
	shr.u32 	%r37, %r36, 20;
	add.s32 	%r38, %r54, %r37;
	add.s32 	%r54, %r38, -54;
$L__BB0_10:
	mov.b64 	%rd24, %fd25;
	mov.b64 	%rd25, %fd26;
	and.b64  	%rd26, %rd24, 4503599627370495;
	or.b64  	%rd43, %rd26, 4503599627370496;
	and.b64  	%rd27, %rd25, 4503599627370495;
	or.b64  	%rd3, %rd27, 4503599627370496;
	sub.s32 	%r8, %r53, %r54;
	min.s32 	%r9, %r8, 0;
	add.s32 	%r39, %r54, %r9;
	sub.s32 	%r40, %r53, %r39;
	add.s32 	%r41, %r40, 1;
	and.b32  	%r10, %r41, 3;
	setp.eq.s32 	%p6, %r10, 0;
	mov.u32 	%r57, %r8;
	@%p6 bra 	$L__BB0_13;
	neg.s32 	%r55, %r10;
	mov.u32 	%r57, %r8;
$L__BB0_12:
	.pragma "nounroll";
	sub.s64 	%rd28, %rd43, %rd3;
	mov.b64 	%fd16, %rd28;
	{
	.reg .b32 %temp; 
	mov.b64 	{%temp, %r42}, %fd16;
	}
	setp.lt.s32 	%p7, %r42, 0;
	selp.b64 	%rd46, %rd43, %rd28, %p7;
	shl.b64 	%rd43, %rd46, 1;
	add.s32 	%r57, %r57, -1;
	add.s32 	%r55, %r55, 1;
	setp.ne.s32 	%p8, %r55, 0;
	@%p8 bra 	$L__BB0_12;
$L__BB0_13:
	sub.s32 	%r43, %r8, %r9;
	setp.lt.u32 	%p9, %r43, 3;
	@%p9 bra 	$L__BB0_15;
$L__BB0_14:
	sub.s64 	%rd29, %rd43, %rd3;
	mov.b64 	%fd17, %rd29;
	{
	.reg .b32 %temp; 
	mov.b64 	{%temp, %r44}, %fd17;
	}
	setp.lt.s32 	%p10, %r44, 0;
	selp.b64 	%rd30, %rd43, %rd29, %p10;
	shl.b64 	%rd31, %rd30, 1;
	sub.s64 	%rd32, %rd31, %rd3;
	mov.b64 	%fd18, %rd32;
	{
	.reg .b32 %temp; 
	mov.b64 	{%temp, %r45}, %fd18;
	}
	setp.lt.s32 	%p11, %r45, 0;
	selp.b64 	%rd33, %rd31, %rd32, %p11;
	shl.b64 	%rd34, %rd33, 1;
	sub.s64 	%rd35, %rd34, %rd3;
	mov.b64 	%fd19, %rd35;
	{
	.reg .b32 %temp; 
	mov.b64 	{%temp, %r46}, %fd19;
	}
	setp.lt.s32 	%p12, %r46, 0;
	selp.b64 	%rd36, %rd34, %rd35, %p12;
	shl.b64 	%rd37, %rd36, 1;
	sub.s64 	%rd38, %rd37, %rd3;
	mov.b64 	%fd20, %rd38;
	{
	.reg .b32 %temp; 
	mov.b64 	{%temp, %r47}, %fd20;
	}
	setp.lt.s32 	%p13, %r47, 0;
	selp.b64 	%rd46, %rd37, %rd38, %p13;
	shl.b64 	%rd43, %rd46, 1;
	add.s32 	%r18, %r57, -4;
	setp.gt.s32 	%p14, %r57, 3;
	mov.u32 	%r57, %r18;
	@%p14 bra 	$L__BB0_14;
$L__BB0_15:
	and.b64  	%rd13, %rd46, 9223372036854775807;
	setp.eq.s64 	%p15, %rd13, 0;
	mov.b64 	%rd47, 0;
	@%p15 bra 	$L__BB0_19;
	mov.b64 	%fd21, %rd13;
	mul.f64 	%fd22, %fd21, 0d4350000000000000;
	{
	.reg .b32 %temp; 
	mov.b64 	{%temp, %r48}, %fd22;
	}
	shr.u32 	%r49, %r48, 20;
	sub.s32 	%r50, 55, %r49;
	sub.s32 	%r19, %r54, %r50;
	shl.b64 	%rd14, %rd13, %r50;
	setp.gt.s32 	%p16, %r19, 0;
	@%p16 bra 	$L__BB0_18;
	sub.s32 	%r52, 1, %r19;
	shr.u64 	%rd47, %rd14, %r52;
	bra.uni 	$L__BB0_19;
$L__BB0_18:
	add.s32 	%r51, %r19, -1;
	cvt.u64.u32 	%rd40, %r51;
	shl.b64 	%rd41, %rd40, 52;
	add.s64 	%rd47, %rd41, %rd14;
$L__BB0_19:
	mov.b64 	%fd23, %rd47;
	copysign.f64 	%fd27, %fd3, %fd23;
$L__BB0_20:
	sub.f64 	%fd24, %fd27, %fd2;
	st.global.f64 	[%rd1], %fd24;
	bar.sync 	0;
	ret;

}
	// .globl	_Z8fill_gpuPdS_ii
.visible .entry _Z8fill_gpuPdS_ii(
	.param .u64 .ptr .align 1 _Z8fill_gpuPdS_ii_param_0,
	.param .u64 .ptr .align 1 _Z8fill_gpuPdS_ii_param_1,
	.param .u32 _Z8fill_gpuPdS_ii_param_2,
	.param .u32 _Z8fill_gpuPdS_ii_param_3
)
{
	.reg .b32 	%r<8>;
	.reg .b64 	%rd<9>;
	.reg .b64 	%fd<2>;

	ld.param.u64 	%rd1, [_Z8fill_gpuPdS_ii_param_0];
	ld.param.u64 	%rd2, [_Z8fill_gpuPdS_ii_param_1];
	ld.param.u32 	%r1, [_Z8fill_gpuPdS_ii_param_2];
	ld.param.u32 	%r2, [_Z8fill_gpuPdS_ii_param_3];
	cvta.to.global.u64 	%rd3, %rd1;
	cvta.to.global.u64 	%rd4, %rd2;
	mov.u32 	%r3, %ctaid.x;
	mov.u32 	%r4, %ntid.x;
	mov.u32 	%r5, %tid.x;
	mad.lo.s32 	%r6, %r3, %r4, %r5;
	mad.lo.s32 	%r7, %r2, %r1, %r6;
	mul.wide.s32 	%rd5, %r6, 8;
	add.s64 	%rd6, %rd4, %rd5;
	ld.global.f64 	%fd1, [%rd6];
	mul.wide.s32 	%rd7, %r7, 8;
	add.s64 	%rd8, %rd3, %rd7;
	st.global.f64 	[%rd8], %fd1;
	bar.sync 	0;
	ret;

}
	// .globl	_Z11shared_meanPdS_i
.visible .entry _Z11shared_meanPdS_i(
	.param .u64 .ptr .align 1 _Z11shared_meanPdS_i_param_0,
	.param .u64 .ptr .align 1 _Z11shared_meanPdS_i_param_1,
	.param .u32 _Z11shared_meanPdS_i_param_2
)
{
	.reg .pred 	%p<10>;
	.reg .b32 	%r<47>;
	.reg .b64 	%rd<9>;
	.reg .b64 	%fd<86>;

	ld.param.u64 	%rd2, [_Z11shared_meanPdS_i_param_0];
	ld.param.u64 	%rd1, [_Z11shared_meanPdS_i_param_1];
	ld.param.u32 	%r22, [_Z11shared_meanPdS_i_param_2];
	cvta.to.global.u64 	%rd3, %rd2;
	mov.u32 	%r23, %tid.x;
	mov.u32 	%r1, %ctaid.x;
	mov.u32 	%r24, %ntid.x;
	mad.lo.s32 	%r25, %r1, %r24, %r23;
	mul.wide.s32 	%rd4, %r25, 8;
	add.s64 	%rd5, %rd3, %rd4;
	ld.global.f64 	%fd15, [%rd5];
	shl.b32 	%r26, %r23, 3;
	mov.u32 	%r27, shared_mem;
	add.s32 	%r28, %r27, %r26;
	st.shared.f64 	[%r28], %fd15;
	bar.sync 	0;
	setp.lt.s32 	%p1, %r22, 1;
	mov.f64 	%fd85, 0d0000000000000000;
	@%p1 bra 	$L__BB2_13;
	and.b32  	%r2, %r22, 15;
	setp.lt.u32 	%p2, %r22, 16;
	mov.f64 	%fd85, 0d0000000000000000;
	mov.b32 	%r43, 0;
	@%p2 bra 	$L__BB2_4;
	and.b32  	%r43, %r22, 2147483632;
	add.s32 	%r40, %r27, 64;
	neg.s32 	%r41, %r43;
	mov.f64 	%fd85, 0d0000000000000000;
$L__BB2_3:
	.pragma "nounroll";
	ld.shared.v2.f64 	{%fd19, %fd20}, [%r40+-64];
	add.f64 	%fd21, %fd85, %fd19;
	add.f64 	%fd22, %fd21, %fd20;
	ld.shared.v2.f64 	{%fd23, %fd24}, [%r40+-48];
	add.f64 	%fd25, %fd22, %fd23;
	add.f64 	%fd26, %fd25, %fd24;
	ld.shared.v2.f64 	{%fd27, %fd28}, [%r40+-32];
	add.f64 	%fd29, %fd26, %fd27;
	add.f64 	%fd30, %fd29, %fd28;
	ld.shared.v2.f64 	{%fd31, %fd32}, [%r40+-16];
	add.f64 	%fd33, %fd30, %fd31;
	add.f64 	%fd34, %fd33, %fd32;
	ld.shared.v2.f64 	{%fd35, %fd36}, [%r40];
	add.f64 	%fd37, %fd34, %fd35;
	add.f64 	%fd38, %fd37, %fd36;
	ld.shared.v2.f64 	{%fd39, %fd40}, [%r40+16];
	add.f64 	%fd41, %fd38, %fd39;
	add.f64 	%fd42, %fd41, %fd40;
	ld.shared.v2.f64 	{%fd43, %fd44}, [%r40+32];
	add.f64 	%fd45, %fd42, %fd43;
	add.f64 	%fd46, %fd45, %fd44;
	ld.shared.v2.f64 	{%fd47, %fd48}, [%r40+48];
	add.f64 	%fd49, %fd46, %fd47;
	add.f64 	%fd85, %fd49, %fd48;
	add.s32 	%r41, %r41, 16;
	add.s32 	%r40, %r40, 128;
	setp.ne.s32 	%p3, %r41, 0;
	@%p3 bra 	$L__BB2_3;
$L__BB2_4:
	setp.eq.s32 	%p4, %r2, 0;
	@%p4 bra 	$L__BB2_13;
	and.b32  	%r10, %r22, 7;
	setp.lt.u32 	%p5, %r2, 8;
	@%p5 bra 	$L__BB2_7;
	shl.b32 	%r32, %r43, 3;
	add.s32 	%r34, %r27, %r32;
	ld.shared.f64 	%fd51, [%r34];
	add.f64 	%fd52, %fd85, %fd51;
	ld.shared.f64 	%fd53, [%r34+8];
	add.f64 	%fd54, %fd52, %fd53;
	ld.shared.f64 	%fd55, [%r34+16];
	add.f64 	%fd56, %fd54, %fd55;
	ld.shared.f64 	%fd57, [%r34+24];
	add.f64 	%fd58, %fd56, %fd57;
	ld.shared.f64 	%fd59, [%r34+32];
	add.f64 	%fd60, %fd58, %fd59;
	ld.shared.f64 	%fd61, [%r34+40];
	add.f64 	%fd62, %fd60, %fd61;
	ld.shared.f64 	%fd63, [%r34+48];
	add.f64 	%fd64, %fd62, %fd63;
	ld.shared.f64 	%fd65, [%r34+56];
	add.f64 	%fd85, %fd64, %fd65;
	add.s32 	%r43, %r43, 8;
$L__BB2_7:
	setp.eq.s32 	%p6, %r10, 0;
	@%p6 bra 	$L__BB2_13;
	and.b32  	%r13, %r22, 3;
	setp.lt.u32 	%p7, %r10, 4;
	@%p7 bra 	$L__BB2_10;
	shl.b32 	%r35, %r43, 3;
	add.s32 	%r37, %r27, %r35;
	ld.shared.f64 	%fd67, [%r37];
	add.f64 	%fd68, %fd85, %fd67;
	ld.shared.f64 	%fd69, [%r37+8];
	add.f64 	%fd70, %fd68, %fd69;
	ld.shared.f64 	%fd71, [%r37+16];
	add.f64 	%fd72, %fd70, %fd71;
	ld.shared.f64 	%fd73, [%r37+24];
	add.f64 	%fd85, %fd72, %fd73;
	add.s32 	%r43, %r43, 4;
$L__BB2_10:
	setp.eq.s32 	%p8, %r13, 0;
	@%p8 bra 	$L__BB2_13;
	shl.b32 	%r38, %r43, 3;
	add.s32 	%r46, %r27, %r38;
	neg.s32 	%r45, %r13;
$L__BB2_12:
	.pragma "nounroll";
	ld.shared.f64 	%fd74, [%r46];
	add.f64 	%fd85, %fd85, %fd74;
	add.s32 	%r46, %r46, 8;
	add.s32 	%r45, %r45, 1;
	setp.ne.s32 	%p9, %r45, 0;
	@%p9 bra 	$L__BB2_12;
$L__BB2_13:
	cvta.to.global.u64 	%rd6, %rd1;
	cvt.rn.f64.s32 	%fd75, %r22;
	div.rn.f64 	%fd76, %fd85, %fd75;
	mul.wide.u32 	%rd7, %r1, 8;
	add.s64 	%rd8, %rd6, %rd7;
	st.global.f64 	[%rd8], %fd76;
	ret;

}
	// .globl	_ZN3cub18CUB_300001_SM_10006detail11EmptyKernelIvEEvv
.visible .entry _ZN3cub18CUB_300001_SM_10006detail11EmptyKernelIvEEvv()
{


	ret;

}
	// .globl	_ZN3cub18CUB_300001_SM_10006detail8for_each13static_kernelINS2_12policy_hub_t12policy_500_tEmN6thrust24THRUST_300001_SM_1000_NS8cuda_cub20__uninitialized_fill7functorINS7_10device_ptrIdEEdEEEEvT0_T1_
.visible .entry _ZN3cub18CUB_300001_SM_10006detail8for_each13static_kernelINS2_12policy_hub_t12policy_500_tEmN6thrust24THRUST_300001_SM_1000_NS8cuda_cub20__uninitialized_fill7functorINS7_10device_ptrIdEEdEEEEvT0_T1_(
	.param .u64 _ZN3cub18CUB_300001_SM_10006detail8for_each13static_kernelINS2_12policy_hub_t12policy_500_tEmN6thrust24THRUST_300001_SM_1000_NS8cuda_cub20__uninitialized_fill7functorINS7_10device_ptrIdEEdEEEEvT0_T1__param_0,
	.param .align 8 .b8 _ZN3cub18CUB_300001_SM_10006detail8for_each13static_kernelINS2_12policy_hub_t12policy_500_tEmN6thrust24THRUST_300001_SM_1000_NS8cuda_cub20__uninitialized_fill7functorINS7_10device_ptrIdEEdEEEEvT0_T1__param_1[16]
)
.maxntid 256
{
	.reg .pred 	%p<4>;
	.reg .b32 	%r<5>;
	.reg .b64 	%rd<16>;
	.reg .b64 	%fd<3>;

	ld.param.f64 	%fd2, [_ZN3cub18CUB_300001_SM_10006detail8for_each13static_kernelINS2_12policy_hub_t12policy_500_tEmN6thrust24THRUST_300001_SM_1000_NS8cuda_cub20__uninitialized_fill7functorINS7_10device_ptrIdEEdEEEEvT0_T1__param_1+8];
	ld.param.u64 	%rd4, [_ZN3cub18CUB_300001_SM_10006detail8for_each13static_kernelINS2_12policy_hub_t12policy_500_tEmN6thrust24THRUST_300001_SM_1000_NS8cuda_cub20__uninitialized_fill7functorINS7_10device_ptrIdEEdEEEEvT0_T1__param_1];
	ld.param.u64 	%rd5, [_ZN3cub18CUB_300001_SM_10006detail8for_each13static_kernelINS2_12policy_hub_t12policy_500_tEmN6thrust24THRUST_300001_SM_1000_NS8cuda_cub20__uninitialized_fill7functorINS7_10device_ptrIdEEdEEEEvT0_T1__param_0];
	mov.u32 	%r2, %ctaid.x;
	mul.wide.u32 	%rd1, %r2, 512;
	sub.s64 	%rd2, %rd5, %rd1;
	setp.lt.u64 	%p1, %rd2, 512;
	@%p1 bra 	$L__BB4_2;
	mov.u32 	%r4, %tid.x;
	cvta.to.global.u64 	%rd11, %rd4;
	cvt.u64.u32 	%rd12, %r4;
	add.s64 	%rd13, %rd1, %rd12;
	shl.b64 	%rd14, %rd13, 3;
	add.s64 	%rd15, %rd11, %rd14;
	st.global.f64 	[%rd15], %fd2;
	st.global.f64 	[%rd15+2048], %fd2;
	bra.uni 	$L__BB4_6;
$L__BB4_2:
	cvta.to.global.u64 	%rd6, %rd4;
	mov.u32 	%r1, %tid.x;
	cvt.u64.u32 	%rd7, %r1;
	setp.le.u64 	%p2, %rd2, %rd7;
	add.s64 	%rd8, %rd1, %rd7;
	shl.b64 	%rd9, %rd8, 3;
	add.s64 	%rd3, %rd6, %rd9;
	@%p2 bra 	$L__BB4_4;
	st.global.f64 	[%rd3], %fd2;
$L__BB4_4:
	add.s32 	%r3, %r1, 256;
	cvt.u64.u32 	%rd10, %r3;
	setp.le.u64 	%p3, %rd2, %rd10;
	@%p3 bra 	$L__BB4_6;
	st.global.f64 	[%rd3+2048], %fd2;
$L__BB4_6:
	ret;

}
	// .globl	_ZN3cub18CUB_300001_SM_10006detail10merge_sort30DeviceMergeSortBlockSortKernelINS2_10policy_hubIN6thrust24THRUST_300001_SM_1000_NS6detail15normal_iteratorINS6_10device_ptrIdEEEEE9Policy600ESB_SB_SB_SB_jN4cuda3std3__44lessIfEEddEEvbT0_T1_T2_T3_T4_PT6_PT7_T5_NS1_7vsmem_tE
.visible .entry _ZN3cub18CUB_300001_SM_10006detail10merge_sort30DeviceMergeSortBlockSortKernelINS2_10policy_hubIN6thrust24THRUST_300001_SM_1000_NS6detail15normal_iteratorINS6_10device_ptrIdEEEEE9Policy600ESB_SB_SB_SB_jN4cuda3std3__44lessIfEEddEEvbT0_T1_T2_T3_T4_PT6_PT7_T5_NS1_7vsmem_tE(
	.param .u8 _ZN3cub18CUB_300001_SM_10006detail10merge_sort30DeviceMergeSortBlockSortKernelINS2_10policy_hubIN6thrust24THRUST_300001_SM_1000_NS6detail15normal_iteratorINS6_10device_ptrIdEEEEE9Policy600ESB_SB_SB_SB_jN4cuda3std3__44lessIfEEddEEvbT0_T1_T2_T3_T4_PT6_PT7_T5_NS1_7vsmem_tE_param_0,
	.param .align 8 .b8 _ZN3cub18CUB_300001_SM_10006detail10merge_sort30DeviceMergeSortBlockSortKernelINS2_10policy_hubIN6thrust24THRUST_300001_SM_1000_NS6detail15normal_iteratorINS6_10device_ptrIdEEEEE9Policy600ESB_SB_SB_SB_jN4cuda3std3__44lessIfEEddEEvbT0_T1_T2_T3_T4_PT6_PT7_T5_NS1_7vsmem_tE_param_1[8],
	.param .align 8 .b8 _ZN3cub18CUB_300001_SM_10006detail10merge_sort30DeviceMergeSortBlockSortKernelINS2_10policy_hubIN6thrust24THRUST_300001_SM_1000_NS6detail15normal_iteratorINS6_10device_ptrIdEEEEE9Policy600ESB_SB_SB_SB_jN4cuda3std3__44lessIfEEddEEvbT0_T1_T2_T3_T4_PT6_PT7_T5_NS1_7vsmem_tE_param_2[8],
	.param .align 8 .b8 _ZN3cub18CUB_300001_SM_10006detail10merge_sort30DeviceMergeSortBlockSortKernelINS2_10policy_hubIN6thrust24THRUST_300001_SM_1000_NS6detail15normal_iteratorINS6_10device_ptrIdEEEEE9Policy600ESB_SB_SB_SB_jN4cuda3std3__44lessIfEEddEEvbT0_T1_T2_T3_T4_PT6_PT7_T5_NS1_7vsmem_tE_param_3[8],
	.param .align 8 .b8 _ZN3cub18CUB_300001_SM_10006detail10merge_sort30DeviceMergeSortBlockSortKernelINS2_10policy_hubIN6thrust24THRUST_300001_SM_1000_NS6detail15normal_iteratorINS6_10device_ptrIdEEEEE9Policy600ESB_SB_SB_SB_jN4cuda3std3__44lessIfEEddEEvbT0_T1_T2_T3_T4_PT6_PT7_T5_NS1_7vsmem_tE_param_4[8],
	.param .u32 _ZN3cub18CUB_300001_SM_10006detail10merge_sort30DeviceMergeSortBlockSortKernelINS2_10policy_hubIN6thrust24THRUST_300001_SM_1000_NS6detail15normal_iteratorINS6_10device_ptrIdEEEEE9Policy600ESB_SB_SB_SB_jN4cuda3std3__44lessIfEEddEEvbT0_T1_T2_T3_T4_PT6_PT7_T5_NS1_7vsmem_tE_param_5,
	.param .u64 .ptr .align 1 _ZN3cub18CUB_300001_SM_10006detail10merge_sort30DeviceMergeSortBlockSortKernelINS2_10policy_hubIN6thrust24THRUST_300001_SM_1000_NS6detail15normal_iteratorINS6_10device_ptrIdEEEEE9Policy600ESB_SB_SB_SB_jN4cuda3std3__44lessIfEEddEEvbT0_T1_T2_T3_T4_PT6_PT7_T5_NS1_7vsmem_tE_param_6,
	.param .u64 .ptr .align 1 _ZN3cub18CUB_300001_SM_10006detail10merge_sort30DeviceMergeSortBlockSortKernelINS2_10policy_hubIN6thrust24THRUST_300001_SM_1000_NS6detail15normal_iteratorINS6_10device_ptrIdEEEEE9Policy600ESB_SB_SB_SB_jN4cuda3std3__44lessIfEEddEEvbT0_T1_T2_T3_T4_PT6_PT7_T5_NS1_7vsmem_tE_param_7,
	.param .align 1 .b8 _ZN3cub18CUB_300001_SM_10006detail10merge_sort30DeviceMergeSortBlockSortKernelINS2_10policy_hubIN6thrust24THRUST_300001_SM_1000_NS6detail15normal_iteratorINS6_10device_ptrIdEEEEE9Policy600ESB_SB_SB_SB_jN4cuda3std3__44lessIfEEddEEvbT0_T1_T2_T3_T4_PT6_PT7_T5_NS1_7vsmem_tE_param_8[1],
	.param .align 8 .b8 _ZN3cub18CUB_300001_SM_10006detail10merge_sort30DeviceMergeSortBlockSortKernelINS2_10policy_hubIN6thrust24THRUST_300001_SM_1000_NS6detail15normal_iteratorINS6_10device_ptrIdEEEEE9Policy600ESB_SB_SB_SB_jN4cuda3std3__44lessIfEEddEEvbT0_T1_T2_T3_T4_PT6_PT7_T5_NS1_7vsmem_tE_param_9[8]
)
.maxntid 256
{
	.reg .pred 	%p<262>;
	.reg .b16 	%rs<4>;
	.reg .b32 	%r<504>;
	.reg .b32 	%f<161>;
	.reg .b64 	%rd<56>;
	.reg .b64 	%fd<848>;
	// demoted variable
	.shared .align 16 .b8 _ZZN3cub18CUB_300001_SM_10006detail10merge_sort30DeviceMergeSortBlockSortKernelINS2_10policy_hubIN6thrust24THRUST_300001_SM_1000_NS6detail15normal_iteratorINS6_10device_ptrIdEEEEE9Policy600ESB_SB_SB_SB_jN4cuda3std3__44lessIfEEddEEvbT0_T1_T2_T3_T4_PT6_PT7_T5_NS1_7vsmem_tEE19static_temp_storage[16912];
	ld.param.u64 	%rd17, [_ZN3cub18CUB_300001_SM_10006detail10merge_sort30DeviceMergeSortBlockSortKernelINS2_10policy_hubIN6thrust24THRUST_300001_SM_1000_NS6detail15normal_iteratorINS6_10device_ptrIdEEEEE9Policy600ESB_SB_SB_SB_jN4cuda3std3__44lessIfEEddEEvbT0_T1_T2_T3_T4_PT6_PT7_T5_NS1_7vsmem_tE_param_4];
	ld.param.u64 	%rd18, [_ZN3cub18CUB_300001_SM_10006detail10merge_sort30DeviceMergeSortBlockSortKernelINS2_10policy_hubIN6thrust24THRUST_300001_SM_1000_NS6detail15normal_iteratorINS6_10device_ptrIdEEEEE9Policy600ESB_SB_SB_SB_jN4cuda3std3__44lessIfEEddEEvbT0_T1_T2_T3_T4_PT6_PT7_T5_NS1_7vsmem_tE_param_3];
	ld.param.u64 	%rd19, [_ZN3cub18CUB_300001_SM_10006detail10merge_sort30DeviceMergeSortBlockSortKernelINS2_10policy_hubIN6thrust24THRUST_300001_SM_1000_NS6detail15normal_iteratorINS6_10device_ptrIdEEEEE9Policy600ESB_SB_SB_SB_jN4cuda3std3__44lessIfEEddEEvbT0_T1_T2_T3_T4_PT6_PT7_T5_NS1_7vsmem_tE_param_2];
	ld.param.u64 	%rd20, [_ZN3cub18CUB_300001_SM_10006detail10merge_sort30DeviceMergeSortBlockSortKernelINS2_10policy_hubIN6thrust24THRUST_300001_SM_1000_NS6detail15normal_iteratorINS6_10device_ptrIdEEEEE9Policy600ESB_SB_SB_SB_jN4cuda3std3__44lessIfEEddEEvbT0_T1_T2_T3_T4_PT6_PT7_T5_NS1_7vsmem_tE_param_1];
	ld.param.u32 	%r134, [_ZN3cub18CUB_300001_SM_10006detail10merge_sort30DeviceMergeSortBlockSortKernelINS2_10policy_hubIN6thrust24THRUST_300001_SM_1000_NS6detail15normal_iteratorINS6_10device_ptrIdEEEEE9Policy600ESB_SB_SB_SB_jN4cuda3std3__44lessIfEEddEEvbT0_T1_T2_T3_T4_PT6_PT7_T5_NS1_7vsmem_tE_param_5];
	cvta.to.global.u64 	%rd1, %rd20;
	cvta.to.global.u64 	%rd2, %rd19;
	cvta.to.global.u64 	%rd3, %rd18;
	cvta.to.global.u64 	%rd4, %rd17;
	mov.u32 	%r135, %ctaid.x;
	mov.u32 	%r136, %nctaid.x;
	shl.b32 	%r1, %r135, 11;
	add.s32 	%r137, %r136, -1;
	setp.ge.u32 	%p33, %r135, %r137;
	@%p33 bra 	$L__BB5_110;
	// begin inline asm
	griddepcontrol.wait;
	// end inline asm
	cvt.u64.u32 	%rd36, %r1;
	mov.u32 	%r2, %tid.x;
	and.b32  	%r3, %r2, 31;
	shl.b32 	%r4, %r2, 3;
	and.b32  	%r5, %r4, 7936;
	or.b32  	%r326, %r5, %r3;
	cvt.u64.u32 	%rd37, %r326;
	add.s64 	%rd5, %rd37, %rd36;
	shl.b64 	%rd38, %rd5, 3;
	add.s64 	%rd39, %rd2, %rd38;
	ld.global.f64 	%fd474, [%rd39];
	ld.global.f64 	%fd475, [%rd39+256];
	ld.global.f64 	%fd476, [%rd39+512];
	ld.global.f64 	%fd477, [%rd39+768];
	ld.global.f64 	%fd478, [%rd39+1024];
	ld.global.f64 	%fd479, [%rd39+1280];
	ld.global.f64 	%fd480, [%rd39+1536];
	ld.global.f64 	%fd481, [%rd39+1792];
	// begin inline asm
	mov.u32 %r323, %laneid;
	// end inline asm
	add.s32 	%r327, %r323, %r5;
	shr.s32 	%r328, %r327, 5;
	add.s32 	%r329, %r328, %r327;
	shl.b32 	%r330, %r329, 3;
	mov.u32 	%r331, _ZZN3cub18CUB_300001_SM_10006detail10merge_sort30DeviceMergeSortBlockSortKernelINS2_10policy_hubIN6thrust24THRUST_300001_SM_1000_NS6detail15normal_iteratorINS6_10device_ptrIdEEEEE9Policy600ESB_SB_SB_SB_jN4cuda3std3__44lessIfEEddEEvbT0_T1_T2_T3_T4_PT6_PT7_T5_NS1_7vsmem_tEE19static_temp_storage;
	add.s32 	%r6, %r331, %r330;
	st.shared.f64 	[%r6], %fd474;
	add.s32 	%r332, %r327, 32;
	shr.s32 	%r333, %r332, 5;
	add.s32 	%r334, %r333, %r327;
	shl.b32 	%r335, %r334, 3;
	add.s32 	%r7, %r331, %r335;
	st.shared.f64 	[%r7+256], %fd475;
	add.s32 	%r336, %r327, 64;
	shr.s32 	%r337, %r336, 5;
	add.s32 	%r338, %r337, %r327;
	shl.b32 	%r339, %r338, 3;
	add.s32 	%r8, %r331, %r339;
	st.shared.f64 	[%r8+512], %fd476;
	add.s32 	%r340, %r327, 96;
	shr.s32 	%r341, %r340, 5;
	add.s32 	%r342, %r341, %r327;
	shl.b32 	%r343, %r342, 3;
	add.s32 	%r9, %r331, %r343;
	st.shared.f64 	[%r9+768], %fd477;
	add.s32 	%r344, %r327, 128;
	shr.s32 	%r345, %r344, 5;
	add.s32 	%r346, %r345, %r327;
	shl.b32 	%r347, %r346, 3;
	add.s32 	%r10, %r331, %r347;
	st.shared.f64 	[%r10+1024], %fd478;
	add.s32 	%r348, %r327, 160;
	shr.s32 	%r349, %r348, 5;
	add.s32 	%r350, %r349, %r327;
	shl.b32 	%r351, %r350, 3;
	add.s32 	%r11, %r331, %r351;
	st.shared.f64 	[%r11+1280], %fd479;
	add.s32 	%r352, %r327, 192;
	shr.s32 	%r353, %r352, 5;
	add.s32 	%r354, %r353, %r327;
	shl.b32 	%r355, %r354, 3;
	add.s32 	%r12, %r331, %r355;
	st.shared.f64 	[%r12+1536], %fd480;
	add.s32 	%r356, %r327, 224;
	shr.s32 	%r357, %r356, 5;
	add.s32 	%r358, %r357, %r327;
	shl.b32 	%r359, %r358, 3;
	add.s32 	%r13, %r331, %r359;
	st.shared.f64 	[%r13+1792], %fd481;
	bar.warp.sync 	-1;
	mad.lo.s32 	%r360, %r323, 7, %r327;
	shr.s32 	%r361, %r360, 5;
	add.s32 	%r362, %r361, %r360;
	shl.b32 	%r363, %r362, 3;
	add.s32 	%r14, %r331, %r363;
	ld.shared.f64 	%fd553, [%r14];
	add.s32 	%r364, %r360, 1;
	shr.s32 	%r365, %r364, 5;
	add.s32 	%r366, %r365, %r360;
	shl.b32 	%r367, %r366, 3;
	add.s32 	%r15, %r331, %r367;
	ld.shared.f64 	%fd2, [%r15+8];
	add.s32 	%r368, %r360, 2;
	shr.s32 	%r369, %r368, 5;
	add.s32 	%r370, %r369, %r360;
	shl.b32 	%r371, %r370, 3;
	add.s32 	%r16, %r331, %r371;
	ld.shared.f64 	%fd529, [%r16+16];
	add.s32 	%r372, %r360, 3;
	shr.s32 	%r373, %r372, 5;
	add.s32 	%r374, %r373, %r360;
	shl.b32 	%r375, %r374, 3;
	add.s32 	%r17, %r331, %r375;
	ld.shared.f64 	%fd4, [%r17+24];
	add.s32 	%r376, %r360, 4;
	shr.s32 	%r377, %r376, 5;
	add.s32 	%r378, %r377, %r360;
	shl.b32 	%r379, %r378, 3;
	add.s32 	%r18, %r331, %r379;
	ld.shared.f64 	%fd533, [%r18+32];
	add.s32 	%r380, %r360, 5;
	shr.s32 	%r381, %r380, 5;
	add.s32 	%r382, %r381, %r360;
	shl.b32 	%r383, %r382, 3;
	add.s32 	%r19, %r331, %r383;
	ld.shared.f64 	%fd6, [%r19+40];
	add.s32 	%r384, %r360, 6;
	shr.s32 	%r385, %r384, 5;
	add.s32 	%r386, %r385, %r360;
	shl.b32 	%r387, %r386, 3;
	add.s32 	%r20, %r331, %r387;
	ld.shared.f64 	%fd537, [%r20+48];
	add.s32 	%r388, %r360, 7;
	shr.s32 	%r389, %r388, 5;
	add.s32 	%r390, %r389, %r360;
	shl.b32 	%r391, %r390, 3;
	add.s32 	%r21, %r331, %r391;
	ld.shared.f64 	%fd8, [%r21+56];
	bar.sync 	0;
	add.s64 	%rd40, %rd1, %rd38;
	ld.global.f64 	%fd482, [%rd40];
	ld.global.f64 	%fd483, [%rd40+256];
	ld.global.f64 	%fd484, [%rd40+512];
	ld.global.f64 	%fd485, [%rd40+768];
	ld.global.f64 	%fd486, [%rd40+1024];
	ld.global.f64 	%fd487, [%rd40+1280];
	ld.global.f64 	%fd488, [%rd40+1536];
	ld.global.f64 	%fd489, [%rd40+1792];
	st.shared.f64 	[%r6], %fd482;
	st.shared.f64 	[%r7+256], %fd483;
	st.shared.f64 	[%r8+512], %fd484;
	st.shared.f64 	[%r9+768], %fd485;
	st.shared.f64 	[%r10+1024], %fd486;
	st.shared.f64 	[%r11+1280], %fd487;
	st.shared.f64 	[%r12+1536], %fd488;
	st.shared.f64 	[%r13+1792], %fd489;
	bar.warp.sync 	-1;
	ld.shared.f64 	%fd555, [%r14];
	ld.shared.f64 	%fd10, [%r15+8];
	ld.shared.f64 	%fd531, [%r16+16];
	ld.shared.f64 	%fd12, [%r17+24];
	ld.shared.f64 	%fd535, [%r18+32];
	ld.shared.f64 	%fd14, [%r19+40];
	ld.shared.f64 	%fd539, [%r20+48];
	ld.shared.f64 	%fd16, [%r21+56];
	bar.sync 	0;
	// begin inline asm
	griddepcontrol.launch_dependents;
	// end inline asm
	cvt.rn.f32.f64 	%f87, %fd10;
	cvt.rn.f32.f64 	%f88, %fd555;
	setp.geu.f32 	%p173, %f87, %f88;
	mov.f64 	%fd541, %fd2;
	mov.f64 	%fd543, %fd10;
	@%p173 bra 	$L__BB5_3;
	mov.f64 	%fd541, %fd553;
	mov.f64 	%fd553, %fd2;
	mov.f64 	%fd543, %fd555;
	mov.f64 	%fd555, %fd10;
$L__BB5_3:
	cvt.rn.f32.f64 	%f89, %fd12;
	cvt.rn.f32.f64 	%f90, %fd531;
	setp.geu.f32 	%p174, %f89, %f90;
	mov.f64 	%fd545, %fd4;
	mov.f64 	%fd547, %fd12;
	@%p174 bra 	$L__BB5_5;
	mov.f64 	%fd545, %fd529;
	mov.f64 	%fd529, %fd4;
	mov.f64 	%fd547, %fd531;
	mov.f64 	%fd531, %fd12;
$L__BB5_5:
	cvt.rn.f32.f64 	%f91, %fd14;
	cvt.rn.f32.f64 	%f92, %fd535;
	setp.geu.f32 	%p175, %f91, %f92;
	mov.f64 	%fd549, %fd6;
	mov.f64 	%fd551, %fd14;
	@%p175 bra 	$L__BB5_7;
	mov.f64 	%fd549, %fd533;
	mov.f64 	%fd533, %fd6;
	mov.f64 	%fd551, %fd535;
	mov.f64 	%fd535, %fd14;
$L__BB5_7:
	cvt.rn.f32.f64 	%f93, %fd16;
	cvt.rn.f32.f64 	%f94, %fd539;
	setp.geu.f32 	%p176, %f93, %f94;
	mov.f64 	%fd536, %fd8;
	mov.f64 	%fd538, %fd16;
	@%p176 bra 	$L__BB5_9;
	mov.f64 	%fd536, %fd537;
	mov.f64 	%fd537, %fd8;
	mov.f64 	%fd538, %fd539;
	mov.f64 	%fd539, %fd16;
$L__BB5_9:
	cvt.rn.f32.f64 	%f95, %fd531;
	cvt.rn.f32.f64 	%f96, %fd543;
	setp.geu.f32 	%p177, %f95, %f96;
	mov.f64 	%fd557, %fd529;
	mov.f64 	%fd559, %fd531;
	@%p177 bra 	$L__BB5_11;
	mov.f64 	%fd557, %fd541;
	mov.f64 	%fd541, %fd529;
	mov.f64 	%fd559, %fd543;
	mov.f64 	%fd543, %fd531;
$L__BB5_11:
	cvt.rn.f32.f64 	%f97, %fd535;
	cvt.rn.f32.f64 	%f98, %fd547;
	setp.geu.f32 	%p178, %f97, %f98;
	mov.f64 	%fd561, %fd533;
	mov.f64 	%fd563, %fd535;
	@%p178 bra 	$L__BB5_13;
	mov.f64 	%fd561, %fd545;
	mov.f64 	%fd545, %fd533;
	mov.f64 	%fd563, %fd547;
	mov.f64 	%fd547, %fd535;
$L__BB5_13:
	cvt.rn.f32.f64 	%f99, %fd539;
	cvt.rn.f32.f64 	%f100, %fd551;
	setp.geu.f32 	%p179, %f99, %f100;
	mov.f64 	%fd565, %fd537;
	mov.f64 	%fd567, %fd539;
	@%p179 bra 	$L__BB5_15;
	mov.f64 	%fd565, %fd549;
	mov.f64 	%fd549, %fd537;
	mov.f64 	%fd567, %fd551;
	mov.f64 	%fd551, %fd539;
$L__BB5_15:
	cvt.rn.f32.f64 	%f101, %fd543;
	cvt.rn.f32.f64 	%f102, %fd555;
	setp.geu.f32 	%p180, %f101, %f102;
	mov.f64 	%fd569, %fd541;
	mov.f64 	%fd571, %fd543;
	@%p180 bra 	$L__BB5_17;
	mov.f64 	%fd569, %fd553;
	mov.f64 	%fd553, %fd541;
	mov.f64 	%fd571, %fd555;
	mov.f64 	%fd555, %fd543;
$L__BB5_17:
	cvt.rn.f32.f64 	%f103, %fd547;
	cvt.rn.f32.f64 	%f104, %fd559;
	setp.geu.f32 	%p181, %f103, %f104;
	mov.f64 	%fd573, %fd545;
	mov.f64 	%fd575, %fd547;
	@%p181 bra 	$L__BB5_19;
	mov.f64 	%fd573, %fd557;
	mov.f64 	%fd557, %fd545;
	mov.f64 	%fd575, %fd559;
	mov.f64 	%fd559, %fd547;
$L__BB5_19:
	cvt.rn.f32.f64 	%f105, %fd551;
	cvt.rn.f32.f64 	%f106, %fd563;
	setp.geu.f32 	%p182, %f105, %f106;
	mov.f64 	%fd577, %fd549;
	mov.f64 	%fd579, %fd551;
	@%p182 bra 	$L__BB5_21;
	mov.f64 	%fd577, %fd561;
	mov.f64 	%fd561, %fd549;
	mov.f64 	%fd579, %fd563;
	mov.f64 	%fd563, %fd551;
$L__BB5_21:
	cvt.rn.f32.f64 	%f107, %fd538;
	cvt.rn.f32.f64 	%f108, %fd567;
	setp.geu.f32 	%p183, %f107, %f108;
	mov.f64 	%fd564, %fd536;
	mov.f64 	%fd566, %fd538;
	@%p183 bra 	$L__BB5_23;
	mov.f64 	%fd564, %fd565;
	mov.f64 	%fd565, %fd536;
	mov.f64 	%fd566, %fd567;
	mov.f64 	%fd567, %fd538;
$L__BB5_23:
	cvt.rn.f32.f64 	%f109, %fd559;
	cvt.rn.f32.f64 	%f110, %fd571;
	setp.geu.f32 	%p184, %f109, %f110;
	mov.f64 	%fd585, %fd557;
	mov.f64 	%fd587, %fd559;
	@%p184 bra 	$L__BB5_25;
	mov.f64 	%fd585, %fd569;
	mov.f64 	%fd569, %fd557;
	mov.f64 	%fd587, %fd571;
	mov.f64 	%fd571, %fd559;
$L__BB5_25:
	cvt.rn.f32.f64 	%f111, %fd563;
	cvt.rn.f32.f64 	%f112, %fd575;
	setp.geu.f32 	%p185, %f111, %f112;
	mov.f64 	%fd589, %fd561;
	mov.f64 	%fd591, %fd563;
	@%p185 bra 	$L__BB5_27;
	mov.f64 	%fd589, %fd573;
	mov.f64 	%fd573, %fd561;
	mov.f64 	%fd591, %fd575;
	mov.f64 	%fd575, %fd563;
$L__BB5_27:
	cvt.rn.f32.f64 	%f113, %fd567;
	cvt.rn.f32.f64 	%f114, %fd579;
	setp.geu.f32 	%p186, %f113, %f114;
	mov.f64 	%fd593, %fd565;
	mov.f64 	%fd595, %fd567;
	@%p186 bra 	$L__BB5_29;
	mov.f64 	%fd593, %fd577;
	mov.f64 	%fd577, %fd565;
	mov.f64 	%fd595, %fd579;
	mov.f64 	%fd579, %fd567;
$L__BB5_29:
	cvt.rn.f32.f64 	%f115, %fd571;
	cvt.rn.f32.f64 	%f116, %fd555;
	setp.geu.f32 	%p187, %f115, %f116;
	mov.f64 	%fd597, %fd569;
	mov.f64 	%fd599, %fd571;
	@%p187 bra 	$L__BB5_31;
	mov.f64 	%fd597, %fd553;
	mov.f64 	%fd553, %fd569;
	mov.f64 	%fd599, %fd555;
	mov.f64 	%fd555, %fd571;
$L__BB5_31:
	cvt.rn.f32.f64 	%f117, %fd575;
	cvt.rn.f32.f64 	%f118, %fd587;
	setp.geu.f32 	%p188, %f117, %f118;
	mov.f64 	%fd601, %fd573;
	mov.f64 	%fd603, %fd575;
	@%p188 bra 	$L__BB5_33;
	mov.f64 	%fd601, %fd585;
	mov.f64 	%fd585, %fd573;
	mov.f64 	%fd603, %fd587;
	mov.f64 	%fd587, %fd575;
$L__BB5_33:
	cvt.rn.f32.f64 	%f119, %fd579;
	cvt.rn.f32.f64 	%f120, %fd591;
	setp.geu.f32 	%p189, %f119, %f120;
	mov.f64 	%fd605, %fd577;
	mov.f64 	%fd607, %fd579;
	@%p189 bra 	$L__BB5_35;
	mov.f64 	%fd605, %fd589;
	mov.f64 	%fd589, %fd577;
	mov.f64 	%fd607, %fd591;
	mov.f64 	%fd591, %fd579;
$L__BB5_35:
	cvt.rn.f32.f64 	%f121, %fd566;
	cvt.rn.f32.f64 	%f122, %fd595;
	setp.geu.f32 	%p190, %f121, %f122;
	mov.f64 	%fd592, %fd564;
	mov.f64 	%fd594, %fd566;
	@%p190 bra 	$L__BB5_37;
	mov.f64 	%fd592, %fd593;
	mov.f64 	%fd593, %fd564;
	mov.f64 	%fd594, %fd595;
	mov.f64 	%fd595, %fd566;
$L__BB5_37:
	cvt.rn.f32.f64 	%f123, %fd587;
	cvt.rn.f32.f64 	%f124, %fd599;
	setp.geu.f32 	%p191, %f123, %f124;
	mov.f64 	%fd613, %fd585;
	mov.f64 	%fd615, %fd587;
	@%p191 bra 	$L__BB5_39;
	mov.f64 	%fd613, %fd597;
	mov.f64 	%fd597, %fd585;
	mov.f64 	%fd615, %fd599;
	mov.f64 	%fd599, %fd587;
$L__BB5_39:
	cvt.rn.f32.f64 	%f125, %fd591;
	cvt.rn.f32.f64 	%f126, %fd603;
	setp.geu.f32 	%p192, %f125, %f126;
	mov.f64 	%fd617, %fd589;
	mov.f64 	%fd619, %fd591;
	@%p192 bra 	$L__BB5_41;
	mov.f64 	%fd617, %fd601;
	mov.f64 	%fd601, %fd589;
	mov.f64 	%fd619, %fd603;
	mov.f64 	%fd603, %fd591;
$L__BB5_41:
	cvt.rn.f32.f64 	%f127, %fd595;
	cvt.rn.f32.f64 	%f128, %fd607;
	setp.geu.f32 	%p193, %f127, %f128;
	mov.f64 	%fd621, %fd593;
	mov.f64 	%fd623, %fd595;
	@%p193 bra 	$L__BB5_43;
	mov.f64 	%fd621, %fd605;
	mov.f64 	%fd605, %fd593;
	mov.f64 	%fd623, %fd607;
	mov.f64 	%fd607, %fd595;
$L__BB5_43:
	cvt.rn.f32.f64 	%f129, %fd599;
	cvt.rn.f32.f64 	%f130, %fd555;
	setp.geu.f32 	%p194, %f129, %f130;
	mov.f64 	%fd625, %fd597;
	mov.f64 	%fd627, %fd599;
	@%p194 bra 	$L__BB5_45;
	mov.f64 	%fd625, %fd553;
	mov.f64 	%fd553, %fd597;
	mov.f64 	%fd627, %fd555;
	mov.f64 	%fd555, %fd599;
$L__BB5_45:
	cvt.rn.f32.f64 	%f131, %fd603;
	cvt.rn.f32.f64 	%f132, %fd615;
	setp.geu.f32 	%p195, %f131, %f132;
	mov.f64 	%fd629, %fd601;
	mov.f64 	%fd631, %fd603;
	@%p195 bra 	$L__BB5_47;
	mov.f64 	%fd629, %fd613;
	mov.f64 	%fd613, %fd601;
	mov.f64 	%fd631, %fd615;
	mov.f64 	%fd615, %fd603;
$L__BB5_47:
	cvt.rn.f32.f64 	%f133, %fd607;
	cvt.rn.f32.f64 	%f134, %fd619;
	setp.geu.f32 	%p196, %f133, %f134;
	mov.f64 	%fd633, %fd605;
	mov.f64 	%fd635, %fd607;
	@%p196 bra 	$L__BB5_49;
	mov.f64 	%fd633, %fd617;
	mov.f64 	%fd617, %fd605;
	mov.f64 	%fd635, %fd619;
	mov.f64 	%fd619, %fd607;
$L__BB5_49:
	cvt.rn.f32.f64 	%f135, %fd594;
	cvt.rn.f32.f64 	%f136, %fd623;
	setp.geu.f32 	%p197, %f135, %f136;
	mov.f64 	%fd636, %fd592;
	mov.f64 	%fd644, %fd594;
	@%p197 bra 	$L__BB5_51;
	mov.f64 	%fd636, %fd621;
	mov.f64 	%fd621, %fd592;
	mov.f64 	%fd644, %fd623;
	mov.f64 	%fd623, %fd594;
$L__BB5_51:
	cvt.rn.f32.f64 	%f137, %fd615;
	cvt.rn.f32.f64 	%f138, %fd627;
	setp.geu.f32 	%p198, %f137, %f138;
	mov.f64 	%fd641, %fd613;
	mov.f64 	%fd649, %fd615;
	@%p198 bra 	$L__BB5_53;
	mov.f64 	%fd641, %fd625;
	mov.f64 	%fd625, %fd613;
	mov.f64 	%fd649, %fd627;
	mov.f64 	%fd627, %fd615;
$L__BB5_53:
	cvt.rn.f32.f64 	%f139, %fd619;
	cvt.rn.f32.f64 	%f140, %fd631;
	setp.geu.f32 	%p199, %f139, %f140;
	mov.f64 	%fd639, %fd617;
	mov.f64 	%fd647, %fd619;
	@%p199 bra 	$L__BB5_55;
	mov.f64 	%fd639, %fd629;
	mov.f64 	%fd629, %fd617;
	mov.f64 	%fd647, %fd631;
	mov.f64 	%fd631, %fd619;
$L__BB5_55:
	cvt.rn.f32.f64 	%f141, %fd623;
	cvt.rn.f32.f64 	%f142, %fd635;
	setp.geu.f32 	%p200, %f141, %f142;
	mov.f64 	%fd637, %fd621;
	mov.f64 	%fd645, %fd623;
	@%p200 bra 	$L__BB5_57;
	mov.f64 	%fd637, %fd633;
	mov.f64 	%fd633, %fd621;
	mov.f64 	%fd645, %fd635;
	mov.f64 	%fd635, %fd623;
$L__BB5_57:
	shl.b32 	%r393, %r4, 3;
	add.s32 	%r22, %r331, %r393;
	mov.b32 	%r496, 2;
$L__BB5_58:
	mov.u32 	%r23, %r496;
	bar.sync 	0;
	add.s32 	%r395, %r23, -1;
	st.shared.v2.f64 	[%r22], {%fd555, %fd627};
	st.shared.v2.f64 	[%r22+16], {%fd649, %fd631};
	st.shared.v2.f64 	[%r22+32], {%fd647, %fd635};
	st.shared.v2.f64 	[%r22+48], {%fd645, %fd644};
	bar.sync 	0;
	neg.s32 	%r396, %r23;
	and.b32  	%r397, %r2, %r396;
	shl.b32 	%r398, %r397, 3;
	shl.b32 	%r399, %r23, 2;
	and.b32  	%r400, %r395, %r2;
	shl.b32 	%r401, %r400, 3;
	min.u32 	%r24, %r401, 2048;
	min.u32 	%r25, %r398, 2048;
	add.s32 	%r402, %r25, %r399;
	min.u32 	%r26, %r402, 2048;
	add.s32 	%r403, %r26, %r399;
	min.u32 	%r27, %r403, 2048;
	sub.s32 	%r404, %r26, %r25;
	sub.s32 	%r405, %r27, %r26;
	setp.lt.s32 	%p201, %r24, %r405;
	sub.s32 	%r406, %r24, %r405;
	selp.b32 	%r499, 0, %r406, %p201;
	min.s32 	%r497, %r404, %r24;
	setp.ge.s32 	%p202, %r499, %r497;
	@%p202 bra 	$L__BB5_61;
	add.s32 	%r30, %r26, %r24;
$L__BB5_60:
	sub.s32 	%r407, %r497, %r499;
	shr.u32 	%r408, %r407, 31;
	add.s32 	%r409, %r407, %r408;
	shr.s32 	%r410, %r409, 1;
	add.s32 	%r411, %r410, %r499;
	add.s32 	%r412, %r411, %r25;
	shl.b32 	%r413, %r412, 3;
	mov.u32 	%r414, _ZZN3cub18CUB_300001_SM_10006detail10merge_sort30DeviceMergeSortBlockSortKernelINS2_10policy_hubIN6thrust24THRUST_300001_SM_1000_NS6detail15normal_iteratorINS6_10device_ptrIdEEEEE9Policy600ESB_SB_SB_SB_jN4cuda3std3__44lessIfEEddEEvbT0_T1_T2_T3_T4_PT6_PT7_T5_NS1_7vsmem_tEE19static_temp_storage;
	add.s32 	%r415, %r414, %r413;
	ld.shared.f64 	%fd490, [%r415];
	not.b32 	%r416, %r411;
	add.s32 	%r417, %r30, %r416;
	shl.b32 	%r418, %r417, 3;
	add.s32 	%r419, %r414, %r418;
	ld.shared.f64 	%fd491, [%r419];
	cvt.rn.f32.f64 	%f143, %fd491;
	cvt.rn.f32.f64 	%f144, %fd490;
	setp.geu.f32 	%p203, %f143, %f144;
	add.s32 	%r420, %r411, 1;
	selp.b32 	%r499, %r420, %r499, %p203;
	selp.b32 	%r497, %r497, %r411, %p203;
	setp.lt.s32 	%p204, %r499, %r497;
	@%p204 bra 	$L__BB5_60;
$L__BB5_61:
	add.s32 	%r36, %r499, %r25;
	add.s32 	%r421, %r26, %r24;
	sub.s32 	%r37, %r421, %r499;
	shl.b32 	%r422, %r36, 3;
	mov.u32 	%r423, _ZZN3cub18CUB_300001_SM_10006detail10merge_sort30DeviceMergeSortBlockSortKernelINS2_10policy_hubIN6thrust24THRUST_300001_SM_1000_NS6detail15normal_iteratorINS6_10device_ptrIdEEEEE9Policy600ESB_SB_SB_SB_jN4cuda3std3__44lessIfEEddEEvbT0_T1_T2_T3_T4_PT6_PT7_T5_NS1_7vsmem_tEE19static_temp_storage;
	add.s32 	%r38, %r423, %r422;
	ld.shared.f64 	%fd654, [%r38];
	shl.b32 	%r424, %r37, 3;
	add.s32 	%r39, %r423, %r424;
	ld.shared.f64 	%fd653, [%r39];
	setp.ge.s32 	%p206, %r37, %r27;
	mov.pred 	%p246, 0;
	@%p206 bra 	$L__BB5_64;
	setp.ge.s32 	%p208, %r36, %r26;
	mov.pred 	%p246, -1;
	@%p208 bra 	$L__BB5_64;
	cvt.rn.f32.f64 	%f145, %fd653;
	cvt.rn.f32.f64 	%f146, %fd654;
	setp.lt.f32 	%p246, %f145, %f146;
$L__BB5_64:
	selp.f64 	%fd555, %fd653, %fd654, %p246;
	selp.u32 	%r425, 1, 0, %p246;
	add.s32 	%r40, %r37, %r425;
	not.pred 	%p209, %p246;
	selp.u32 	%r426, 1, 0, %p209;
	add.s32 	%r41, %r36, %r426;
	selp.b32 	%r42, %r37, %r36, %p246;
	@%p209 bra 	$L__BB5_66;
	ld.shared.f64 	%fd653, [%r39+8];
	bra.uni 	$L__BB5_67;
$L__BB5_66:
	ld.shared.f64 	%fd654, [%r38+8];
$L__BB5_67:
	setp.ge.s32 	%p211, %r40, %r27;
	mov.pred 	%p247, 0;
	@%p211 bra 	$L__BB5_70;
	setp.ge.s32 	%p213, %r41, %r26;
	mov.pred 	%p247, -1;
	@%p213 bra 	$L__BB5_70;
	cvt.rn.f32.f64 	%f147, %fd653;
	cvt.rn.f32.f64 	%f148, %fd654;
	setp.lt.f32 	%p247, %f147, %f148;
$L__BB5_70:
	selp.f64 	%fd627, %fd653, %fd654, %p247;
	selp.u32 	%r427, 1, 0, %p247;
	add.s32 	%r43, %r40, %r427;
	not.pred 	%p214, %p247;
	selp.u32 	%r428, 1, 0, %p214;
	add.s32 	%r44, %r41, %r428;
	selp.b32 	%r45, %r40, %r41, %p247;
	@%p247 bra 	$L__BB5_72;
	shl.b32 	%r429, %r44, 3;
	add.s32 	%r431, %r423, %r429;
	ld.shared.f64 	%fd654, [%r431];
	bra.uni 	$L__BB5_73;
$L__BB5_72:
	shl.b32 	%r432, %r43, 3;
	add.s32 	%r434, %r423, %r432;
	ld.shared.f64 	%fd653, [%r434];
$L__BB5_73:
	setp.ge.s32 	%p216, %r43, %r27;
	mov.pred 	%p248, 0;
	@%p216 bra 	$L__BB5_76;
	setp.ge.s32 	%p218, %r44, %r26;
	mov.pred 	%p248, -1;
	@%p218 bra 	$L__BB5_76;
	cvt.rn.f32.f64 	%f149, %fd653;
	cvt.rn.f32.f64 	%f150, %fd654;
	setp.lt.f32 	%p248, %f149, %f150;
$L__BB5_76:
	selp.f64 	%fd649, %fd653, %fd654, %p248;
	selp.u32 	%r435, 1, 0, %p248;
	add.s32 	%r46, %r43, %r435;
	not.pred 	%p219, %p248;
	selp.u32 	%r436, 1, 0, %p219;
	add.s32 	%r47, %r44, %r436;
	selp.b32 	%r48, %r43, %r44, %p248;
	@%p248 bra 	$L__BB5_78;
	shl.b32 	%r437, %r47, 3;
	add.s32 	%r439, %r423, %r437;
	ld.shared.f64 	%fd654, [%r439];
	bra.uni 	$L__BB5_79;
$L__BB5_78:
	shl.b32 	%r440, %r46, 3;
	add.s32 	%r442, %r423, %r440;
	ld.shared.f64 	%fd653, [%r442];
$L__BB5_79:
	setp.ge.s32 	%p221, %r46, %r27;
	mov.pred 	%p249, 0;
	@%p221 bra 	$L__BB5_82;
	setp.ge.s32 	%p223, %r47, %r26;
	mov.pred 	%p249, -1;
	@%p223 bra 	$L__BB5_82;
	cvt.rn.f32.f64 	%f151, %fd653;
	cvt.rn.f32.f64 	%f152, %fd654;
	setp.lt.f32 	%p249, %f151, %f152;
$L__BB5_82:
	selp.f64 	%fd631, %fd653, %fd654, %p249;
	selp.u32 	%r443, 1, 0, %p249;
	add.s32 	%r49, %r46, %r443;
	not.pred 	%p224, %p249;
	selp.u32 	%r444, 1, 0, %p224;
	add.s32 	%r50, %r47, %r444;
	selp.b32 	%r51, %r46, %r47, %p249;
	@%p249 bra 	$L__BB5_84;
	shl.b32 	%r445, %r50, 3;
	mov.u32 	%r446, _ZZN3cub18CUB_300001_SM_10006detail10merge_sort30DeviceMergeSortBlockSortKernelINS2_10policy_hubIN6thrust24THRUST_300001_SM_1000_NS6detail15normal_iteratorINS6_10device_ptrIdEEEEE9Policy600ESB_SB_SB_SB_jN4cuda3std3__44lessIfEEddEEvbT0_T1_T2_T3_T4_PT6_PT7_T5_NS1_7vsmem_tEE19static_temp_storage;
	add.s32 	%r447, %r446, %r445;
	ld.shared.f64 	%fd654, [%r447];
	bra.uni 	$L__BB5_85;
$L__BB5_84:
	shl.b32 	%r448, %r49, 3;
	mov.u32 	%r449, _ZZN3cub18CUB_300001_SM_10006detail10merge_sort30DeviceMergeSortBlockSortKernelINS2_10policy_hubIN6thrust24THRUST_300001_SM_1000_NS6detail15normal_iteratorINS6_10device_ptrIdEEEEE9Policy600ESB_SB_SB_SB_jN4cuda3std3__44lessIfEEddEEvbT0_T1_T2_T3_T4_PT6_PT7_T5_NS1_7vsmem_tEE19static_temp_storage;
	add.s32 	%r450, %r449, %r448;
	ld.shared.f64 	%fd653, [%r450];
$L__BB5_85:
	setp.ge.s32 	%p226, %r49, %r27;
	mov.pred 	%p250, 0;
	@%p226 bra 	$L__BB5_88;
	setp.ge.s32 	%p228, %r50, %r26;
	mov.pred 	%p250, -1;
	@%p228 bra 	$L__BB5_88;
	cvt.rn.f32.f64 	%f153, %fd653;
	cvt.rn.f32.f64 	%f154, %fd654;
	setp.lt.f32 	%p250, %f153, %f154;
$L__BB5_88:
	selp.f64 	%fd647, %fd653, %fd654, %p250;
	selp.u32 	%r451, 1, 0, %p250;
	add.s32 	%r52, %r49, %r451;
	not.pred 	%p229, %p250;
	selp.u32 	%r452, 1, 0, %p229;
	add.s32 	%r53, %r50, %r452;
	selp.b32 	%r54, %r49, %r50, %p250;
	@%p250 bra 	$L__BB5_90;
	shl.b32 	%r453, %r53, 3;
	mov.u32 	%r454, _ZZN3cub18CUB_300001_SM_10006detail10merge_sort30DeviceMergeSortBlockSortKernelINS2_10policy_hubIN6thrust24THRUST_300001_SM_1000_NS6detail15normal_iteratorINS6_10device_ptrIdEEEEE9Policy600ESB_SB_SB_SB_jN4cuda3std3__44lessIfEEddEEvbT0_T1_T2_T3_T4_PT6_PT7_T5_NS1_7vsmem_tEE19static_temp_storage;
	add.s32 	%r455, %r454, %r453;
	ld.shared.f64 	%fd654, [%r455];
	bra.uni 	$L__BB5_91;
$L__BB5_90:
	shl.b32 	%r456, %r52, 3;
	mov.u32 	%r457, _ZZN3cub18CUB_300001_SM_10006detail10merge_sort30DeviceMergeSortBlockSortKernelINS2_10policy_hubIN6thrust24THRUST_300001_SM_1000_NS6detail15normal_iteratorINS6_10device_ptrIdEEEEE9Policy600ESB_SB_SB_SB_jN4cuda3std3__44lessIfEEddEEvbT0_T1_T2_T3_T4_PT6_PT7_T5_NS1_7vsmem_tEE19static_temp_storage;
	add.s32 	%r458, %r457, %r456;
	ld.shared.f64 	%fd653, [%r458];
$L__BB5_91:
	setp.ge.s32 	%p231, %r52, %r27;
	mov.pred 	%p251, 0;
	@%p231 bra 	$L__BB5_94;
	setp.ge.s32 	%p233, %r53, %r26;
	mov.pred 	%p251, -1;
	@%p233 bra 	$L__BB5_94;
	cvt.rn.f32.f64 	%f155, %fd653;
	cvt.rn.f32.f64 	%f156, %fd654;
	setp.lt.f32 	%p251, %f155, %f156;
$L__BB5_94:
	selp.f64 	%fd635, %fd653, %fd654, %p251;
	selp.u32 	%r459, 1, 0, %p251;
	add.s32 	%r55, %r52, %r459;
	not.pred 	%p234, %p251;
	selp.u32 	%r460, 1, 0, %p234;
	add.s32 	%r56, %r53, %r460;
	selp.b32 	%r57, %r52, %r53, %p251;
	@%p251 bra 	$L__BB5_96;
	shl.b32 	%r461, %r56, 3;
	mov.u32 	%r462, _ZZN3cub18CUB_300001_SM_10006detail10merge_sort30DeviceMergeSortBlockSortKernelINS2_10policy_hubIN6thrust24THRUST_300001_SM_1000_NS6detail15normal_iteratorINS6_10device_ptrIdEEEEE9Policy600ESB_SB_SB_SB_jN4cuda3std3__44lessIfEEddEEvbT0_T1_T2_T3_T4_PT6_PT7_T5_NS1_7vsmem_tEE19static_temp_storage;
	add.s32 	%r463, %r462, %r461;
	ld.shared.f64 	%fd654, [%r463];
	bra.uni 	$L__BB5_97;
$L__BB5_96:
	shl.b32 	%r464, %r55, 3;
	mov.u32 	%r465, _ZZN3cub18CUB_300001_SM_10006detail10merge_sort30DeviceMergeSortBlockSortKernelINS2_10policy_hubIN6thrust24THRUST_300001_SM_1000_NS6detail15normal_iteratorINS6_10device_ptrIdEEEEE9Policy600ESB_SB_SB_SB_jN4cuda3std3__44lessIfEEddEEvbT0_T1_T2_T3_T4_PT6_PT7_T5_NS1_7vsmem_tEE19static_temp_storage;
	add.s32 	%r466, %r465, %r464;
	ld.shared.f64 	%fd653, [%r466];
$L__BB5_97:
	setp.ge.s32 	%p236, %r55, %r27;
	mov.pred 	%p252, 0;
	@%p236 bra 	$L__BB5_100;
	setp.ge.s32 	%p238, %r56, %r26;
	mov.pred 	%p252, -1;
	@%p238 bra 	$L__BB5_100;
	cvt.rn.f32.f64 	%f157, %fd653;
	cvt.rn.f32.f64 	%f158, %fd654;
	setp.lt.f32 	%p252, %f157, %f158;
$L__BB5_100:
	selp.f64 	%fd645, %fd653, %fd654, %p252;
	selp.u32 	%r467, 1, 0, %p252;
	add.s32 	%r58, %r55, %r467;
	not.pred 	%p239, %p252;
	selp.u32 	%r468, 1, 0, %p239;
	add.s32 	%r59, %r56, %r468;
	selp.b32 	%r60, %r55, %r56, %p252;
	@%p252 bra 	$L__BB5_102;
	shl.b32 	%r469, %r59, 3;
	mov.u32 	%r470, _ZZN3cub18CUB_300001_SM_10006detail10merge_sort30DeviceMergeSortBlockSortKernelINS2_10policy_hubIN6thrust24THRUST_300001_SM_1000_NS6detail15normal_iteratorINS6_10device_ptrIdEEEEE9Policy600ESB_SB_SB_SB_jN4cuda3std3__44lessIfEEddEEvbT0_T1_T2_T3_T4_PT6_PT7_T5_NS1_7vsmem_tEE19static_temp_storage;
	add.s32 	%r471, %r470, %r469;
	ld.shared.f64 	%fd654, [%r471];
	bra.uni 	$L__BB5_103;
$L__BB5_102:
	shl.b32 	%r472, %r58, 3;
	mov.u32 	%r473, _ZZN3cub18CUB_300001_SM_10006detail10merge_sort30DeviceMergeSortBlockSortKernelINS2_10policy_hubIN6thrust24THRUST_300001_SM_1000_NS6detail15normal_iteratorINS6_10device_ptrIdEEEEE9Policy600ESB_SB_SB_SB_jN4cuda3std3__44lessIfEEddEEvbT0_T1_T2_T3_T4_PT6_PT7_T5_NS1_7vsmem_tEE19static_temp_storage;
	add.s32 	%r474, %r473, %r472;
	ld.shared.f64 	%fd653, [%r474];
$L__BB5_103:
	setp.ge.s32 	%p241, %r58, %r27;
	mov.pred 	%p253, 0;
	@%p241 bra 	$L__BB5_106;
	setp.ge.s32 	%p243, %r59, %r26;
	mov.pred 	%p253, -1;
	@%p243 bra 	$L__BB5_106;
	cvt.rn.f32.f64 	%f159, %fd653;
	cvt.rn.f32.f64 	%f160, %fd654;
	setp.lt.f32 	%p253, %f159, %f160;
$L__BB5_106:
	selp.f64 	%fd644, %fd653, %fd654, %p253;
	selp.b32 	%r475, %r58, %r59, %p253;
	bar.sync 	0;
	st.shared.v2.f64 	[%r22], {%fd553, %fd625};
	st.shared.v2.f64 	[%r22+16], {%fd641, %fd629};
	st.shared.v2.f64 	[%r22+32], {%fd639, %fd633};
	st.shared.v2.f64 	[%r22+48], {%fd637, %fd636};
	bar.sync 	0;
	shl.b32 	%r476, %r42, 3;
	mov.u32 	%r477, _ZZN3cub18CUB_300001_SM_10006detail10merge_sort30DeviceMergeSortBlockSortKernelINS2_10policy_hubIN6thrust24THRUST_300001_SM_1000_NS6detail15normal_iteratorINS6_10device_ptrIdEEEEE9Policy600ESB_SB_SB_SB_jN4cuda3std3__44lessIfEEddEEvbT0_T1_T2_T3_T4_PT6_PT7_T5_NS1_7vsmem_tEE19static_temp_storage;
	add.s32 	%r478, %r477, %r476;
	ld.shared.f64 	%fd553, [%r478];
	shl.b32 	%r479, %r45, 3;
	add.s32 	%r480, %r477, %r479;
	ld.shared.f64 	%fd625, [%r480];
	shl.b32 	%r481, %r48, 3;
	add.s32 	%r482, %r477, %r481;
	ld.shared.f64 	%fd641, [%r482];
	shl.b32 	%r483, %r51, 3;
	add.s32 	%r484, %r477, %r483;
	ld.shared.f64 	%fd629, [%r484];
	shl.b32 	%r485, %r54, 3;
	add.s32 	%r486, %r477, %r485;
	ld.shared.f64 	%fd639, [%r486];
	shl.b32 	%r487, %r57, 3;
	add.s32 	%r488, %r477, %r487;
	ld.shared.f64 	%fd633, [%r488];
	shl.b32 	%r489, %r60, 3;
	add.s32 	%r490, %r477, %r489;
	ld.shared.f64 	%fd637, [%r490];
	shl.b32 	%r491, %r475, 3;
	add.s32 	%r492, %r477, %r491;
	ld.shared.f64 	%fd636, [%r492];
	shl.b32 	%r496, %r23, 1;
	setp.lt.u32 	%p244, %r23, 129;
	@%p244 bra 	$L__BB5_58;
	ld.param.s8 	%rs3, [_ZN3cub18CUB_300001_SM_10006detail10merge_sort30DeviceMergeSortBlockSortKernelINS2_10policy_hubIN6thrust24THRUST_300001_SM_1000_NS6detail15normal_iteratorINS6_10device_ptrIdEEEEE9Policy600ESB_SB_SB_SB_jN4cuda3std3__44lessIfEEddEEvbT0_T1_T2_T3_T4_PT6_PT7_T5_NS1_7vsmem_tE_param_0];
	bar.sync 	0;
	setp.eq.s16 	%p245, %rs3, 0;
	@%p245 bra 	$L__BB5_109;
	st.shared.f64 	[%r14], %fd555;
	st.shared.f64 	[%r15+8], %fd627;
	st.shared.f64 	[%r16+16], %fd649;
	st.shared.f64 	[%r17+24], %fd631;
	st.shared.f64 	[%r18+32], %fd647;
	st.shared.f64 	[%r19+40], %fd635;
	st.shared.f64 	[%r20+48], %fd645;
	st.shared.f64 	[%r21+56], %fd644;
	bar.warp.sync 	-1;
	ld.shared.f64 	%fd492, [%r6];
	ld.shared.f64 	%fd493, [%r7+256];
	ld.shared.f64 	%fd494, [%r8+512];
	ld.shared.f64 	%fd495, [%r9+768];
	ld.shared.f64 	%fd496, [%r10+1024];
	ld.shared.f64 	%fd497, [%r11+1280];
	ld.shared.f64 	%fd498, [%r12+1536];
	ld.shared.f64 	%fd499, [%r13+1792];
	cvt.u64.u32 	%rd41, %r5;
	mov.u32 	%r493, %ctaid.x;
	shl.b32 	%r494, %r493, 11;
	or.b32  	%r495, %r3, %r494;
	cvt.u64.u32 	%rd42, %r495;
	add.s64 	%rd43, %rd42, %rd41;
	shl.b64 	%rd44, %rd43, 3;
	add.s64 	%rd45, %rd3, %rd44;
	st.global.f64 	[%rd45], %fd492;
	st.global.f64 	[%rd45+256], %fd493;
	st.global.f64 	[%rd45+512], %fd494;
	st.global.f64 	[%rd45+768], %fd495;
	st.global.f64 	[%rd45+1024], %fd496;
	st.global.f64 	[%rd45+1280], %fd497;
	st.global.f64 	[%rd45+1536], %fd498;
	st.global.f64 	[%rd45+1792], %fd499;
	bar.sync 	0;
	st.shared.f64 	[%r14], %fd553;
	st.shared.f64 	[%r15+8], %fd625;
	st.shared.f64 	[%r16+16], %fd641;
	st.shared.f64 	[%r17+24], %fd629;
	st.shared.f64 	[%r18+32], %fd639;
	st.shared.f64 	[%r19+40], %fd633;
	st.shared.f64 	[%r20+48], %fd637;
	st.shared.f64 	[%r21+56], %fd636;
	bar.warp.sync 	-1;
	ld.shared.f64 	%fd500, [%r6];
	ld.shared.f64 	%fd501, [%r7+256];
	ld.shared.f64 	%fd502, [%r8+512];
	ld.shared.f64 	%fd503, [%r9+768];
	ld.shared.f64 	%fd504, [%r10+1024];
	ld.shared.f64 	%fd505, [%r11+1280];
	ld.shared.f64 	%fd506, [%r12+1536];
	ld.shared.f64 	%fd507, [%r13+1792];
	add.s64 	%rd46, %rd4, %rd44;
	st.global.f64 	[%rd46], %fd500;
	st.global.f64 	[%rd46+256], %fd501;
	st.global.f64 	[%rd46+512], %fd502;
	st.global.f64 	[%rd46+768], %fd503;
	st.global.f64 	[%rd46+1024], %fd504;
	st.global.f64 	[%rd46+1280], %fd505;
	st.global.f64 	[%rd46+1536], %fd506;
	st.global.f64 	[%rd46+1792], %fd507;
	bra.uni 	$L__BB5_340;
$L__BB5_109:
	ld.param.u64 	%rd55, [_ZN3cub18CUB_300001_SM_10006detail10merge_sort30DeviceMergeSortBlockSortKernelINS2_10policy_hubIN6thrust24THRUST_300001_SM_1000_NS6detail15normal_iteratorINS6_10device_ptrIdEEEEE9Policy600ESB_SB_SB_SB_jN4cuda3std3__44lessIfEEddEEvbT0_T1_T2_T3_T4_PT6_PT7_T5_NS1_7vsmem_tE_param_7];
	ld.param.u64 	%rd53, [_ZN3cub18CUB_300001_SM_10006detail10merge_sort30DeviceMergeSortBlockSortKernelINS2_10policy_hubIN6thrust24THRUST_300001_SM_1000_NS6detail15normal_iteratorINS6_10device_ptrIdEEEEE9Policy600ESB_SB_SB_SB_jN4cuda3std3__44lessIfEEddEEvbT0_T1_T2_T3_T4_PT6_PT7_T5_NS1_7vsmem_tE_param_6];
	st.shared.f64 	[%r14], %fd555;
	st.shared.f64 	[%r15+8], %fd627;
	st.shared.f64 	[%r16+16], %fd649;
	st.shared.f64 	[%r17+24], %fd631;
	st.shared.f64 	[%r18+32], %fd647;
	st.shared.f64 	[%r19+40], %fd635;
	st.shared.f64 	[%r20+48], %fd645;
	st.shared.f64 	[%r21+56], %fd644;
	bar.warp.sync 	-1;
	ld.shared.f64 	%fd508, [%r6];
	ld.shared.f64 	%fd509, [%r7+256];
	ld.shared.f64 	%fd510, [%r8+512];
	ld.shared.f64 	%fd511, [%r9+768];
	ld.shared.f64 	%fd512, [%r10+1024];
	ld.shared.f64 	%fd513, [%r11+1280];
	ld.shared.f64 	%fd514, [%r12+1536];
	ld.shared.f64 	%fd515, [%r13+1792];
	cvta.to.global.u64 	%rd47, %rd53;
	add.s64 	%rd49, %rd47, %rd38;
	st.global.f64 	[%rd49], %fd508;
	st.global.f64 	[%rd49+256], %fd509;
	st.global.f64 	[%rd49+512], %fd510;
	st.global.f64 	[%rd49+768], %fd511;
	st.global.f64 	[%rd49+1024], %fd512;
	st.global.f64 	[%rd49+1280], %fd513;
	st.global.f64 	[%rd49+1536], %fd514;
	st.global.f64 	[%rd49+1792], %fd515;
	bar.sync 	0;
	st.shared.f64 	[%r14], %fd553;
	st.shared.f64 	[%r15+8], %fd625;
	st.shared.f64 	[%r16+16], %fd641;
	st.shared.f64 	[%r17+24], %fd629;
	st.shared.f64 	[%r18+32], %fd639;
	st.shared.f64 	[%r19+40], %fd633;
	st.shared.f64 	[%r20+48], %fd637;
	st.shared.f64 	[%r21+56], %fd636;
	bar.warp.sync 	-1;
	ld.shared.f64 	%fd516, [%r6];
	ld.shared.f64 	%fd517, [%r7+256];
	ld.shared.f64 	%fd518, [%r8+512];
	ld.shared.f64 	%fd519, [%r9+768];
	ld.shared.f64 	%fd520, [%r10+1024];
	ld.shared.f64 	%fd521, [%r11+1280];
	ld.shared.f64 	%fd522, [%r12+1536];
	ld.shared.f64 	%fd523, [%r13+1792];
	cvta.to.global.u64 	%rd50, %rd55;
	add.s64 	%rd51, %rd50, %rd38;
	st.global.f64 	[%rd51], %fd516;
	st.global.f64 	[%rd51+256], %fd517;
	st.global.f64 	[%rd51+512], %fd518;
	st.global.f64 	[%rd51+768], %fd519;
	st.global.f64 	[%rd51+1024], %fd520;
	st.global.f64 	[%rd51+1280], %fd521;
	st.global.f64 	[%rd51+1536], %fd522;
	st.global.f64 	[%rd51+1792], %fd523;
	bra.uni 	$L__BB5_340;
$L__BB5_110:
	sub.s32 	%r138, %r134, %r1;
	min.s32 	%r62, %r138, 2048;
	// begin inline asm
	griddepcontrol.wait;
	// end inline asm
	cvt.u64.u32 	%rd6, %r1;
	mul.wide.u32 	%rd21, %r1, 8;
	add.s64 	%rd22, %rd2, %rd21;
	mov.u32 	%r63, %tid.x;
	ld.global.f64 	%fd673, [%rd22];
	and.b32  	%r139, %r63, 31;
	shl.b32 	%r64, %r63, 3;
	and.b32  	%r65, %r64, 7936;
	or.b32  	%r66, %r65, %r139;
	setp.ge.s32 	%p34, %r66, %r62;
	shl.b32 	%r67, %r66, 3;
	cvt.u64.u32 	%rd23, %r67;
	add.s64 	%rd7, %rd22, %rd23;
	mov.f64 	%fd666, %fd673;
	@%p34 bra 	$L__BB5_112;
	ld.global.f64 	%fd666, [%rd7];
$L__BB5_112:
	add.s32 	%r68, %r66, 32;
	setp.ge.s32 	%p35, %r68, %r62;
	mov.f64 	%fd667, %fd673;
	@%p35 bra 	$L__BB5_114;
	ld.global.f64 	%fd667, [%rd7+256];
$L__BB5_114:
	add.s32 	%r69, %r66, 64;
	setp.ge.s32 	%p36, %r69, %r62;
	mov.f64 	%fd668, %fd673;
	@%p36 bra 	$L__BB5_116;
	ld.global.f64 	%fd668, [%rd7+512];
$L__BB5_116:
	add.s32 	%r70, %r66, 96;
	setp.ge.s32 	%p37, %r70, %r62;
	mov.f64 	%fd669, %fd673;
	@%p37 bra 	$L__BB5_118;
	ld.global.f64 	%fd669, [%rd7+768];
$L__BB5_118:
	add.s32 	%r71, %r66, 128;
	setp.ge.s32 	%p38, %r71, %r62;
	mov.f64 	%fd670, %fd673;
	@%p38 bra 	$L__BB5_120;
	ld.global.f64 	%fd670, [%rd7+1024];
$L__BB5_120:
	add.s32 	%r72, %r66, 160;
	setp.ge.s32 	%p39, %r72, %r62;
	mov.f64 	%fd671, %fd673;
	@%p39 bra 	$L__BB5_122;
	ld.global.f64 	%fd671, [%rd7+1280];
$L__BB5_122:
	add.s32 	%r73, %r66, 192;
	setp.ge.s32 	%p40, %r73, %r62;
	mov.f64 	%fd672, %fd673;
	@%p40 bra 	$L__BB5_124;
	ld.global.f64 	%fd672, [%rd7+1536];
$L__BB5_124:
	add.s32 	%r74, %r66, 224;
	setp.ge.s32 	%p41, %r74, %r62;
	@%p41 bra 	$L__BB5_126;
	ld.global.f64 	%fd673, [%rd7+1792];
$L__BB5_126:
	setp.ge.s32 	%p42, %r66, %r62;
	// begin inline asm
	mov.u32 %r140, %laneid;
	// end inline asm
	add.s32 	%r141, %r140, %r65;
	shr.s32 	%r142, %r141, 5;
	add.s32 	%r143, %r142, %r141;
	shl.b32 	%r144, %r143, 3;
	mov.u32 	%r145, _ZZN3cub18CUB_300001_SM_10006detail10merge_sort30DeviceMergeSortBlockSortKernelINS2_10policy_hubIN6thrust24THRUST_300001_SM_1000_NS6detail15normal_iteratorINS6_10device_ptrIdEEEEE9Policy600ESB_SB_SB_SB_jN4cuda3std3__44lessIfEEddEEvbT0_T1_T2_T3_T4_PT6_PT7_T5_NS1_7vsmem_tEE19static_temp_storage;
	add.s32 	%r75, %r145, %r144;
	st.shared.f64 	[%r75], %fd666;
	add.s32 	%r146, %r141, 32;
	shr.s32 	%r147, %r146, 5;
	add.s32 	%r148, %r147, %r141;
	shl.b32 	%r149, %r148, 3;
	add.s32 	%r76, %r145, %r149;
	st.shared.f64 	[%r76+256], %fd667;
	add.s32 	%r150, %r141, 64;
	shr.s32 	%r151, %r150, 5;
	add.s32 	%r152, %r151, %r141;
	shl.b32 	%r153, %r152, 3;
	add.s32 	%r77, %r145, %r153;
	st.shared.f64 	[%r77+512], %fd668;
	add.s32 	%r154, %r141, 96;
	shr.s32 	%r155, %r154, 5;
	add.s32 	%r156, %r155, %r141;
	shl.b32 	%r157, %r156, 3;
	add.s32 	%r78, %r145, %r157;
	st.shared.f64 	[%r78+768], %fd669;
	add.s32 	%r158, %r141, 128;
	shr.s32 	%r159, %r158, 5;
	add.s32 	%r160, %r159, %r141;
	shl.b32 	%r161, %r160, 3;
	add.s32 	%r79, %r145, %r161;
	st.shared.f64 	[%r79+1024], %fd670;
	add.s32 	%r162, %r141, 160;
	shr.s32 	%r163, %r162, 5;
	add.s32 	%r164, %r163, %r141;
	shl.b32 	%r165, %r164, 3;
	add.s32 	%r80, %r145, %r165;
	st.shared.f64 	[%r80+1280], %fd671;
	add.s32 	%r166, %r141, 192;
	shr.s32 	%r167, %r166, 5;
	add.s32 	%r168, %r167, %r141;
	shl.b32 	%r169, %r168, 3;
	add.s32 	%r81, %r145, %r169;
	st.shared.f64 	[%r81+1536], %fd672;
	add.s32 	%r170, %r141, 224;
	shr.s32 	%r171, %r170, 5;
	add.s32 	%r172, %r171, %r141;
	shl.b32 	%r173, %r172, 3;
	add.s32 	%r82, %r145, %r173;
	st.shared.f64 	[%r82+1792], %fd673;
	bar.warp.sync 	-1;
	mad.lo.s32 	%r174, %r140, 7, %r141;
	shr.s32 	%r175, %r174, 5;
	add.s32 	%r176, %r175, %r174;
	shl.b32 	%r177, %r176, 3;
	add.s32 	%r83, %r145, %r177;
	ld.shared.f64 	%fd810, [%r83];
	add.s32 	%r178, %r174, 1;
	shr.s32 	%r179, %r178, 5;
	add.s32 	%r180, %r179, %r174;
	shl.b32 	%r181, %r180, 3;
	add.s32 	%r84, %r145, %r181;
	ld.shared.f64 	%fd811, [%r84+8];
	add.s32 	%r182, %r174, 2;
	shr.s32 	%r183, %r182, 5;
	add.s32 	%r184, %r183, %r174;
	shl.b32 	%r185, %r184, 3;
	add.s32 	%r85, %r145, %r185;
	ld.shared.f64 	%fd797, [%r85+16];
	add.s32 	%r186, %r174, 3;
	shr.s32 	%r187, %r186, 5;
	add.s32 	%r188, %r187, %r174;
	shl.b32 	%r189, %r188, 3;
	add.s32 	%r86, %r145, %r189;
	ld.shared.f64 	%fd701, [%r86+24];
	add.s32 	%r190, %r174, 4;
	shr.s32 	%r191, %r190, 5;
	add.s32 	%r192, %r191, %r174;
	shl.b32 	%r193, %r192, 3;
	add.s32 	%r87, %r145, %r193;
	ld.shared.f64 	%fd801, [%r87+32];
	add.s32 	%r194, %r174, 5;
	shr.s32 	%r195, %r194, 5;
	add.s32 	%r196, %r195, %r174;
	shl.b32 	%r197, %r196, 3;
	add.s32 	%r88, %r145, %r197;
	ld.shared.f64 	%fd815, [%r88+40];
	add.s32 	%r198, %r174, 6;
	shr.s32 	%r199, %r198, 5;
	add.s32 	%r200, %r199, %r174;
	shl.b32 	%r201, %r200, 3;
	add.s32 	%r89, %r145, %r201;
	ld.shared.f64 	%fd816, [%r89+48];
	add.s32 	%r202, %r174, 7;
	shr.s32 	%r203, %r202, 5;
	add.s32 	%r204, %r203, %r174;
	shl.b32 	%r205, %r204, 3;
	add.s32 	%r90, %r145, %r205;
	ld.shared.f64 	%fd709, [%r90+56];
	bar.sync 	0;
	shl.b64 	%rd25, %rd6, 3;
	add.s64 	%rd26, %rd1, %rd25;
	ld.global.f64 	%fd681, [%rd26];
	add.s64 	%rd8, %rd26, %rd23;
	mov.f64 	%fd674, %fd681;
	@%p42 bra 	$L__BB5_128;
	ld.global.f64 	%fd674, [%rd8];
$L__BB5_128:
	setp.ge.s32 	%p43, %r68, %r62;
	mov.f64 	%fd675, %fd681;
	@%p43 bra 	$L__BB5_130;
	ld.global.f64 	%fd675, [%rd8+256];
$L__BB5_130:
	setp.ge.s32 	%p44, %r69, %r62;
	mov.f64 	%fd676, %fd681;
	@%p44 bra 	$L__BB5_132;
	ld.global.f64 	%fd676, [%rd8+512];
$L__BB5_132:
	setp.ge.s32 	%p45, %r70, %r62;
	mov.f64 	%fd677, %fd681;
	@%p45 bra 	$L__BB5_134;
	ld.global.f64 	%fd677, [%rd8+768];
$L__BB5_134:
	setp.ge.s32 	%p46, %r71, %r62;
	mov.f64 	%fd678, %fd681;
	@%p46 bra 	$L__BB5_136;
	ld.global.f64 	%fd678, [%rd8+1024];
$L__BB5_136:
	setp.ge.s32 	%p47, %r72, %r62;
	mov.f64 	%fd679, %fd681;
	@%p47 bra 	$L__BB5_138;
	ld.global.f64 	%fd679, [%rd8+1280];
$L__BB5_138:
	setp.ge.s32 	%p48, %r73, %r62;
	mov.f64 	%fd680, %fd681;
	@%p48 bra 	$L__BB5_140;
	ld.global.f64 	%fd680, [%rd8+1536];
$L__BB5_140:
	setp.ge.s32 	%p49, %r74, %r62;
	@%p49 bra 	$L__BB5_142;
	ld.global.f64 	%fd681, [%rd8+1792];
$L__BB5_142:
	st.shared.f64 	[%r75], %fd674;
	st.shared.f64 	[%r76+256], %fd675;
	st.shared.f64 	[%r77+512], %fd676;
	st.shared.f64 	[%r78+768], %fd677;
	st.shared.f64 	[%r79+1024], %fd678;
	st.shared.f64 	[%r80+1280], %fd679;
	st.shared.f64 	[%r81+1536], %fd680;
	st.shared.f64 	[%r82+1792], %fd681;
	bar.warp.sync 	-1;
	ld.shared.f64 	%fd723, [%r83];
	ld.shared.f64 	%fd234, [%r84+8];
	ld.shared.f64 	%fd235, [%r85+16];
	ld.shared.f64 	%fd236, [%r86+24];
	ld.shared.f64 	%fd237, [%r87+32];
	ld.shared.f64 	%fd238, [%r88+40];
	ld.shared.f64 	%fd239, [%r89+48];
	ld.shared.f64 	%fd240, [%r90+56];
	bar.sync 	0;
	// begin inline asm
	griddepcontrol.launch_dependents;
	// end inline asm
	add.s32 	%r206, %r64, 1;
	setp.ge.u32 	%p50, %r206, %r62;
	mov.f64 	%fd808, %fd723;
	mov.f64 	%fd684, %fd723;
	@%p50 bra 	$L__BB5_145;
	cvt.rn.f32.f64 	%f1, %fd723;
	cvt.rn.f32.f64 	%f2, %fd234;
	setp.geu.f32 	%p51, %f1, %f2;
	mov.f64 	%fd808, %fd234;
	@%p51 bra 	$L__BB5_145;
	mov.f64 	%fd684, %fd234;
$L__BB5_145:
	add.s32 	%r207, %r64, 2;
	setp.ge.u32 	%p52, %r207, %r62;
	mov.f64 	%fd686, %fd684;
	@%p52 bra 	$L__BB5_148;
	cvt.rn.f32.f64 	%f3, %fd684;
	cvt.rn.f32.f64 	%f4, %fd235;
	setp.geu.f32 	%p53, %f3, %f4;
	mov.f64 	%fd684, %fd235;
	@%p53 bra 	$L__BB5_148;
	mov.f64 	%fd686, %fd235;
$L__BB5_148:
	add.s32 	%r208, %r64, 3;
	setp.ge.u32 	%p54, %r208, %r62;
	mov.f64 	%fd688, %fd686;
	@%p54 bra 	$L__BB5_151;
	cvt.rn.f32.f64 	%f5, %fd686;
	cvt.rn.f32.f64 	%f6, %fd236;
	setp.geu.f32 	%p55, %f5, %f6;
	mov.f64 	%fd686, %fd236;
	@%p55 bra 	$L__BB5_151;
	mov.f64 	%fd688, %fd236;
$L__BB5_151:
	add.s32 	%r209, %r64, 4;
	setp.ge.u32 	%p56, %r209, %r62;
	mov.f64 	%fd690, %fd688;
	@%p56 bra 	$L__BB5_154;
	cvt.rn.f32.f64 	%f7, %fd688;
	cvt.rn.f32.f64 	%f8, %fd237;
	setp.geu.f32 	%p57, %f7, %f8;
	mov.f64 	%fd688, %fd237;
	@%p57 bra 	$L__BB5_154;
	mov.f64 	%fd690, %fd237;
$L__BB5_154:
	add.s32 	%r210, %r64, 5;
	setp.ge.u32 	%p58, %r210, %r62;
	mov.f64 	%fd692, %fd690;
	@%p58 bra 	$L__BB5_157;
	cvt.rn.f32.f64 	%f9, %fd690;
	cvt.rn.f32.f64 	%f10, %fd238;
	setp.geu.f32 	%p59, %f9, %f10;
	mov.f64 	%fd690, %fd238;
	@%p59 bra 	$L__BB5_157;
	mov.f64 	%fd692, %fd238;
$L__BB5_157:
	add.s32 	%r211, %r64, 6;
	setp.ge.u32 	%p60, %r211, %r62;
	mov.f64 	%fd693, %fd692;
	@%p60 bra 	$L__BB5_160;
	cvt.rn.f32.f64 	%f11, %fd692;
	cvt.rn.f32.f64 	%f12, %fd239;
	setp.geu.f32 	%p61, %f11, %f12;
	mov.f64 	%fd692, %fd239;
	@%p61 bra 	$L__BB5_160;
	mov.f64 	%fd693, %fd239;
$L__BB5_160:
	add.s32 	%r212, %r64, 7;
	setp.lt.u32 	%p62, %r212, %r62;
	selp.f64 	%fd802, %fd240, %fd693, %p62;
	setp.ge.u32 	%p63, %r64, %r62;
	@%p63 bra 	$L__BB5_217;
	cvt.rn.f32.f64 	%f13, %fd808;
	cvt.rn.f32.f64 	%f14, %fd723;
	setp.geu.f32 	%p64, %f13, %f14;
	mov.f64 	%fd711, %fd808;
	mov.f64 	%fd696, %fd810;
	@%p64 bra 	$L__BB5_163;
	mov.f64 	%fd711, %fd723;
	mov.f64 	%fd723, %fd808;
	mov.f64 	%fd696, %fd811;
	mov.f64 	%fd811, %fd810;
$L__BB5_163:
	cvt.rn.f32.f64 	%f15, %fd686;
	cvt.rn.f32.f64 	%f16, %fd684;
	setp.geu.f32 	%p65, %f15, %f16;
	mov.f64 	%fd715, %fd686;
	mov.f64 	%fd713, %fd797;
	@%p65 bra 	$L__BB5_165;
	mov.f64 	%fd715, %fd684;
	mov.f64 	%fd684, %fd686;
	mov.f64 	%fd713, %fd701;
	mov.f64 	%fd701, %fd797;
$L__BB5_165:
	cvt.rn.f32.f64 	%f17, %fd690;
	cvt.rn.f32.f64 	%f18, %fd688;
	setp.geu.f32 	%p66, %f17, %f18;
	mov.f64 	%fd719, %fd690;
	mov.f64 	%fd717, %fd801;
	@%p66 bra 	$L__BB5_167;
	mov.f64 	%fd719, %fd688;
	mov.f64 	%fd688, %fd690;
	mov.f64 	%fd717, %fd815;
	mov.f64 	%fd815, %fd801;
$L__BB5_167:
	cvt.rn.f32.f64 	%f19, %fd802;
	cvt.rn.f32.f64 	%f20, %fd692;
	setp.geu.f32 	%p67, %f19, %f20;
	mov.f64 	%fd706, %fd802;
	mov.f64 	%fd721, %fd816;
	@%p67 bra 	$L__BB5_169;
	mov.f64 	%fd706, %fd692;
	mov.f64 	%fd692, %fd802;
	mov.f64 	%fd721, %fd709;
	mov.f64 	%fd709, %fd816;
$L__BB5_169:
	cvt.rn.f32.f64 	%f21, %fd684;
	cvt.rn.f32.f64 	%f22, %fd711;
	setp.geu.f32 	%p68, %f21, %f22;
	mov.f64 	%fd727, %fd684;
	mov.f64 	%fd725, %fd811;
	@%p68 bra 	$L__BB5_171;
	mov.f64 	%fd727, %fd711;
	mov.f64 	%fd711, %fd684;
	mov.f64 	%fd725, %fd713;
	mov.f64 	%fd713, %fd811;
$L__BB5_171:
	cvt.rn.f32.f64 	%f23, %fd688;
	cvt.rn.f32.f64 	%f24, %fd715;
	setp.geu.f32 	%p69, %f23, %f24;
	mov.f64 	%fd731, %fd688;
	mov.f64 	%fd729, %fd701;
	@%p69 bra 	$L__BB5_173;
	mov.f64 	%fd731, %fd715;
	mov.f64 	%fd715, %fd688;
	mov.f64 	%fd729, %fd717;
	mov.f64 	%fd717, %fd701;
$L__BB5_173:
	cvt.rn.f32.f64 	%f25, %fd692;
	cvt.rn.f32.f64 	%f26, %fd719;
	setp.geu.f32 	%p70, %f25, %f26;
	mov.f64 	%fd735, %fd692;
	mov.f64 	%fd733, %fd815;
	@%p70 bra 	$L__BB5_175;
	mov.f64 	%fd735, %fd719;
	mov.f64 	%fd719, %fd692;
	mov.f64 	%fd733, %fd721;
	mov.f64 	%fd721, %fd815;
$L__BB5_175:
	cvt.rn.f32.f64 	%f27, %fd711;
	cvt.rn.f32.f64 	%f28, %fd723;
	setp.geu.f32 	%p71, %f27, %f28;
	mov.f64 	%fd739, %fd711;
	mov.f64 	%fd724, %fd696;
	@%p71 bra 	$L__BB5_177;
	mov.f64 	%fd739, %fd723;
	mov.f64 	%fd723, %fd711;
	mov.f64 	%fd724, %fd725;
	mov.f64 	%fd725, %fd696;
$L__BB5_177:
	cvt.rn.f32.f64 	%f29, %fd715;
	cvt.rn.f32.f64 	%f30, %fd727;
	setp.geu.f32 	%p72, %f29, %f30;
	mov.f64 	%fd743, %fd715;
	mov.f64 	%fd741, %fd713;
	@%p72 bra 	$L__BB5_179;
	mov.f64 	%fd743, %fd727;
	mov.f64 	%fd727, %fd715;
	mov.f64 	%fd741, %fd729;
	mov.f64 	%fd729, %fd713;
$L__BB5_179:
	cvt.rn.f32.f64 	%f31, %fd719;
	cvt.rn.f32.f64 	%f32, %fd731;
	setp.geu.f32 	%p73, %f31, %f32;
	mov.f64 	%fd747, %fd719;
	mov.f64 	%fd745, %fd717;
	@%p73 bra 	$L__BB5_181;
	mov.f64 	%fd747, %fd731;
	mov.f64 	%fd731, %fd719;
	mov.f64 	%fd745, %fd733;
	mov.f64 	%fd733, %fd717;
$L__BB5_181:
	cvt.rn.f32.f64 	%f33, %fd706;
	cvt.rn.f32.f64 	%f34, %fd735;
	setp.geu.f32 	%p74, %f33, %f34;
	mov.f64 	%fd734, %fd706;
	mov.f64 	%fd749, %fd721;
	@%p74 bra 	$L__BB5_183;
	mov.f64 	%fd734, %fd735;
	mov.f64 	%fd735, %fd706;
	mov.f64 	%fd749, %fd709;
	mov.f64 	%fd709, %fd721;
$L__BB5_183:
	cvt.rn.f32.f64 	%f35, %fd727;
	cvt.rn.f32.f64 	%f36, %fd739;
	setp.geu.f32 	%p75, %f35, %f36;
	mov.f64 	%fd755, %fd727;
	mov.f64 	%fd753, %fd725;
	@%p75 bra 	$L__BB5_185;
	mov.f64 	%fd755, %fd739;
	mov.f64 	%fd739, %fd727;
	mov.f64 	%fd753, %fd741;
	mov.f64 	%fd741, %fd725;
$L__BB5_185:
	cvt.rn.f32.f64 	%f37, %fd731;
	cvt.rn.f32.f64 	%f38, %fd743;
	setp.geu.f32 	%p76, %f37, %f38;
	mov.f64 	%fd759, %fd731;
	mov.f64 	%fd757, %fd729;
	@%p76 bra 	$L__BB5_187;
	mov.f64 	%fd759, %fd743;
	mov.f64 	%fd743, %fd731;
	mov.f64 	%fd757, %fd745;
	mov.f64 	%fd745, %fd729;
$L__BB5_187:
	cvt.rn.f32.f64 	%f39, %fd735;
	cvt.rn.f32.f64 	%f40, %fd747;
	setp.geu.f32 	%p77, %f39, %f40;
	mov.f64 	%fd763, %fd735;
	mov.f64 	%fd761, %fd733;
	@%p77 bra 	$L__BB5_189;
	mov.f64 	%fd763, %fd747;
	mov.f64 	%fd747, %fd735;
	mov.f64 	%fd761, %fd749;
	mov.f64 	%fd749, %fd733;
$L__BB5_189:
	cvt.rn.f32.f64 	%f41, %fd739;
	cvt.rn.f32.f64 	%f42, %fd723;
	setp.geu.f32 	%p78, %f41, %f42;
	mov.f64 	%fd767, %fd739;
	mov.f64 	%fd752, %fd724;
	@%p78 bra 	$L__BB5_191;
	mov.f64 	%fd767, %fd723;
	mov.f64 	%fd723, %fd739;
	mov.f64 	%fd752, %fd753;
	mov.f64 	%fd753, %fd724;
$L__BB5_191:
	cvt.rn.f32.f64 	%f43, %fd743;
	cvt.rn.f32.f64 	%f44, %fd755;
	setp.geu.f32 	%p79, %f43, %f44;
	mov.f64 	%fd771, %fd743;
	mov.f64 	%fd769, %fd741;
	@%p79 bra 	$L__BB5_193;
	mov.f64 	%fd771, %fd755;
	mov.f64 	%fd755, %fd743;
	mov.f64 	%fd769, %fd757;
	mov.f64 	%fd757, %fd741;
$L__BB5_193:
	cvt.rn.f32.f64 	%f45, %fd747;
	cvt.rn.f32.f64 	%f46, %fd759;
	setp.geu.f32 	%p80, %f45, %f46;
	mov.f64 	%fd775, %fd747;
	mov.f64 	%fd773, %fd745;
	@%p80 bra 	$L__BB5_195;
	mov.f64 	%fd775, %fd759;
	mov.f64 	%fd759, %fd747;
	mov.f64 	%fd773, %fd761;
	mov.f64 	%fd761, %fd745;
$L__BB5_195:
	cvt.rn.f32.f64 	%f47, %fd734;
	cvt.rn.f32.f64 	%f48, %fd763;
	setp.geu.f32 	%p81, %f47, %f48;
	mov.f64 	%fd762, %fd734;
	mov.f64 	%fd777, %fd749;
	@%p81 bra 	$L__BB5_197;
	mov.f64 	%fd762, %fd763;
	mov.f64 	%fd763, %fd734;
	mov.f64 	%fd777, %fd709;
	mov.f64 	%fd709, %fd749;
$L__BB5_197:
	cvt.rn.f32.f64 	%f49, %fd755;
	cvt.rn.f32.f64 	%f50, %fd767;
	setp.geu.f32 	%p82, %f49, %f50;
	mov.f64 	%fd783, %fd755;
	mov.f64 	%fd781, %fd753;
	@%p82 bra 	$L__BB5_199;
	mov.f64 	%fd783, %fd767;
	mov.f64 	%fd767, %fd755;
	mov.f64 	%fd781, %fd769;
	mov.f64 	%fd769, %fd753;
$L__BB5_199:
	cvt.rn.f32.f64 	%f51, %fd759;
	cvt.rn.f32.f64 	%f52, %fd771;
	setp.geu.f32 	%p83, %f51, %f52;
	mov.f64 	%fd787, %fd759;
	mov.f64 	%fd785, %fd757;
	@%p83 bra 	$L__BB5_201;
	mov.f64 	%fd787, %fd771;
	mov.f64 	%fd771, %fd759;
	mov.f64 	%fd785, %fd773;
	mov.f64 	%fd773, %fd757;
$L__BB5_201:
	cvt.rn.f32.f64 	%f53, %fd763;
	cvt.rn.f32.f64 	%f54, %fd775;
	setp.geu.f32 	%p84, %f53, %f54;
	mov.f64 	%fd791, %fd763;
	mov.f64 	%fd789, %fd761;
	@%p84 bra 	$L__BB5_203;
	mov.f64 	%fd791, %fd775;
	mov.f64 	%fd775, %fd763;
	mov.f64 	%fd789, %fd777;
	mov.f64 	%fd777, %fd761;
$L__BB5_203:
	cvt.rn.f32.f64 	%f55, %fd767;
	cvt.rn.f32.f64 	%f56, %fd723;
	setp.geu.f32 	%p85, %f55, %f56;
	mov.f64 	%fd808, %fd767;
	mov.f64 	%fd810, %fd752;
	@%p85 bra 	$L__BB5_205;
	mov.f64 	%fd808, %fd723;
	mov.f64 	%fd723, %fd767;
	mov.f64 	%fd810, %fd781;
	mov.f64 	%fd781, %fd752;
$L__BB5_205:
	cvt.rn.f32.f64 	%f57, %fd771;
	cvt.rn.f32.f64 	%f58, %fd783;
	setp.geu.f32 	%p86, %f57, %f58;
	mov.f64 	%fd686, %fd771;
	mov.f64 	%fd797, %fd769;
	@%p86 bra 	$L__BB5_207;
	mov.f64 	%fd686, %fd783;
	mov.f64 	%fd783, %fd771;
	mov.f64 	%fd797, %fd785;
	mov.f64 	%fd785, %fd769;
$L__BB5_207:
	cvt.rn.f32.f64 	%f59, %fd775;
	cvt.rn.f32.f64 	%f60, %fd787;
	setp.geu.f32 	%p87, %f59, %f60;
	mov.f64 	%fd690, %fd775;
	mov.f64 	%fd801, %fd773;
	@%p87 bra 	$L__BB5_209;
	mov.f64 	%fd690, %fd787;
	mov.f64 	%fd787, %fd775;
	mov.f64 	%fd801, %fd789;
	mov.f64 	%fd789, %fd773;
$L__BB5_209:
	cvt.rn.f32.f64 	%f61, %fd762;
	cvt.rn.f32.f64 	%f62, %fd791;
	setp.geu.f32 	%p88, %f61, %f62;
	mov.f64 	%fd802, %fd762;
	mov.f64 	%fd816, %fd777;
	@%p88 bra 	$L__BB5_211;
	mov.f64 	%fd802, %fd791;
	mov.f64 	%fd791, %fd762;
	mov.f64 	%fd816, %fd709;
	mov.f64 	%fd709, %fd777;
$L__BB5_211:
	cvt.rn.f32.f64 	%f63, %fd783;
	cvt.rn.f32.f64 	%f64, %fd808;
	setp.geu.f32 	%p89, %f63, %f64;
	mov.f64 	%fd684, %fd783;
	mov.f64 	%fd811, %fd781;
	@%p89 bra 	$L__BB5_213;
	mov.f64 	%fd684, %fd808;
	mov.f64 	%fd808, %fd783;
	mov.f64 	%fd811, %fd797;
	mov.f64 	%fd797, %fd781;
$L__BB5_213:
	cvt.rn.f32.f64 	%f65, %fd787;
	cvt.rn.f32.f64 	%f66, %fd686;
	setp.geu.f32 	%p90, %f65, %f66;
	mov.f64 	%fd688, %fd787;
	mov.f64 	%fd701, %fd785;
	@%p90 bra 	$L__BB5_215;
	mov.f64 	%fd688, %fd686;
	mov.f64 	%fd686, %fd787;
	mov.f64 	%fd701, %fd801;
	mov.f64 	%fd801, %fd785;
$L__BB5_215:
	cvt.rn.f32.f64 	%f67, %fd791;
	cvt.rn.f32.f64 	%f68, %fd690;
	setp.geu.f32 	%p91, %f67, %f68;
	mov.f64 	%fd692, %fd791;
	mov.f64 	%fd815, %fd789;
	@%p91 bra 	$L__BB5_217;
	mov.f64 	%fd692, %fd690;
	mov.f64 	%fd690, %fd791;
	mov.f64 	%fd815, %fd816;
	mov.f64 	%fd816, %fd789;
$L__BB5_217:
	mov.b32 	%r500, 2;
	shl.b32 	%r215, %r63, 6;
	mov.u32 	%r216, _ZZN3cub18CUB_300001_SM_10006detail10merge_sort30DeviceMergeSortBlockSortKernelINS2_10policy_hubIN6thrust24THRUST_300001_SM_1000_NS6detail15normal_iteratorINS6_10device_ptrIdEEEEE9Policy600ESB_SB_SB_SB_jN4cuda3std3__44lessIfEEddEEvbT0_T1_T2_T3_T4_PT6_PT7_T5_NS1_7vsmem_tEE19static_temp_storage;
	add.s32 	%r217, %r216, %r215;
$L__BB5_218:
	mov.u32 	%r91, %r500;
	bar.sync 	0;
	add.s32 	%r214, %r91, -1;
	st.shared.v2.f64 	[%r217], {%fd723, %fd808};
	st.shared.v2.f64 	[%r217+16], {%fd684, %fd686};
	st.shared.v2.f64 	[%r217+32], {%fd688, %fd690};
	st.shared.v2.f64 	[%r217+48], {%fd692, %fd802};
	bar.sync 	0;
	neg.s32 	%r218, %r91;
	and.b32  	%r219, %r63, %r218;
	shl.b32 	%r220, %r219, 3;
	shl.b32 	%r221, %r91, 2;
	and.b32  	%r222, %r214, %r63;
	shl.b32 	%r223, %r222, 3;
	min.s32 	%r92, %r223, %r62;
	min.s32 	%r93, %r220, %r62;
	add.s32 	%r224, %r93, %r221;
	min.s32 	%r94, %r224, %r62;
	add.s32 	%r225, %r94, %r221;
	min.s32 	%r95, %r225, %r62;
	sub.s32 	%r226, %r94, %r93;
	sub.s32 	%r227, %r95, %r94;
	setp.lt.s32 	%p92, %r92, %r227;
	sub.s32 	%r228, %r92, %r227;
	selp.b32 	%r503, 0, %r228, %p92;
	min.s32 	%r501, %r226, %r92;
	setp.ge.s32 	%p93, %r503, %r501;
	@%p93 bra 	$L__BB5_221;
	add.s32 	%r98, %r94, %r92;
$L__BB5_220:
	sub.s32 	%r229, %r501, %r503;
	shr.u32 	%r230, %r229, 31;
	add.s32 	%r231, %r229, %r230;
	shr.s32 	%r232, %r231, 1;
	add.s32 	%r233, %r232, %r503;
	add.s32 	%r234, %r233, %r93;
	shl.b32 	%r235, %r234, 3;
	mov.u32 	%r236, _ZZN3cub18CUB_300001_SM_10006detail10merge_sort30DeviceMergeSortBlockSortKernelINS2_10policy_hubIN6thrust24THRUST_300001_SM_1000_NS6detail15normal_iteratorINS6_10device_ptrIdEEEEE9Policy600ESB_SB_SB_SB_jN4cuda3std3__44lessIfEEddEEvbT0_T1_T2_T3_T4_PT6_PT7_T5_NS1_7vsmem_tEE19static_temp_storage;
	add.s32 	%r237, %r236, %r235;
	ld.shared.f64 	%fd472, [%r237];
	not.b32 	%r238, %r233;
	add.s32 	%r239, %r98, %r238;
	shl.b32 	%r240, %r239, 3;
	add.s32 	%r241, %r236, %r240;
	ld.shared.f64 	%fd473, [%r241];
	cvt.rn.f32.f64 	%f69, %fd473;
	cvt.rn.f32.f64 	%f70, %fd472;
	setp.geu.f32 	%p94, %f69, %f70;
	add.s32 	%r242, %r233, 1;
	selp.b32 	%r503, %r242, %r503, %p94;
	selp.b32 	%r501, %r501, %r233, %p94;
	setp.lt.s32 	%p95, %r503, %r501;
	@%p95 bra 	$L__BB5_220;
$L__BB5_221:
	add.s32 	%r104, %r503, %r93;
	add.s32 	%r243, %r94, %r92;
	sub.s32 	%r105, %r243, %r503;
	shl.b32 	%r244, %r104, 3;
	mov.u32 	%r245, _ZZN3cub18CUB_300001_SM_10006detail10merge_sort30DeviceMergeSortBlockSortKernelINS2_10policy_hubIN6thrust24THRUST_300001_SM_1000_NS6detail15normal_iteratorINS6_10device_ptrIdEEEEE9Policy600ESB_SB_SB_SB_jN4cuda3std3__44lessIfEEddEEvbT0_T1_T2_T3_T4_PT6_PT7_T5_NS1_7vsmem_tEE19static_temp_storage;
	add.s32 	%r106, %r245, %r244;
	ld.shared.f64 	%fd836, [%r106];
	shl.b32 	%r246, %r105, 3;
	add.s32 	%r107, %r245, %r246;
	ld.shared.f64 	%fd835, [%r107];
	setp.ge.s32 	%p97, %r105, %r95;
	mov.pred 	%p254, 0;
	@%p97 bra 	$L__BB5_224;
	setp.ge.s32 	%p99, %r104, %r94;
	mov.pred 	%p254, -1;
	@%p99 bra 	$L__BB5_224;
	cvt.rn.f32.f64 	%f71, %fd835;
	cvt.rn.f32.f64 	%f72, %fd836;
	setp.lt.f32 	%p254, %f71, %f72;
$L__BB5_224:
	selp.f64 	%fd723, %fd835, %fd836, %p254;
	selp.u32 	%r247, 1, 0, %p254;
	add.s32 	%r108, %r105, %r247;
	not.pred 	%p100, %p254;
	selp.u32 	%r248, 1, 0, %p100;
	add.s32 	%r109, %r104, %r248;
	selp.b32 	%r110, %r105, %r104, %p254;
	@%p100 bra 	$L__BB5_226;
	ld.shared.f64 	%fd835, [%r107+8];
	bra.uni 	$L__BB5_227;
$L__BB5_226:
	ld.shared.f64 	%fd836, [%r106+8];
$L__BB5_227:
	setp.ge.s32 	%p102, %r108, %r95;
	mov.pred 	%p255, 0;
	@%p102 bra 	$L__BB5_230;
	setp.ge.s32 	%p104, %r109, %r94;
	mov.pred 	%p255, -1;
	@%p104 bra 	$L__BB5_230;
	cvt.rn.f32.f64 	%f73, %fd835;
	cvt.rn.f32.f64 	%f74, %fd836;
	setp.lt.f32 	%p255, %f73, %f74;
$L__BB5_230:
	selp.f64 	%fd808, %fd835, %fd836, %p255;
	selp.u32 	%r249, 1, 0, %p255;
	add.s32 	%r111, %r108, %r249;
	not.pred 	%p105, %p255;
	selp.u32 	%r250, 1, 0, %p105;
	add.s32 	%r112, %r109, %r250;
	selp.b32 	%r113, %r108, %r109, %p255;
	@%p255 bra 	$L__BB5_232;
	shl.b32 	%r251, %r112, 3;
	mov.u32 	%r252, _ZZN3cub18CUB_300001_SM_10006detail10merge_sort30DeviceMergeSortBlockSortKernelINS2_10policy_hubIN6thrust24THRUST_300001_SM_1000_NS6detail15normal_iteratorINS6_10device_ptrIdEEEEE9Policy600ESB_SB_SB_SB_jN4cuda3std3__44lessIfEEddEEvbT0_T1_T2_T3_T4_PT6_PT7_T5_NS1_7vsmem_tEE19static_temp_storage;
	add.s32 	%r253, %r252, %r251;
	ld.shared.f64 	%fd836, [%r253];
	bra.uni 	$L__BB5_233;
$L__BB5_232:
	shl.b32 	%r254, %r111, 3;
	mov.u32 	%r255, _ZZN3cub18CUB_300001_SM_10006detail10merge_sort30DeviceMergeSortBlockSortKernelINS2_10policy_hubIN6thrust24THRUST_300001_SM_1000_NS6detail15normal_iteratorINS6_10device_ptrIdEEEEE9Policy600ESB_SB_SB_SB_jN4cuda3std3__44lessIfEEddEEvbT0_T1_T2_T3_T4_PT6_PT7_T5_NS1_7vsmem_tEE19static_temp_storage;
	add.s32 	%r256, %r255, %r254;
	ld.shared.f64 	%fd835, [%r256];
$L__BB5_233:
	setp.ge.s32 	%p107, %r111, %r95;
	mov.pred 	%p256, 0;
	@%p107 bra 	$L__BB5_236;
	setp.ge.s32 	%p109, %r112, %r94;
	mov.pred 	%p256, -1;
	@%p109 bra 	$L__BB5_236;
	cvt.rn.f32.f64 	%f75, %fd835;
	cvt.rn.f32.f64 	%f76, %fd836;
	setp.lt.f32 	%p256, %f75, %f76;
$L__BB5_236:
	selp.f64 	%fd684, %fd835, %fd836, %p256;
	selp.u32 	%r257, 1, 0, %p256;
	add.s32 	%r114, %r111, %r257;
	not.pred 	%p110, %p256;
	selp.u32 	%r258, 1, 0, %p110;
	add.s32 	%r115, %r112, %r258;
	selp.b32 	%r116, %r111, %r112, %p256;
	@%p256 bra 	$L__BB5_238;
	shl.b32 	%r259, %r115, 3;
	mov.u32 	%r260, _ZZN3cub18CUB_300001_SM_10006detail10merge_sort30DeviceMergeSortBlockSortKernelINS2_10policy_hubIN6thrust24THRUST_300001_SM_1000_NS6detail15normal_iteratorINS6_10device_ptrIdEEEEE9Policy600ESB_SB_SB_SB_jN4cuda3std3__44lessIfEEddEEvbT0_T1_T2_T3_T4_PT6_PT7_T5_NS1_7vsmem_tEE19static_temp_storage;
	add.s32 	%r261, %r260, %r259;
	ld.shared.f64 	%fd836, [%r261];
	bra.uni 	$L__BB5_239;
$L__BB5_238:
	shl.b32 	%r262, %r114, 3;
	mov.u32 	%r263, _ZZN3cub18CUB_300001_SM_10006detail10merge_sort30DeviceMergeSortBlockSortKernelINS2_10policy_hubIN6thrust24THRUST_300001_SM_1000_NS6detail15normal_iteratorINS6_10device_ptrIdEEEEE9Policy600ESB_SB_SB_SB_jN4cuda3std3__44lessIfEEddEEvbT0_T1_T2_T3_T4_PT6_PT7_T5_NS1_7vsmem_tEE19static_temp_storage;
	add.s32 	%r264, %r263, %r262;
	ld.shared.f64 	%fd835, [%r264];
$L__BB5_239:
	setp.ge.s32 	%p112, %r114, %r95;
	mov.pred 	%p257, 0;
	@%p112 bra 	$L__BB5_242;
	setp.ge.s32 	%p114, %r115, %r94;
	mov.pred 	%p257, -1;
	@%p114 bra 	$L__BB5_242;
	cvt.rn.f32.f64 	%f77, %fd835;
	cvt.rn.f32.f64 	%f78, %fd836;
	setp.lt.f32 	%p257, %f77, %f78;
$L__BB5_242:
	selp.f64 	%fd686, %fd835, %fd836, %p257;
	selp.u32 	%r265, 1, 0, %p257;
	add.s32 	%r117, %r114, %r265;
	not.pred 	%p115, %p257;
	selp.u32 	%r266, 1, 0, %p115;
	add.s32 	%r118, %r115, %r266;
	selp.b32 	%r119, %r114, %r115, %p257;
	@%p257 bra 	$L__BB5_244;
	shl.b32 	%r267, %r118, 3;
	mov.u32 	%r268, _ZZN3cub18CUB_300001_SM_10006detail10merge_sort30DeviceMergeSortBlockSortKernelINS2_10policy_hubIN6thrust24THRUST_300001_SM_1000_NS6detail15normal_iteratorINS6_10device_ptrIdEEEEE9Policy600ESB_SB_SB_SB_jN4cuda3std3__44lessIfEEddEEvbT0_T1_T2_T3_T4_PT6_PT7_T5_NS1_7vsmem_tEE19static_temp_storage;
	add.s32 	%r269, %r268, %r267;
	ld.shared.f64 	%fd836, [%r269];
	bra.uni 	$L__BB5_245;
$L__BB5_244:
	shl.b32 	%r270, %r117, 3;
	mov.u32 	%r271, _ZZN3cub18CUB_300001_SM_10006detail10merge_sort30DeviceMergeSortBlockSortKernelINS2_10policy_hubIN6thrust24THRUST_300001_SM_1000_NS6detail15normal_iteratorINS6_10device_ptrIdEEEEE9Policy600ESB_SB_SB_SB_jN4cuda3std3__44lessIfEEddEEvbT0_T1_T2_T3_T4_PT6_PT7_T5_NS1_7vsmem_tEE19static_temp_storage;
	add.s32 	%r272, %r271, %r270;
	ld.shared.f64 	%fd835, [%r272];
$L__BB5_245:
	setp.ge.s32 	%p117, %r117, %r95;
	mov.pred 	%p258, 0;
	@%p117 bra 	$L__BB5_248;
	setp.ge.s32 	%p119, %r118, %r94;
	mov.pred 	%p258, -1;
	@%p119 bra 	$L__BB5_248;
	cvt.rn.f32.f64 	%f79, %fd835;
	cvt.rn.f32.f64 	%f80, %fd836;
	setp.lt.f32 	%p258, %f79, %f80;
$L__BB5_248:
	selp.f64 	%fd688, %fd835, %fd836, %p258;
	selp.u32 	%r273, 1, 0, %p258;
	add.s32 	%r120, %r117, %r273;
	not.pred 	%p120, %p258;
	selp.u32 	%r274, 1, 0, %p120;
	add.s32 	%r121, %r118, %r274;
	selp.b32 	%r122, %r117, %r118, %p258;
	@%p258 bra 	$L__BB5_250;
	shl.b32 	%r275, %r121, 3;
	mov.u32 	%r276, _ZZN3cub18CUB_300001_SM_10006detail10merge_sort30DeviceMergeSortBlockSortKernelINS2_10policy_hubIN6thrust24THRUST_300001_SM_1000_NS6detail15normal_iteratorINS6_10device_ptrIdEEEEE9Policy600ESB_SB_SB_SB_jN4cuda3std3__44lessIfEEddEEvbT0_T1_T2_T3_T4_PT6_PT7_T5_NS1_7vsmem_tEE19static_temp_storage;
	add.s32 	%r277, %r276, %r275;
	ld.shared.f64 	%fd836, [%r277];
	bra.uni 	$L__BB5_251;
$L__BB5_250:
	shl.b32 	%r278, %r120, 3;
	mov.u32 	%r279, _ZZN3cub18CUB_300001_SM_10006detail10merge_sort30DeviceMergeSortBlockSortKernelINS2_10policy_hubIN6thrust24THRUST_300001_SM_1000_NS6detail15normal_iteratorINS6_10device_ptrIdEEEEE9Policy600ESB_SB_SB_SB_jN4cuda3std3__44lessIfEEddEEvbT0_T1_T2_T3_T4_PT6_PT7_T5_NS1_7vsmem_tEE19static_temp_storage;
	add.s32 	%r280, %r279, %r278;
	ld.shared.f64 	%fd835, [%r280];
$L__BB5_251:
	setp.ge.s32 	%p122, %r120, %r95;
	mov.pred 	%p259, 0;
	@%p122 bra 	$L__BB5_254;
	setp.ge.s32 	%p124, %r121, %r94;
	mov.pred 	%p259, -1;
	@%p124 bra 	$L__BB5_254;
	cvt.rn.f32.f64 	%f81, %fd835;
	cvt.rn.f32.f64 	%f82, %fd836;
	setp.lt.f32 	%p259, %f81, %f82;
$L__BB5_254:
	selp.f64 	%fd690, %fd835, %fd836, %p259;
	selp.u32 	%r281, 1, 0, %p259;
	add.s32 	%r123, %r120, %r281;
	not.pred 	%p125, %p259;
	selp.u32 	%r282, 1, 0, %p125;
	add.s32 	%r124, %r121, %r282;
	selp.b32 	%r125, %r120, %r121, %p259;
	@%p259 bra 	$L__BB5_256;
	shl.b32 	%r283, %r124, 3;
	mov.u32 	%r284, _ZZN3cub18CUB_300001_SM_10006detail10merge_sort30DeviceMergeSortBlockSortKernelINS2_10policy_hubIN6thrust24THRUST_300001_SM_1000_NS6detail15normal_iteratorINS6_10device_ptrIdEEEEE9Policy600ESB_SB_SB_SB_jN4cuda3std3__44lessIfEEddEEvbT0_T1_T2_T3_T4_PT6_PT7_T5_NS1_7vsmem_tEE19static_temp_storage;
	add.s32 	%r285, %r284, %r283;
	ld.shared.f64 	%fd836, [%r285];
	bra.uni 	$L__BB5_257;
$L__BB5_256:
	shl.b32 	%r286, %r123, 3;
	mov.u32 	%r287, _ZZN3cub18CUB_300001_SM_10006detail10merge_sort30DeviceMergeSortBlockSortKernelINS2_10policy_hubIN6thrust24THRUST_300001_SM_1000_NS6detail15normal_iteratorINS6_10device_ptrIdEEEEE9Policy600ESB_SB_SB_SB_jN4cuda3std3__44lessIfEEddEEvbT0_T1_T2_T3_T4_PT6_PT7_T5_NS1_7vsmem_tEE19static_temp_storage;
	add.s32 	%r288, %r287, %r286;
	ld.shared.f64 	%fd835, [%r288];
$L__BB5_257:
	setp.ge.s32 	%p127, %r123, %r95;
	mov.pred 	%p260, 0;
	@%p127 bra 	$L__BB5_260;
	setp.ge.s32 	%p129, %r124, %r94;
	mov.pred 	%p260, -1;
	@%p129 bra 	$L__BB5_260;
	cvt.rn.f32.f64 	%f83, %fd835;
	cvt.rn.f32.f64 	%f84, %fd836;
	setp.lt.f32 	%p260, %f83, %f84;
$L__BB5_260:
	selp.f64 	%fd692, %fd835, %fd836, %p260;
	selp.u32 	%r289, 1, 0, %p260;
	add.s32 	%r126, %r123, %r289;
	not.pred 	%p130, %p260;
	selp.u32 	%r290, 1, 0, %p130;
	add.s32 	%r127, %r124, %r290;
	selp.b32 	%r128, %r123, %r124, %p260;
	@%p260 bra 	$L__BB5_262;
	shl.b32 	%r291, %r127, 3;
	mov.u32 	%r292, _ZZN3cub18CUB_300001_SM_10006detail10merge_sort30DeviceMergeSortBlockSortKernelINS2_10policy_hubIN6thrust24THRUST_300001_SM_1000_NS6detail15normal_iteratorINS6_10device_ptrIdEEEEE9Policy600ESB_SB_SB_SB_jN4cuda3std3__44lessIfEEddEEvbT0_T1_T2_T3_T4_PT6_PT7_T5_NS1_7vsmem_tEE19static_temp_storage;
	add.s32 	%r293, %r292, %r291;
	ld.shared.f64 	%fd836, [%r293];
	bra.uni 	$L__BB5_263;
$L__BB5_262:
	shl.b32 	%r294, %r126, 3;
	mov.u32 	%r295, _ZZN3cub18CUB_300001_SM_10006detail10merge_sort30DeviceMergeSortBlockSortKernelINS2_10policy_hubIN6thrust24THRUST_300001_SM_1000_NS6detail15normal_iteratorINS6_10device_ptrIdEEEEE9Policy600ESB_SB_SB_SB_jN4cuda3std3__44lessIfEEddEEvbT0_T1_T2_T3_T4_PT6_PT7_T5_NS1_7vsmem_tEE19static_temp_storage;
	add.s32 	%r296, %r295, %r294;
	ld.shared.f64 	%fd835, [%r296];
$L__BB5_263:
	setp.ge.s32 	%p132, %r126, %r95;
	mov.pred 	%p261, 0;
	@%p132 bra 	$L__BB5_266;
	setp.ge.s32 	%p134, %r127, %r94;
	mov.pred 	%p261, -1;
	@%p134 bra 	$L__BB5_266;
	cvt.rn.f32.f64 	%f85, %fd835;
	cvt.rn.f32.f64 	%f86, %fd836;
	setp.lt.f32 	%p261, %f85, %f86;
$L__BB5_266:
	selp.f64 	%fd802, %fd835, %fd836, %p261;
	selp.b32 	%r297, %r126, %r127, %p261;
	bar.sync 	0;
	shl.b32 	%r298, %r63, 6;
	mov.u32 	%r299, _ZZN3cub18CUB_300001_SM_10006detail10merge_sort30DeviceMergeSortBlockSortKernelINS2_10policy_hubIN6thrust24THRUST_300001_SM_1000_NS6detail15normal_iteratorINS6_10device_ptrIdEEEEE9Policy600ESB_SB_SB_SB_jN4cuda3std3__44lessIfEEddEEvbT0_T1_T2_T3_T4_PT6_PT7_T5_NS1_7vsmem_tEE19static_temp_storage;
	add.s32 	%r300, %r299, %r298;
	st.shared.v2.f64 	[%r300], {%fd810, %fd811};
	st.shared.v2.f64 	[%r300+16], {%fd797, %fd701};
	st.shared.v2.f64 	[%r300+32], {%fd801, %fd815};
	st.shared.v2.f64 	[%r300+48], {%fd816, %fd709};
	bar.sync 	0;
	shl.b32 	%r301, %r110, 3;
	add.s32 	%r302, %r299, %r301;
	ld.shared.f64 	%fd810, [%r302];
	shl.b32 	%r303, %r113, 3;
	add.s32 	%r304, %r299, %r303;
	ld.shared.f64 	%fd811, [%r304];
	shl.b32 	%r305, %r116, 3;
	add.s32 	%r306, %r299, %r305;
	ld.shared.f64 	%fd797, [%r306];
	shl.b32 	%r307, %r119, 3;
	add.s32 	%r308, %r299, %r307;
	ld.shared.f64 	%fd701, [%r308];
	shl.b32 	%r309, %r122, 3;
	add.s32 	%r310, %r299, %r309;
	ld.shared.f64 	%fd801, [%r310];
	shl.b32 	%r311, %r125, 3;
	add.s32 	%r312, %r299, %r311;
	ld.shared.f64 	%fd815, [%r312];
	shl.b32 	%r313, %r128, 3;
	add.s32 	%r314, %r299, %r313;
	ld.shared.f64 	%fd816, [%r314];
	shl.b32 	%r315, %r297, 3;
	add.s32 	%r316, %r299, %r315;
	ld.shared.f64 	%fd709, [%r316];
	shl.b32 	%r500, %r91, 1;
	setp.lt.u32 	%p135, %r91, 129;
	@%p135 bra 	$L__BB5_218;
	ld.param.s8 	%rs2, [_ZN3cub18CUB_300001_SM_10006detail10merge_sort30DeviceMergeSortBlockSortKernelINS2_10policy_hubIN6thrust24THRUST_300001_SM_1000_NS6detail15normal_iteratorINS6_10device_ptrIdEEEEE9Policy600ESB_SB_SB_SB_jN4cuda3std3__44lessIfEEddEEvbT0_T1_T2_T3_T4_PT6_PT7_T5_NS1_7vsmem_tE_param_0];
	bar.sync 	0;
	setp.eq.s16 	%p136, %rs2, 0;
	@%p136 bra 	$L__BB5_304;
	st.shared.f64 	[%r83], %fd723;
	st.shared.f64 	[%r84+8], %fd808;
	st.shared.f64 	[%r85+16], %fd684;
	st.shared.f64 	[%r86+24], %fd686;
	st.shared.f64 	[%r87+32], %fd688;
	st.shared.f64 	[%r88+40], %fd690;
	st.shared.f64 	[%r89+48], %fd692;
	st.shared.f64 	[%r90+56], %fd802;
	bar.warp.sync 	-1;
	ld.shared.f64 	%fd440, [%r75];
	ld.shared.f64 	%fd441, [%r76+256];
	ld.shared.f64 	%fd442, [%r77+512];
	ld.shared.f64 	%fd443, [%r78+768];
	ld.shared.f64 	%fd444, [%r79+1024];
	ld.shared.f64 	%fd445, [%r80+1280];
	ld.shared.f64 	%fd446, [%r81+1536];
	ld.shared.f64 	%fd447, [%r82+1792];
	setp.eq.s32 	%p137, %r63, 0;
	@%p137 bra 	$L__BB5_269;
	bra.uni 	$L__BB5_270;
$L__BB5_269:
	st.volatile.shared.u32 	[_ZZN3cub18CUB_300001_SM_10006detail10merge_sort30DeviceMergeSortBlockSortKernelINS2_10policy_hubIN6thrust24THRUST_300001_SM_1000_NS6detail15normal_iteratorINS6_10device_ptrIdEEEEE9Policy600ESB_SB_SB_SB_jN4cuda3std3__44lessIfEEddEEvbT0_T1_T2_T3_T4_PT6_PT7_T5_NS1_7vsmem_tEE19static_temp_storage+16896], %r62;
$L__BB5_270:
	bar.sync 	0;
	ld.volatile.shared.u32 	%r130, [_ZZN3cub18CUB_300001_SM_10006detail10merge_sort30DeviceMergeSortBlockSortKernelINS2_10policy_hubIN6thrust24THRUST_300001_SM_1000_NS6detail15normal_iteratorINS6_10device_ptrIdEEEEE9Policy600ESB_SB_SB_SB_jN4cuda3std3__44lessIfEEddEEvbT0_T1_T2_T3_T4_PT6_PT7_T5_NS1_7vsmem_tEE19static_temp_storage+16896];
	shl.b32 	%r317, %r63, 3;
	and.b32  	%r318, %r317, 7936;
	cvt.u64.u32 	%rd27, %r318;
	and.b32  	%r319, %r63, 31;
	mov.u32 	%r320, %ctaid.x;
	shl.b32 	%r321, %r320, 11;
	or.b32  	%r322, %r319, %r321;
	cvt.u64.u32 	%rd28, %r322;
	add.s64 	%rd9, %rd28, %rd27;
	setp.ge.s32 	%p138, %r66, %r130;
	shl.b64 	%rd29, %rd9, 3;
	add.s64 	%rd10, %rd3, %rd29;
	@%p138 bra 	$L__BB5_272;
	st.global.f64 	[%rd10], %fd440;
$L__BB5_272:
	setp.ge.s32 	%p139, %r68, %r130;
	@%p139 bra 	$L__BB5_274;
	st.global.f64 	[%rd10+256], %fd441;
$L__BB5_274:
	setp.ge.s32 	%p140, %r69, %r130;
	@%p140 bra 	$L__BB5_276;
	st.global.f64 	[%rd10+512], %fd442;
$L__BB5_276:
	setp.ge.s32 	%p141, %r70, %r130;
	@%p141 bra 	$L__BB5_278;
	st.global.f64 	[%rd10+768], %fd443;
$L__BB5_278:
	setp.ge.s32 	%p142, %r71, %r130;
	@%p142 bra 	$L__BB5_280;
	st.global.f64 	[%rd10+1024], %fd444;
$L__BB5_280:
	setp.ge.s32 	%p143, %r72, %r130;
	@%p143 bra 	$L__BB5_282;
	st.global.f64 	[%rd10+1280], %fd445;
$L__BB5_282:
	setp.ge.s32 	%p144, %r73, %r130;
	@%p144 bra 	$L__BB5_284;
	st.global.f64 	[%rd10+1536], %fd446;
$L__BB5_284:
	setp.ge.s32 	%p145, %r74, %r130;
	@%p145 bra 	$L__BB5_286;
	st.global.f64 	[%rd10+1792], %fd447;
$L__BB5_286:
	setp.ne.s32 	%p146, %r63, 0;
	bar.sync 	0;
	st.shared.f64 	[%r83], %fd810;
	st.shared.f64 	[%r84+8], %fd811;
	st.shared.f64 	[%r85+16], %fd797;
	st.shared.f64 	[%r86+24], %fd701;
	st.shared.f64 	[%r87+32], %fd801;
	st.shared.f64 	[%r88+40], %fd815;
	st.shared.f64 	[%r89+48], %fd816;
	st.shared.f64 	[%r90+56], %fd709;
	bar.warp.sync 	-1;
	ld.shared.f64 	%fd456, [%r75];
	ld.shared.f64 	%fd457, [%r76+256];
	ld.shared.f64 	%fd458, [%r77+512];
	ld.shared.f64 	%fd459, [%r78+768];
	ld.shared.f64 	%fd460, [%r79+1024];
	ld.shared.f64 	%fd461, [%r80+1280];
	ld.shared.f64 	%fd462, [%r81+1536];
	ld.shared.f64 	%fd463, [%r82+1792];
	@%p146 bra 	$L__BB5_288;
	st.volatile.shared.u32 	[_ZZN3cub18CUB_300001_SM_10006detail10merge_sort30DeviceMergeSortBlockSortKernelINS2_10policy_hubIN6thrust24THRUST_300001_SM_1000_NS6detail15normal_iteratorINS6_10device_ptrIdEEEEE9Policy600ESB_SB_SB_SB_jN4cuda3std3__44lessIfEEddEEvbT0_T1_T2_T3_T4_PT6_PT7_T5_NS1_7vsmem_tEE19static_temp_storage+16896], %r62;
$L__BB5_288:
	bar.sync 	0;
	ld.volatile.shared.u32 	%r131, [_ZZN3cub18CUB_300001_SM_10006detail10merge_sort30DeviceMergeSortBlockSortKernelINS2_10policy_hubIN6thrust24THRUST_300001_SM_1000_NS6detail15normal_iteratorINS6_10device_ptrIdEEEEE9Policy600ESB_SB_SB_SB_jN4cuda3std3__44lessIfEEddEEvbT0_T1_T2_T3_T4_PT6_PT7_T5_NS1_7vsmem_tEE19static_temp_storage+16896];
	setp.ge.s32 	%p147, %r66, %r131;
	add.s64 	%rd11, %rd4, %rd29;
	@%p147 bra 	$L__BB5_290;
	st.global.f64 	[%rd11], %fd456;
$L__BB5_290:
	setp.ge.s32 	%p148, %r68, %r131;
	@%p148 bra 	$L__BB5_292;
	st.global.f64 	[%rd11+256], %fd457;
$L__BB5_292:
	setp.ge.s32 	%p149, %r69, %r131;
	@%p149 bra 	$L__BB5_294;
	st.global.f64 	[%rd11+512], %fd458;
$L__BB5_294:
	setp.ge.s32 	%p150, %r70, %r131;
	@%p150 bra 	$L__BB5_296;
	st.global.f64 	[%rd11+768], %fd459;
$L__BB5_296:
	setp.ge.s32 	%p151, %r71, %r131;
	@%p151 bra 	$L__BB5_298;
	st.global.f64 	[%rd11+1024], %fd460;
$L__BB5_298:
	setp.ge.s32 	%p152, %r72, %r131;
	@%p152 bra 	$L__BB5_300;
	st.global.f64 	[%rd11+1280], %fd461;
$L__BB5_300:
	setp.ge.s32 	%p153, %r73, %r131;
	@%p153 bra 	$L__BB5_302;
	st.global.f64 	[%rd11+1536], %fd462;
$L__BB5_302:
	setp.ge.s32 	%p154, %r74, %r131;
	@%p154 bra 	$L__BB5_340;
	st.global.f64 	[%rd11+1792], %fd463;
	bra.uni 	$L__BB5_340;
$L__BB5_304:
	st.shared.f64 	[%r83], %fd723;
	st.shared.f64 	[%r84+8], %fd808;
	st.shared.f64 	[%r85+16], %fd684;
	st.shared.f64 	[%r86+24], %fd686;
	st.shared.f64 	[%r87+32], %fd688;
	st.shared.f64 	[%r88+40], %fd690;
	st.shared.f64 	[%r89+48], %fd692;
	st.shared.f64 	[%r90+56], %fd802;
	bar.warp.sync 	-1;
	ld.shared.f64 	%fd448, [%r75];
	ld.shared.f64 	%fd449, [%r76+256];
	ld.shared.f64 	%fd450, [%r77+512];
	ld.shared.f64 	%fd451, [%r78+768];
	ld.shared.f64 	%fd452, [%r79+1024];
	ld.shared.f64 	%fd453, [%r80+1280];
	ld.shared.f64 	%fd454, [%r81+1536];
	ld.shared.f64 	%fd455, [%r82+1792];
	setp.eq.s32 	%p155, %r63, 0;
	@%p155 bra 	$L__BB5_305;
	bra.uni 	$L__BB5_306;
$L__BB5_305:
	st.volatile.shared.u32 	[_ZZN3cub18CUB_300001_SM_10006detail10merge_sort30DeviceMergeSortBlockSortKernelINS2_10policy_hubIN6thrust24THRUST_300001_SM_1000_NS6detail15normal_iteratorINS6_10device_ptrIdEEEEE9Policy600ESB_SB_SB_SB_jN4cuda3std3__44lessIfEEddEEvbT0_T1_T2_T3_T4_PT6_PT7_T5_NS1_7vsmem_tEE19static_temp_storage+16896], %r62;
$L__BB5_306:
	ld.param.u64 	%rd52, [_ZN3cub18CUB_300001_SM_10006detail10merge_sort30DeviceMergeSortBlockSortKernelINS2_10policy_hubIN6thrust24THRUST_300001_SM_1000_NS6detail15normal_iteratorINS6_10device_ptrIdEEEEE9Policy600ESB_SB_SB_SB_jN4cuda3std3__44lessIfEEddEEvbT0_T1_T2_T3_T4_PT6_PT7_T5_NS1_7vsmem_tE_param_6];
	bar.sync 	0;
	ld.volatile.shared.u32 	%r132, [_ZZN3cub18CUB_300001_SM_10006detail10merge_sort30DeviceMergeSortBlockSortKernelINS2_10policy_hubIN6thrust24THRUST_300001_SM_1000_NS6detail15normal_iteratorINS6_10device_ptrIdEEEEE9Policy600ESB_SB_SB_SB_jN4cuda3std3__44lessIfEEddEEvbT0_T1_T2_T3_T4_PT6_PT7_T5_NS1_7vsmem_tEE19static_temp_storage+16896];
	setp.ge.s32 	%p156, %r66, %r132;
	cvt.u64.u32 	%rd31, %r66;
	add.s64 	%rd12, %rd31, %rd6;
	cvta.to.global.u64 	%rd32, %rd52;
	shl.b64 	%rd33, %rd12, 3;
	add.s64 	%rd13, %rd32, %rd33;
	@%p156 bra 	$L__BB5_308;
	st.global.f64 	[%rd13], %fd448;
$L__BB5_308:
	setp.ge.s32 	%p157, %r68, %r132;
	@%p157 bra 	$L__BB5_310;
	st.global.f64 	[%rd13+256], %fd449;
$L__BB5_310:
	setp.ge.s32 	%p158, %r69, %r132;
	@%p158 bra 	$L__BB5_312;
	st.global.f64 	[%rd13+512], %fd450;
$L__BB5_312:
	setp.ge.s32 	%p159, %r70, %r132;
	@%p159 bra 	$L__BB5_314;
	st.global.f64 	[%rd13+768], %fd451;
$L__BB5_314:
	setp.ge.s32 	%p160, %r71, %r132;
	@%p160 bra 	$L__BB5_316;
	st.global.f64 	[%rd13+1024], %fd452;
$L__BB5_316:
	setp.ge.s32 	%p161, %r72, %r132;
	@%p161 bra 	$L__BB5_318;
	st.global.f64 	[%rd13+1280], %fd453;
$L__BB5_318:
	setp.ge.s32 	%p162, %r73, %r132;
	@%p162 bra 	$L__BB5_320;
	st.global.f64 	[%rd13+1536], %fd454;
$L__BB5_320:
	setp.ge.s32 	%p163, %r74, %r132;
	@%p163 bra 	$L__BB5_322;
	st.global.f64 	[%rd13+1792], %fd455;
$L__BB5_322:
	setp.ne.s32 	%p164, %r63, 0;
	bar.sync 	0;
	st.shared.f64 	[%r83], %fd810;
	st.shared.f64 	[%r84+8], %fd811;
	st.shared.f64 	[%r85+16], %fd797;
	st.shared.f64 	[%r86+24], %fd701;
	st.shared.f64 	[%r87+32], %fd801;
	st.shared.f64 	[%r88+40], %fd815;
	st.shared.f64 	[%r89+48], %fd816;
	st.shared.f64 	[%r90+56], %fd709;
	bar.warp.sync 	-1;
	ld.shared.f64 	%fd464, [%r75];
	ld.shared.f64 	%fd465, [%r76+256];
	ld.shared.f64 	%fd466, [%r77+512];
	ld.shared.f64 	%fd467, [%r78+768];
	ld.shared.f64 	%fd468, [%r79+1024];
	ld.shared.f64 	%fd469, [%r80+1280];
	ld.shared.f64 	%fd470, [%r81+1536];
	ld.shared.f64 	%fd471, [%r82+1792];
	@%p164 bra 	$L__BB5_324;
	st.volatile.shared.u32 	[_ZZN3cub18CUB_300001_SM_10006detail10merge_sort30DeviceMergeSortBlockSortKernelINS2_10policy_hubIN6thrust24THRUST_300001_SM_1000_NS6detail15normal_iteratorINS6_10device_ptrIdEEEEE9Policy600ESB_SB_SB_SB_jN4cuda3std3__44lessIfEEddEEvbT0_T1_T2_T3_T4_PT6_PT7_T5_NS1_7vsmem_tEE19static_temp_storage+16896], %r62;
$L__BB5_324:
	ld.param.u64 	%rd54, [_ZN3cub18CUB_300001_SM_10006detail10merge_sort30DeviceMergeSortBlockSortKernelINS2_10policy_hubIN6thrust24THRUST_300001_SM_1000_NS6detail15normal_iteratorINS6_10device_ptrIdEEEEE9Policy600ESB_SB_SB_SB_jN4cuda3std3__44lessIfEEddEEvbT0_T1_T2_T3_T4_PT6_PT7_T5_NS1_7vsmem_tE_param_7];
	bar.sync 	0;
	ld.volatile.shared.u32 	%r133, [_ZZN3cub18CUB_300001_SM_10006detail10merge_sort30DeviceMergeSortBlockSortKernelINS2_10policy_hubIN6thrust24THRUST_300001_SM_1000_NS6detail15normal_iteratorINS6_10device_ptrIdEEEEE9Policy600ESB_SB_SB_SB_jN4cuda3std3__44lessIfEEddEEvbT0_T1_T2_T3_T4_PT6_PT7_T5_NS1_7vsmem_tEE19static_temp_storage+16896];
	setp.ge.s32 	%p165, %r66, %r133;
	cvta.to.global.u64 	%rd34, %rd54;
	add.s64 	%rd14, %rd34, %rd33;
	@%p165 bra 	$L__BB5_326;
	st.global.f64 	[%rd14], %fd464;
$L__BB5_326:
	setp.ge.s32 	%p166, %r68, %r133;
	@%p166 bra 	$L__BB5_328;
	st.global.f64 	[%rd14+256], %fd465;
$L__BB5_328:
	setp.ge.s32 	%p167, %r69, %r133;
	@%p167 bra 	$L__BB5_330;
	st.global.f64 	[%rd14+512], %fd466;
$L__BB5_330:
	setp.ge.s32 	%p168, %r70, %r133;
	@%p168 bra 	$L__BB5_332;
	st.global.f64 	[%rd14+768], %fd467;
$L__BB5_332:
	setp.ge.s32 	%p169, %r71, %r133;
	@%p169 bra 	$L__BB5_334;
	st.global.f64 	[%rd14+1024], %fd468;
$L__BB5_334:
	setp.ge.s32 	%p170, %r72, %r133;
	@%p170 bra 	$L__BB5_336;
	st.global.f64 	[%rd14+1280], %fd469;
$L__BB5_336:
	setp.ge.s32 	%p171, %r73, %r133;
	@%p171 bra 	$L__BB5_338;
	st.global.f64 	[%rd14+1536], %fd470;
$L__BB5_338:
	setp.ge.s32 	%p172, %r74, %r133;
	@%p172 bra 	$L__BB5_340;
	st.global.f64 	[%rd14+1792], %fd471;
$L__BB5_340:
	ret;

}
	// .globl	_ZN3cub18CUB_300001_SM_10006detail10merge_sort30DeviceMergeSortPartitionKernelIN6thrust24THRUST_300001_SM_1000_NS6detail15normal_iteratorINS5_10device_ptrIdEEEEjN4cuda3std3__44lessIfEEdEEvbT_PT2_T0_SJ_PSJ_T1_SJ_i
.visible .entry _ZN3cub18CUB_300001_SM_10006detail10merge_sort30DeviceMergeSortPartitionKernelIN6thrust24THRUST_300001_SM_1000_NS6detail15normal_iteratorINS5_10device_ptrIdEEEEjN4cuda3std3__44lessIfEEdEEvbT_PT2_T0_SJ_PSJ_T1_SJ_i(
	.param .u8 _ZN3cub18CUB_300001_SM_10006detail10merge_sort30DeviceMergeSortPartitionKernelIN6thrust24THRUST_300001_SM_1000_NS6detail15normal_iteratorINS5_10device_ptrIdEEEEjN4cuda3std3__44lessIfEEdEEvbT_PT2_T0_SJ_PSJ_T1_SJ_i_param_0,
	.param .align 8 .b8 _ZN3cub18CUB_300001_SM_10006detail10merge_sort30DeviceMergeSortPartitionKernelIN6thrust24THRUST_300001_SM_1000_NS6detail15normal_iteratorINS5_10device_ptrIdEEEEjN4cuda3std3__44lessIfEEdEEvbT_PT2_T0_SJ_PSJ_T1_SJ_i_param_1[8],
	.param .u64 .ptr .align 1 _ZN3cub18CUB_300001_SM_10006detail10merge_sort30DeviceMergeSortPartitionKernelIN6thrust24THRUST_300001_SM_1000_NS6detail15normal_iteratorINS5_10device_ptrIdEEEEjN4cuda3std3__44lessIfEEdEEvbT_PT2_T0_SJ_PSJ_T1_SJ_i_param_2,
	.param .u32 _ZN3cub18CUB_300001_SM_10006detail10merge_sort30DeviceMergeSortPartitionKernelIN6thrust24THRUST_300001_SM_1000_NS6detail15normal_iteratorINS5_10device_ptrIdEEEEjN4cuda3std3__44lessIfEEdEEvbT_PT2_T0_SJ_PSJ_T1_SJ_i_param_3,
	.param .u32 _ZN3cub18CUB_300001_SM_10006detail10merge_sort30DeviceMergeSortPartitionKernelIN6thrust24THRUST_300001_SM_1000_NS6detail15normal_iteratorINS5_10device_ptrIdEEEEjN4cuda3std3__44lessIfEEdEEvbT_PT2_T0_SJ_PSJ_T1_SJ_i_param_4,
	.param .u64 .ptr .align 1 _ZN3cub18CUB_300001_SM_10006detail10merge_sort30DeviceMergeSortPartitionKernelIN6thrust24THRUST_300001_SM_1000_NS6detail15normal_iteratorINS5_10device_ptrIdEEEEjN4cuda3std3__44lessIfEEdEEvbT_PT2_T0_SJ_PSJ_T1_SJ_i_param_5,
	.param .align 1 .b8 _ZN3cub18CUB_300001_SM_10006detail10merge_sort30DeviceMergeSortPartitionKernelIN6thrust24THRUST_300001_SM_1000_NS6detail15normal_iteratorINS5_10device_ptrIdEEEEjN4cuda3std3__44lessIfEEdEEvbT_PT2_T0_SJ_PSJ_T1_SJ_i_param_6[1],
	.param .u32 _ZN3cub18CUB_300001_SM_10006detail10merge_sort30DeviceMergeSortPartitionKernelIN6thrust24THRUST_300001_SM_1000_NS6detail15normal_iteratorINS5_10device_ptrIdEEEEjN4cuda3std3__44lessIfEEdEEvbT_PT2_T0_SJ_PSJ_T1_SJ_i_param_7,
	.param .u32 _ZN3cub18CUB_300001_SM_10006detail10merge_sort30DeviceMergeSortPartitionKernelIN6thrust24THRUST_300001_SM_1000_NS6detail15normal_iteratorINS5_10device_ptrIdEEEEjN4cuda3std3__44lessIfEEdEEvbT_PT2_T0_SJ_PSJ_T1_SJ_i_param_8
)
{
	.reg .pred 	%p<10>;
	.reg .b16 	%rs<2>;
	.reg .b32 	%r<66>;
	.reg .b32 	%f<5>;
	.reg .b64 	%rd<32>;
	.reg .b64 	%fd<5>;

	ld.param.u64 	%rd9, [_ZN3cub18CUB_300001_SM_10006detail10merge_sort30DeviceMergeSortPartitionKernelIN6thrust24THRUST_300001_SM_1000_NS6detail15normal_iteratorINS5_10device_ptrIdEEEEjN4cuda3std3__44lessIfEEdEEvbT_PT2_T0_SJ_PSJ_T1_SJ_i_param_1];
	ld.param.s8 	%rs1, [_ZN3cub18CUB_300001_SM_10006detail10merge_sort30DeviceMergeSortPartitionKernelIN6thrust24THRUST_300001_SM_1000_NS6detail15normal_iteratorINS5_10device_ptrIdEEEEjN4cuda3std3__44lessIfEEdEEvbT_PT2_T0_SJ_PSJ_T1_SJ_i_param_0];
	ld.param.u64 	%rd10, [_ZN3cub18CUB_300001_SM_10006detail10merge_sort30DeviceMergeSortPartitionKernelIN6thrust24THRUST_300001_SM_1000_NS6detail15normal_iteratorINS5_10device_ptrIdEEEEjN4cuda3std3__44lessIfEEdEEvbT_PT2_T0_SJ_PSJ_T1_SJ_i_param_2];
	ld.param.u32 	%r20, [_ZN3cub18CUB_300001_SM_10006detail10merge_sort30DeviceMergeSortPartitionKernelIN6thrust24THRUST_300001_SM_1000_NS6detail15normal_iteratorINS5_10device_ptrIdEEEEjN4cuda3std3__44lessIfEEdEEvbT_PT2_T0_SJ_PSJ_T1_SJ_i_param_3];
	ld.param.u32 	%r21, [_ZN3cub18CUB_300001_SM_10006detail10merge_sort30DeviceMergeSortPartitionKernelIN6thrust24THRUST_300001_SM_1000_NS6detail15normal_iteratorINS5_10device_ptrIdEEEEjN4cuda3std3__44lessIfEEdEEvbT_PT2_T0_SJ_PSJ_T1_SJ_i_param_4];
	ld.param.u64 	%rd11, [_ZN3cub18CUB_300001_SM_10006detail10merge_sort30DeviceMergeSortPartitionKernelIN6thrust24THRUST_300001_SM_1000_NS6detail15normal_iteratorINS5_10device_ptrIdEEEEjN4cuda3std3__44lessIfEEdEEvbT_PT2_T0_SJ_PSJ_T1_SJ_i_param_5];
	ld.param.u32 	%r22, [_ZN3cub18CUB_300001_SM_10006detail10merge_sort30DeviceMergeSortPartitionKernelIN6thrust24THRUST_300001_SM_1000_NS6detail15normal_iteratorINS5_10device_ptrIdEEEEjN4cuda3std3__44lessIfEEdEEvbT_PT2_T0_SJ_PSJ_T1_SJ_i_param_7];
	ld.param.u32 	%r23, [_ZN3cub18CUB_300001_SM_10006detail10merge_sort30DeviceMergeSortPartitionKernelIN6thrust24THRUST_300001_SM_1000_NS6detail15normal_iteratorINS5_10device_ptrIdEEEEjN4cuda3std3__44lessIfEEdEEvbT_PT2_T0_SJ_PSJ_T1_SJ_i_param_8];
	cvta.to.global.u64 	%rd1, %rd11;
	mov.u32 	%r24, %ntid.x;
	mov.u32 	%r25, %ctaid.x;
	mov.u32 	%r26, %tid.x;
	mad.lo.s32 	%r1, %r24, %r25, %r26;
	setp.ge.u32 	%p1, %r1, %r21;
	@%p1 bra 	$L__BB6_11;
	shr.u32 	%r27, %r22, 1;
	add.s32 	%r2, %r22, -1;
	neg.s32 	%r28, %r22;
	and.b32  	%r29, %r1, %r28;
	mul.lo.s32 	%r30, %r23, %r29;
	mul.lo.s32 	%r31, %r23, %r27;
	min.u32 	%r3, %r30, %r20;
	not.b32 	%r32, %r30;
	min.u32 	%r33, %r31, %r32;
	add.s32 	%r34, %r33, %r30;
	min.u32 	%r4, %r34, %r20;
	not.b32 	%r35, %r4;
	min.u32 	%r36, %r31, %r35;
	add.s32 	%r37, %r36, %r4;
	min.u32 	%r5, %r37, %r20;
	// begin inline asm
	griddepcontrol.wait;
	// end inline asm
	add.s32 	%r38, %r1, 1;
	setp.ne.s32 	%p2, %r38, %r21;
	@%p2 bra 	$L__BB6_3;
	mul.wide.u32 	%rd30, %r1, 4;
	add.s64 	%rd31, %rd1, %rd30;
	st.global.u32 	[%rd31], %r4;
	bra.uni 	$L__BB6_11;
$L__BB6_3:
	sub.s32 	%r39, %r5, %r3;
	and.b32  	%r40, %r2, %r1;
	mul.lo.s32 	%r41, %r40, %r23;
	min.u32 	%r6, %r41, %r39;
	setp.eq.s16 	%p3, %rs1, 0;
	@%p3 bra 	$L__BB6_7;
	sub.s32 	%r42, %r4, %r3;
	sub.s32 	%r43, %r5, %r4;
	max.u32 	%r44, %r6, %r43;
	sub.s32 	%r65, %r44, %r43;
	min.u32 	%r61, %r42, %r6;
	setp.ge.u32 	%p4, %r65, %r61;
	@%p4 bra 	$L__BB6_10;
	cvta.to.global.u64 	%rd3, %rd9;
	cvt.u64.u32 	%rd4, %r4;
	cvt.u64.u32 	%rd5, %r3;
$L__BB6_6:
	sub.s32 	%r45, %r61, %r65;
	shr.u32 	%r46, %r45, 1;
	add.s32 	%r47, %r46, %r65;
	cvt.u64.u32 	%rd12, %r47;
	add.s64 	%rd13, %rd12, %rd5;
	shl.b64 	%rd14, %rd13, 3;
	add.s64 	%rd15, %rd3, %rd14;
	ld.global.f64 	%fd1, [%rd15];
	not.b32 	%r48, %r47;
	add.s32 	%r49, %r6, %r48;
	cvt.u64.u32 	%rd16, %r49;
	add.s64 	%rd17, %rd16, %rd4;
	shl.b64 	%rd18, %rd17, 3;
	add.s64 	%rd19, %rd3, %rd18;
	ld.global.f64 	%fd2, [%rd19];
	cvt.rn.f32.f64 	%f1, %fd2;
	cvt.rn.f32.f64 	%f2, %fd1;
	setp.geu.f32 	%p5, %f1, %f2;
	add.s32 	%r50, %r47, 1;
	selp.b32 	%r65, %r50, %r65, %p5;
	selp.b32 	%r61, %r61, %r47, %p5;
	setp.lt.u32 	%p6, %r65, %r61;
	@%p6 bra 	$L__BB6_6;
	bra.uni 	$L__BB6_10;
$L__BB6_7:
	sub.s32 	%r51, %r4, %r3;
	sub.s32 	%r52, %r5, %r4;
	max.u32 	%r53, %r6, %r52;
	sub.s32 	%r65, %r53, %r52;
	min.u32 	%r63, %r51, %r6;
	setp.ge.u32 	%p7, %r65, %r63;
	@%p7 bra 	$L__BB6_10;
	cvta.to.global.u64 	%rd6, %rd10;
	cvt.u64.u32 	%rd7, %r4;
	cvt.u64.u32 	%rd8, %r3;
$L__BB6_9:
	sub.s32 	%r54, %r63, %r65;
	shr.u32 	%r55, %r54, 1;
	add.s32 	%r56, %r55, %r65;
	cvt.u64.u32 	%rd20, %r56;
	add.s64 	%rd21, %rd20, %rd8;
	shl.b64 	%rd22, %rd21, 3;
	add.s64 	%rd23, %rd6, %rd22;
	ld.global.f64 	%fd3, [%rd23];
	not.b32 	%r57, %r56;
	add.s32 	%r58, %r6, %r57;
	cvt.u64.u32 	%rd24, %r58;
	add.s64 	%rd25, %rd24, %rd7;
	shl.b64 	%rd26, %rd25, 3;
	add.s64 	%rd27, %rd6, %rd26;
	ld.global.f64 	%fd4, [%rd27];
	cvt.rn.f32.f64 	%f3, %fd4;
	cvt.rn.f32.f64 	%f4, %fd3;
	setp.geu.f32 	%p8, %f3, %f4;
	add.s32 	%r59, %r56, 1;
	selp.b32 	%r65, %r59, %r65, %p8;
	selp.b32 	%r63, %r63, %r56, %p8;
	setp.lt.u32 	%p9, %r65, %r63;
	@%p9 bra 	$L__BB6_9;
$L__BB6_10:
	add.s32 	%r60, %r65, %r3;
	mul.wide.u32 	%rd28, %r1, 4;
	add.s64 	%rd29, %rd1, %rd28;
	st.global.u32 	[%rd29], %r60;
$L__BB6_11:
	ret;

}
	// .globl	_ZN3cub18CUB_300001_SM_10006detail10merge_sort26DeviceMergeSortMergeKernelINS2_10policy_hubIN6thrust24THRUST_300001_SM_1000_NS6detail15normal_iteratorINS6_10device_ptrIdEEEEE9Policy600ESB_SB_SB_SB_jN4cuda3std3__44lessIfEEddEEvbT2_T3_T4_PT6_PT7_T5_PSL_SL_NS1_7vsmem_tE
.visible .entry _ZN3cub18CUB_300001_SM_10006detail10merge_sort26DeviceMergeSortMergeKernelINS2_10policy_hubIN6thrust24THRUST_300001_SM_1000_NS6detail15normal_iteratorINS6_10device_ptrIdEEEEE9Policy600ESB_SB_SB_SB_jN4cuda3std3__44lessIfEEddEEvbT2_T3_T4_PT6_PT7_T5_PSL_SL_NS1_7vsmem_tE(
	.param .u8 _ZN3cub18CUB_300001_SM_10006detail10merge_sort26DeviceMergeSortMergeKernelINS2_10policy_hubIN6thrust24THRUST_300001_SM_1000_NS6detail15normal_iteratorINS6_10device_ptrIdEEEEE9Policy600ESB_SB_SB_SB_jN4cuda3std3__44lessIfEEddEEvbT2_T3_T4_PT6_PT7_T5_PSL_SL_NS1_7vsmem_tE_param_0,
	.param .align 8 .b8 _ZN3cub18CUB_300001_SM_10006detail10merge_sort26DeviceMergeSortMergeKernelINS2_10policy_hubIN6thrust24THRUST_300001_SM_1000_NS6detail15normal_iteratorINS6_10device_ptrIdEEEEE9Policy600ESB_SB_SB_SB_jN4cuda3std3__44lessIfEEddEEvbT2_T3_T4_PT6_PT7_T5_PSL_SL_NS1_7vsmem_tE_param_1[8],
	.param .align 8 .b8 _ZN3cub18CUB_300001_SM_10006detail10merge_sort26DeviceMergeSortMergeKernelINS2_10policy_hubIN6thrust24THRUST_300001_SM_1000_NS6detail15normal_iteratorINS6_10device_ptrIdEEEEE9Policy600ESB_SB_SB_SB_jN4cuda3std3__44lessIfEEddEEvbT2_T3_T4_PT6_PT7_T5_PSL_SL_NS1_7vsmem_tE_param_2[8],
	.param .u32 _ZN3cub18CUB_300001_SM_10006detail10merge_sort26DeviceMergeSortMergeKernelINS2_10policy_hubIN6thrust24THRUST_300001_SM_1000_NS6detail15normal_iteratorINS6_10device_ptrIdEEEEE9Policy600ESB_SB_SB_SB_jN4cuda3std3__44lessIfEEddEEvbT2_T3_T4_PT6_PT7_T5_PSL_SL_NS1_7vsmem_tE_param_3,
	.param .u64 .ptr .align 1 _ZN3cub18CUB_300001_SM_10006detail10merge_sort26DeviceMergeSortMergeKernelINS2_10policy_hubIN6thrust24THRUST_300001_SM_1000_NS6detail15normal_iteratorINS6_10device_ptrIdEEEEE9Policy600ESB_SB_SB_SB_jN4cuda3std3__44lessIfEEddEEvbT2_T3_T4_PT6_PT7_T5_PSL_SL_NS1_7vsmem_tE_param_4,
	.param .u64 .ptr .align 1 _ZN3cub18CUB_300001_SM_10006detail10merge_sort26DeviceMergeSortMergeKernelINS2_10policy_hubIN6thrust24THRUST_300001_SM_1000_NS6detail15normal_iteratorINS6_10device_ptrIdEEEEE9Policy600ESB_SB_SB_SB_jN4cuda3std3__44lessIfEEddEEvbT2_T3_T4_PT6_PT7_T5_PSL_SL_NS1_7vsmem_tE_param_5,
	.param .align 1 .b8 _ZN3cub18CUB_300001_SM_10006detail10merge_sort26DeviceMergeSortMergeKernelINS2_10policy_hubIN6thrust24THRUST_300001_SM_1000_NS6detail15normal_iteratorINS6_10device_ptrIdEEEEE9Policy600ESB_SB_SB_SB_jN4cuda3std3__44lessIfEEddEEvbT2_T3_T4_PT6_PT7_T5_PSL_SL_NS1_7vsmem_tE_param_6[1],
	.param .u64 .ptr .align 1 _ZN3cub18CUB_300001_SM_10006detail10merge_sort26DeviceMergeSortMergeKernelINS2_10policy_hubIN6thrust24THRUST_300001_SM_1000_NS6detail15normal_iteratorINS6_10device_ptrIdEEEEE9Policy600ESB_SB_SB_SB_jN4cuda3std3__44lessIfEEddEEvbT2_T3_T4_PT6_PT7_T5_PSL_SL_NS1_7vsmem_tE_param_7,
	.param .u32 _ZN3cub18CUB_300001_SM_10006detail10merge_sort26DeviceMergeSortMergeKernelINS2_10policy_hubIN6thrust24THRUST_300001_SM_1000_NS6detail15normal_iteratorINS6_10device_ptrIdEEEEE9Policy600ESB_SB_SB_SB_jN4cuda3std3__44lessIfEEddEEvbT2_T3_T4_PT6_PT7_T5_PSL_SL_NS1_7vsmem_tE_param_8,
	.param .align 8 .b8 _ZN3cub18CUB_300001_SM_10006detail10merge_sort26DeviceMergeSortMergeKernelINS2_10policy_hubIN6thrust24THRUST_300001_SM_1000_NS6detail15normal_iteratorINS6_10device_ptrIdEEEEE9Policy600ESB_SB_SB_SB_jN4cuda3std3__44lessIfEEddEEvbT2_T3_T4_PT6_PT7_T5_PSL_SL_NS1_7vsmem_tE_param_9[8]
)
.maxntid 256
{
	.reg .pred 	%p<280>;
	.reg .b16 	%rs<10>;
	.reg .b32 	%r<927>;
	.reg .b32 	%f<37>;
	.reg .b64 	%rd<403>;
	.reg .b64 	%fd<465>;
	// demoted variable
	.shared .align 16 .b8 _ZZN3cub18CUB_300001_SM_10006detail10merge_sort26DeviceMergeSortMergeKernelINS2_10policy_hubIN6thrust24THRUST_300001_SM_1000_NS6detail15normal_iteratorINS6_10device_ptrIdEEEEE9Policy600ESB_SB_SB_SB_jN4cuda3std3__44lessIfEEddEEvbT2_T3_T4_PT6_PT7_T5_PSL_SL_NS1_7vsmem_tEE19static_temp_storage[16912];
	ld.param.u64 	%rd24, [_ZN3cub18CUB_300001_SM_10006detail10merge_sort26DeviceMergeSortMergeKernelINS2_10policy_hubIN6thrust24THRUST_300001_SM_1000_NS6detail15normal_iteratorINS6_10device_ptrIdEEEEE9Policy600ESB_SB_SB_SB_jN4cuda3std3__44lessIfEEddEEvbT2_T3_T4_PT6_PT7_T5_PSL_SL_NS1_7vsmem_tE_param_2];
	ld.param.u64 	%rd25, [_ZN3cub18CUB_300001_SM_10006detail10merge_sort26DeviceMergeSortMergeKernelINS2_10policy_hubIN6thrust24THRUST_300001_SM_1000_NS6detail15normal_iteratorINS6_10device_ptrIdEEEEE9Policy600ESB_SB_SB_SB_jN4cuda3std3__44lessIfEEddEEvbT2_T3_T4_PT6_PT7_T5_PSL_SL_NS1_7vsmem_tE_param_1];
	ld.param.u32 	%r137, [_ZN3cub18CUB_300001_SM_10006detail10merge_sort26DeviceMergeSortMergeKernelINS2_10policy_hubIN6thrust24THRUST_300001_SM_1000_NS6detail15normal_iteratorINS6_10device_ptrIdEEEEE9Policy600ESB_SB_SB_SB_jN4cuda3std3__44lessIfEEddEEvbT2_T3_T4_PT6_PT7_T5_PSL_SL_NS1_7vsmem_tE_param_3];
	ld.param.u64 	%rd22, [_ZN3cub18CUB_300001_SM_10006detail10merge_sort26DeviceMergeSortMergeKernelINS2_10policy_hubIN6thrust24THRUST_300001_SM_1000_NS6detail15normal_iteratorINS6_10device_ptrIdEEEEE9Policy600ESB_SB_SB_SB_jN4cuda3std3__44lessIfEEddEEvbT2_T3_T4_PT6_PT7_T5_PSL_SL_NS1_7vsmem_tE_param_4];
	ld.param.u64 	%rd23, [_ZN3cub18CUB_300001_SM_10006detail10merge_sort26DeviceMergeSortMergeKernelINS2_10policy_hubIN6thrust24THRUST_300001_SM_1000_NS6detail15normal_iteratorINS6_10device_ptrIdEEEEE9Policy600ESB_SB_SB_SB_jN4cuda3std3__44lessIfEEddEEvbT2_T3_T4_PT6_PT7_T5_PSL_SL_NS1_7vsmem_tE_param_5];
	ld.param.u64 	%rd26, [_ZN3cub18CUB_300001_SM_10006detail10merge_sort26DeviceMergeSortMergeKernelINS2_10policy_hubIN6thrust24THRUST_300001_SM_1000_NS6detail15normal_iteratorINS6_10device_ptrIdEEEEE9Policy600ESB_SB_SB_SB_jN4cuda3std3__44lessIfEEddEEvbT2_T3_T4_PT6_PT7_T5_PSL_SL_NS1_7vsmem_tE_param_7];
	ld.param.u32 	%r138, [_ZN3cub18CUB_300001_SM_10006detail10merge_sort26DeviceMergeSortMergeKernelINS2_10policy_hubIN6thrust24THRUST_300001_SM_1000_NS6detail15normal_iteratorINS6_10device_ptrIdEEEEE9Policy600ESB_SB_SB_SB_jN4cuda3std3__44lessIfEEddEEvbT2_T3_T4_PT6_PT7_T5_PSL_SL_NS1_7vsmem_tE_param_8];
	cvta.to.global.u64 	%rd1, %rd23;
	cvta.to.global.u64 	%rd2, %rd22;
	cvta.to.global.u64 	%rd3, %rd26;
	cvta.to.global.u64 	%rd4, %rd25;
	cvta.to.global.u64 	%rd5, %rd24;
	mov.u32 	%r1, %ctaid.x;
	mov.u32 	%r139, %nctaid.x;
	shl.b32 	%r2, %r1, 11;
	mov.u32 	%r3, %tid.x;
	add.s32 	%r140, %r139, -1;
	setp.ge.u32 	%p33, %r1, %r140;
	@%p33 bra 	$L__BB7_107;
	ld.param.s8 	%rs6, [_ZN3cub18CUB_300001_SM_10006detail10merge_sort26DeviceMergeSortMergeKernelINS2_10policy_hubIN6thrust24THRUST_300001_SM_1000_NS6detail15normal_iteratorINS6_10device_ptrIdEEEEE9Policy600ESB_SB_SB_SB_jN4cuda3std3__44lessIfEEddEEvbT2_T3_T4_PT6_PT7_T5_PSL_SL_NS1_7vsmem_tE_param_0];
	mul.wide.u32 	%rd219, %r1, 4;
	add.s64 	%rd220, %rd3, %rd219;
	ld.global.u32 	%r566, [%rd220];
	ld.global.u32 	%r567, [%rd220+4];
	neg.s32 	%r568, %r138;
	and.b32  	%r569, %r1, %r568;
	shl.b32 	%r4, %r569, 11;
	shl.b32 	%r570, %r138, 10;
	and.b32  	%r5, %r570, -2048;
	sub.s32 	%r571, %r1, %r569;
	shl.b32 	%r572, %r571, 11;
	sub.s32 	%r6, %r566, %r4;
	sub.s32 	%r573, %r567, %r4;
	sub.s32 	%r574, %r137, %r4;
	max.u32 	%r575, %r574, %r5;
	sub.s32 	%r576, %r575, %r5;
	sub.s32 	%r577, %r572, %r6;
	min.u32 	%r7, %r577, %r576;
	setp.eq.s32 	%p183, %r572, -2048;
	selp.b32 	%r578, 2047, 2048, %p183;
	add.s32 	%r579, %r578, %r572;
	sub.s32 	%r580, %r579, %r573;
	or.b32  	%r581, %r1, %r568;
	setp.eq.s32 	%p184, %r581, -1;
	min.u32 	%r582, %r5, %r574;
	selp.b32 	%r583, %r582, %r573, %p184;
	selp.b32 	%r584, %r5, %r580, %p184;
	min.u32 	%r8, %r584, %r576;
	sub.s32 	%r9, %r583, %r6;
	// begin inline asm
	griddepcontrol.wait;
	// end inline asm
	setp.eq.s16 	%p185, %rs6, 0;
	@%p185 bra 	$L__BB7_26;
	cvt.u64.u32 	%rd221, %r4;
	cvt.u64.u32 	%rd222, %r6;
	add.s64 	%rd223, %rd222, %rd221;
	cvt.u64.u32 	%rd224, %r5;
	add.s64 	%rd225, %rd221, %rd224;
	cvt.u64.u32 	%rd226, %r7;
	add.s64 	%rd227, %rd225, %rd226;
	setp.ge.s32 	%p186, %r3, %r9;
	cvt.u64.u32 	%rd228, %r3;
	add.s64 	%rd229, %rd223, %rd228;
	shl.b64 	%rd230, %rd229, 3;
	add.s64 	%rd6, %rd4, %rd230;
	sub.s32 	%r585, %r3, %r9;
	cvt.s64.s32 	%rd231, %r585;
	add.s64 	%rd232, %rd227, %rd231;
	shl.b64 	%rd233, %rd232, 3;
	add.s64 	%rd7, %rd4, %rd233;
	@%p186 bra 	$L__BB7_4;
	ld.global.f64 	%fd377, [%rd6];
	bra.uni 	$L__BB7_5;
$L__BB7_4:
	ld.global.f64 	%fd377, [%rd7];
$L__BB7_5:
	add.s32 	%r586, %r3, 256;
	setp.lt.s32 	%p187, %r586, %r9;
	@%p187 bra 	$L__BB7_7;
	ld.global.f64 	%fd376, [%rd7+2048];
	bra.uni 	$L__BB7_8;
$L__BB7_7:
	ld.global.f64 	%fd376, [%rd6+2048];
$L__BB7_8:
	add.s32 	%r587, %r3, 512;
	setp.lt.s32 	%p188, %r587, %r9;
	@%p188 bra 	$L__BB7_10;
	ld.global.f64 	%fd375, [%rd7+4096];
	bra.uni 	$L__BB7_11;
$L__BB7_10:
	ld.global.f64 	%fd375, [%rd6+4096];
$L__BB7_11:
	add.s32 	%r588, %r3, 768;
	setp.lt.s32 	%p189, %r588, %r9;
	@%p189 bra 	$L__BB7_13;
	ld.global.f64 	%fd374, [%rd7+6144];
	bra.uni 	$L__BB7_14;
$L__BB7_13:
	ld.global.f64 	%fd374, [%rd6+6144];
$L__BB7_14:
	or.b32  	%r589, %r3, 1024;
	setp.lt.s32 	%p190, %r589, %r9;
	@%p190 bra 	$L__BB7_16;
	ld.global.f64 	%fd373, [%rd7+8192];
	bra.uni 	$L__BB7_17;
$L__BB7_16:
	ld.global.f64 	%fd373, [%rd6+8192];
$L__BB7_17:
	add.s32 	%r590, %r3, 1280;
	setp.lt.s32 	%p191, %r590, %r9;
	@%p191 bra 	$L__BB7_19;
	ld.global.f64 	%fd372, [%rd7+10240];
	bra.uni 	$L__BB7_20;
$L__BB7_19:
	ld.global.f64 	%fd372, [%rd6+10240];
$L__BB7_20:
	add.s32 	%r591, %r3, 1536;
	setp.lt.s32 	%p192, %r591, %r9;
	@%p192 bra 	$L__BB7_22;
	ld.global.f64 	%fd371, [%rd7+12288];
	bra.uni 	$L__BB7_23;
$L__BB7_22:
	ld.global.f64 	%fd371, [%rd6+12288];
$L__BB7_23:
	add.s32 	%r592, %r3, 1792;
	setp.lt.s32 	%p193, %r592, %r9;
	@%p193 bra 	$L__BB7_25;
	ld.global.f64 	%fd370, [%rd7+14336];
	bra.uni 	$L__BB7_27;
$L__BB7_25:
	ld.global.f64 	%fd370, [%rd6+14336];
	bra.uni 	$L__BB7_27;
$L__BB7_26:
	cvt.u64.u32 	%rd234, %r4;
	cvt.u64.u32 	%rd235, %r6;
	add.s64 	%rd236, %rd235, %rd234;
	cvt.u64.u32 	%rd237, %r5;
	add.s64 	%rd238, %rd234, %rd237;
	cvt.u64.u32 	%rd239, %r7;
	add.s64 	%rd240, %rd238, %rd239;
	setp.lt.s32 	%p194, %r3, %r9;
	sub.s32 	%r593, %r3, %r9;
	cvt.s64.s32 	%rd241, %r593;
	cvt.u64.u32 	%rd242, %r3;
	selp.b64 	%rd243, %rd236, %rd240, %p194;
	selp.b64 	%rd244, %rd242, %rd241, %p194;
	add.s64 	%rd245, %rd244, %rd243;
	shl.b64 	%rd246, %rd245, 3;
	add.s64 	%rd247, %rd2, %rd246;
	ld.global.f64 	%fd377, [%rd247];
	add.s32 	%r594, %r3, 256;
	setp.lt.s32 	%p195, %r594, %r9;
	sub.s32 	%r595, %r594, %r9;
	cvt.s64.s32 	%rd248, %r595;
	cvt.u64.u32 	%rd249, %r594;
	selp.b64 	%rd250, %rd236, %rd240, %p195;
	selp.b64 	%rd251, %rd249, %rd248, %p195;
	add.s64 	%rd252, %rd251, %rd250;
	shl.b64 	%rd253, %rd252, 3;
	add.s64 	%rd254, %rd2, %rd253;
	ld.global.f64 	%fd376, [%rd254];
	add.s32 	%r596, %r3, 512;
	setp.lt.s32 	%p196, %r596, %r9;
	sub.s32 	%r597, %r596, %r9;
	cvt.s64.s32 	%rd255, %r597;
	cvt.u64.u32 	%rd256, %r596;
	selp.b64 	%rd257, %rd236, %rd240, %p196;
	selp.b64 	%rd258, %rd256, %rd255, %p196;
	add.s64 	%rd259, %rd258, %rd257;
	shl.b64 	%rd260, %rd259, 3;
	add.s64 	%rd261, %rd2, %rd260;
	ld.global.f64 	%fd375, [%rd261];
	add.s32 	%r598, %r3, 768;
	setp.lt.s32 	%p197, %r598, %r9;
	sub.s32 	%r599, %r598, %r9;
	cvt.s64.s32 	%rd262, %r599;
	cvt.u64.u32 	%rd263, %r598;
	selp.b64 	%rd264, %rd236, %rd240, %p197;
	selp.b64 	%rd265, %rd263, %rd262, %p197;
	add.s64 	%rd266, %rd265, %rd264;
	shl.b64 	%rd267, %rd266, 3;
	add.s64 	%rd268, %rd2, %rd267;
	ld.global.f64 	%fd374, [%rd268];
	or.b32  	%r600, %r3, 1024;
	setp.lt.s32 	%p198, %r600, %r9;
	sub.s32 	%r601, %r600, %r9;
	cvt.s64.s32 	%rd269, %r601;
	cvt.u64.u32 	%rd270, %r600;
	selp.b64 	%rd271, %rd236, %rd240, %p198;
	selp.b64 	%rd272, %rd270, %rd269, %p198;
	add.s64 	%rd273, %rd272, %rd271;
	shl.b64 	%rd274, %rd273, 3;
	add.s64 	%rd275, %rd2, %rd274;
	ld.global.f64 	%fd373, [%rd275];
	add.s32 	%r602, %r3, 1280;
	setp.lt.s32 	%p199, %r602, %r9;
	sub.s32 	%r603, %r602, %r9;
	cvt.s64.s32 	%rd276, %r603;
	cvt.u64.u32 	%rd277, %r602;
	selp.b64 	%rd278, %rd236, %rd240, %p199;
	selp.b64 	%rd279, %rd277, %rd276, %p199;
	add.s64 	%rd280, %rd279, %rd278;
	shl.b64 	%rd281, %rd280, 3;
	add.s64 	%rd282, %rd2, %rd281;
	ld.global.f64 	%fd372, [%rd282];
	add.s32 	%r604, %r3, 1536;
	setp.lt.s32 	%p200, %r604, %r9;
	sub.s32 	%r605, %r604, %r9;
	cvt.s64.s32 	%rd283, %r605;
	cvt.u64.u32 	%rd284, %r604;
	selp.b64 	%rd285, %rd236, %rd240, %p200;
	selp.b64 	%rd286, %rd284, %rd283, %p200;
	add.s64 	%rd287, %rd286, %rd285;
	shl.b64 	%rd288, %rd287, 3;
	add.s64 	%rd289, %rd2, %rd288;
	ld.global.f64 	%fd371, [%rd289];
	add.s32 	%r606, %r3, 1792;
	setp.lt.s32 	%p201, %r606, %r9;
	sub.s32 	%r607, %r606, %r9;
	cvt.s64.s32 	%rd290, %r607;
	cvt.u64.u32 	%rd291, %r606;
	selp.b64 	%rd292, %rd236, %rd240, %p201;
	selp.b64 	%rd293, %rd291, %rd290, %p201;
	add.s64 	%rd294, %rd293, %rd292;
	shl.b64 	%rd295, %rd294, 3;
	add.s64 	%rd296, %rd2, %rd295;
	ld.global.f64 	%fd370, [%rd296];
$L__BB7_27:
	ld.param.s8 	%rs7, [_ZN3cub18CUB_300001_SM_10006detail10merge_sort26DeviceMergeSortMergeKernelINS2_10policy_hubIN6thrust24THRUST_300001_SM_1000_NS6detail15normal_iteratorINS6_10device_ptrIdEEEEE9Policy600ESB_SB_SB_SB_jN4cuda3std3__44lessIfEEddEEvbT2_T3_T4_PT6_PT7_T5_PSL_SL_NS1_7vsmem_tE_param_0];
	setp.eq.s16 	%p202, %rs7, 0;
	shl.b32 	%r608, %r3, 3;
	mov.u32 	%r609, _ZZN3cub18CUB_300001_SM_10006detail10merge_sort26DeviceMergeSortMergeKernelINS2_10policy_hubIN6thrust24THRUST_300001_SM_1000_NS6detail15normal_iteratorINS6_10device_ptrIdEEEEE9Policy600ESB_SB_SB_SB_jN4cuda3std3__44lessIfEEddEEvbT2_T3_T4_PT6_PT7_T5_PSL_SL_NS1_7vsmem_tEE19static_temp_storage;
	add.s32 	%r610, %r609, %r608;
	st.shared.f64 	[%r610], %fd377;
	add.s32 	%r10, %r3, 256;
	st.shared.f64 	[%r610+2048], %fd376;
	add.s32 	%r11, %r3, 512;
	st.shared.f64 	[%r610+4096], %fd375;
	add.s32 	%r12, %r3, 768;
	st.shared.f64 	[%r610+6144], %fd374;
	or.b32  	%r13, %r3, 1024;
	st.shared.f64 	[%r610+8192], %fd373;
	add.s32 	%r14, %r3, 1280;
	st.shared.f64 	[%r610+10240], %fd372;
	add.s32 	%r15, %r3, 1536;
	st.shared.f64 	[%r610+12288], %fd371;
	add.s32 	%r16, %r3, 1792;
	st.shared.f64 	[%r610+14336], %fd370;
	@%p202 bra 	$L__BB7_52;
	cvt.u64.u32 	%rd297, %r4;
	cvt.u64.u32 	%rd298, %r6;
	add.s64 	%rd299, %rd298, %rd297;
	cvt.u64.u32 	%rd300, %r5;
	add.s64 	%rd301, %rd297, %rd300;
	cvt.u64.u32 	%rd302, %r7;
	add.s64 	%rd303, %rd301, %rd302;
	setp.ge.s32 	%p203, %r3, %r9;
	cvt.u64.u32 	%rd304, %r3;
	add.s64 	%rd305, %rd299, %rd304;
	shl.b64 	%rd306, %rd305, 3;
	add.s64 	%rd8, %rd5, %rd306;
	sub.s32 	%r611, %r3, %r9;
	cvt.s64.s32 	%rd307, %r611;
	add.s64 	%rd308, %rd303, %rd307;
	shl.b64 	%rd309, %rd308, 3;
	add.s64 	%rd9, %rd5, %rd309;
	@%p203 bra 	$L__BB7_30;
	ld.global.f64 	%fd392, [%rd8];
	bra.uni 	$L__BB7_31;
$L__BB7_30:
	ld.global.f64 	%fd392, [%rd9];
$L__BB7_31:
	setp.lt.s32 	%p204, %r10, %r9;
	@%p204 bra 	$L__BB7_33;
	ld.global.f64 	%fd391, [%rd9+2048];
	bra.uni 	$L__BB7_34;
$L__BB7_33:
	ld.global.f64 	%fd391, [%rd8+2048];
$L__BB7_34:
	setp.lt.s32 	%p205, %r11, %r9;
	@%p205 bra 	$L__BB7_36;
	ld.global.f64 	%fd390, [%rd9+4096];
	bra.uni 	$L__BB7_37;
$L__BB7_36:
	ld.global.f64 	%fd390, [%rd8+4096];
$L__BB7_37:
	setp.lt.s32 	%p206, %r12, %r9;
	@%p206 bra 	$L__BB7_39;
	ld.global.f64 	%fd389, [%rd9+6144];
	bra.uni 	$L__BB7_40;
$L__BB7_39:
	ld.global.f64 	%fd389, [%rd8+6144];
$L__BB7_40:
	setp.lt.s32 	%p207, %r13, %r9;
	@%p207 bra 	$L__BB7_42;
	ld.global.f64 	%fd388, [%rd9+8192];
	bra.uni 	$L__BB7_43;
$L__BB7_42:
	ld.global.f64 	%fd388, [%rd8+8192];
$L__BB7_43:
	setp.lt.s32 	%p208, %r14, %r9;
	@%p208 bra 	$L__BB7_45;
	ld.global.f64 	%fd387, [%rd9+10240];
	bra.uni 	$L__BB7_46;
$L__BB7_45:
	ld.global.f64 	%fd387, [%rd8+10240];
$L__BB7_46:
	setp.lt.s32 	%p209, %r15, %r9;
	@%p209 bra 	$L__BB7_48;
	ld.global.f64 	%fd386, [%rd9+12288];
	bra.uni 	$L__BB7_49;
$L__BB7_48:
	ld.global.f64 	%fd386, [%rd8+12288];
$L__BB7_49:
	setp.lt.s32 	%p210, %r16, %r9;
	@%p210 bra 	$L__BB7_51;
	ld.global.f64 	%fd385, [%rd9+14336];
	bra.uni 	$L__BB7_53;
$L__BB7_51:
	ld.global.f64 	%fd385, [%rd8+14336];
	bra.uni 	$L__BB7_53;
$L__BB7_52:
	cvt.u64.u32 	%rd310, %r4;
	cvt.u64.u32 	%rd311, %r6;
	add.s64 	%rd312, %rd311, %rd310;
	cvt.u64.u32 	%rd313, %r5;
	add.s64 	%rd314, %rd310, %rd313;
	cvt.u64.u32 	%rd315, %r7;
	add.s64 	%rd316, %rd314, %rd315;
	setp.lt.s32 	%p211, %r3, %r9;
	sub.s32 	%r612, %r3, %r9;
	cvt.s64.s32 	%rd317, %r612;
	cvt.u64.u32 	%rd318, %r3;
	selp.b64 	%rd319, %rd312, %rd316, %p211;
	selp.b64 	%rd320, %rd318, %rd317, %p211;
	add.s64 	%rd321, %rd320, %rd319;
	shl.b64 	%rd322, %rd321, 3;
	add.s64 	%rd323, %rd1, %rd322;
	ld.global.f64 	%fd392, [%rd323];
	setp.lt.s32 	%p212, %r10, %r9;
	sub.s32 	%r613, %r10, %r9;
	cvt.s64.s32 	%rd324, %r613;
	cvt.u64.u32 	%rd325, %r10;
	selp.b64 	%rd326, %rd312, %rd316, %p212;
	selp.b64 	%rd327, %rd325, %rd324, %p212;
	add.s64 	%rd328, %rd327, %rd326;
	shl.b64 	%rd329, %rd328, 3;
	add.s64 	%rd330, %rd1, %rd329;
	ld.global.f64 	%fd391, [%rd330];
	setp.lt.s32 	%p213, %r11, %r9;
	sub.s32 	%r614, %r11, %r9;
	cvt.s64.s32 	%rd331, %r614;
	cvt.u64.u32 	%rd332, %r11;
	selp.b64 	%rd333, %rd312, %rd316, %p213;
	selp.b64 	%rd334, %rd332, %rd331, %p213;
	add.s64 	%rd335, %rd334, %rd333;
	shl.b64 	%rd336, %rd335, 3;
	add.s64 	%rd337, %rd1, %rd336;
	ld.global.f64 	%fd390, [%rd337];
	setp.lt.s32 	%p214, %r12, %r9;
	sub.s32 	%r615, %r12, %r9;
	cvt.s64.s32 	%rd338, %r615;
	cvt.u64.u32 	%rd339, %r12;
	selp.b64 	%rd340, %rd312, %rd316, %p214;
	selp.b64 	%rd341, %rd339, %rd338, %p214;
	add.s64 	%rd342, %rd341, %rd340;
	shl.b64 	%rd343, %rd342, 3;
	add.s64 	%rd344, %rd1, %rd343;
	ld.global.f64 	%fd389, [%rd344];
	setp.lt.s32 	%p215, %r13, %r9;
	sub.s32 	%r616, %r13, %r9;
	cvt.s64.s32 	%rd345, %r616;
	cvt.u64.u32 	%rd346, %r13;
	selp.b64 	%rd347, %rd312, %rd316, %p215;
	selp.b64 	%rd348, %rd346, %rd345, %p215;
	add.s64 	%rd349, %rd348, %rd347;
	shl.b64 	%rd350, %rd349, 3;
	add.s64 	%rd351, %rd1, %rd350;
	ld.global.f64 	%fd388, [%rd351];
	setp.lt.s32 	%p216, %r14, %r9;
	sub.s32 	%r617, %r14, %r9;
	cvt.s64.s32 	%rd352, %r617;
	cvt.u64.u32 	%rd353, %r14;
	selp.b64 	%rd354, %rd312, %rd316, %p216;
	selp.b64 	%rd355, %rd353, %rd352, %p216;
	add.s64 	%rd356, %rd355, %rd354;
	shl.b64 	%rd357, %rd356, 3;
	add.s64 	%rd358, %rd1, %rd357;
	ld.global.f64 	%fd387, [%rd358];
	setp.lt.s32 	%p217, %r15, %r9;
	sub.s32 	%r618, %r15, %r9;
	cvt.s64.s32 	%rd359, %r618;
	cvt.u64.u32 	%rd360, %r15;
	selp.b64 	%rd361, %rd312, %rd316, %p217;
	selp.b64 	%rd362, %rd360, %rd359, %p217;
	add.s64 	%rd363, %rd362, %rd361;
	shl.b64 	%rd364, %rd363, 3;
	add.s64 	%rd365, %rd1, %rd364;
	ld.global.f64 	%fd386, [%rd365];
	setp.lt.s32 	%p218, %r16, %r9;
	sub.s32 	%r619, %r16, %r9;
	cvt.s64.s32 	%rd366, %r619;
	cvt.u64.u32 	%rd367, %r16;
	selp.b64 	%rd368, %rd312, %rd316, %p218;
	selp.b64 	%rd369, %rd367, %rd366, %p218;
	add.s64 	%rd370, %rd369, %rd368;
	shl.b64 	%rd371, %rd370, 3;
	add.s64 	%rd372, %rd1, %rd371;
	ld.global.f64 	%fd385, [%rd372];
$L__BB7_53:
	sub.s32 	%r620, %r8, %r7;
	bar.sync 	0;
	// begin inline asm
	griddepcontrol.launch_dependents;
	// end inline asm
	add.s32 	%r17, %r620, %r9;
	min.s32 	%r18, %r608, %r17;
	setp.lt.s32 	%p219, %r18, %r620;
	sub.s32 	%r622, %r18, %r620;
	selp.b32 	%r923, 0, %r622, %p219;
	min.s32 	%r921, %r9, %r18;
	setp.ge.s32 	%p220, %r923, %r921;
	@%p220 bra 	$L__BB7_56;
	add.s32 	%r21, %r18, %r9;
$L__BB7_55:
	sub.s32 	%r623, %r921, %r923;
	shr.u32 	%r624, %r623, 31;
	add.s32 	%r625, %r623, %r624;
	shr.s32 	%r626, %r625, 1;
	add.s32 	%r627, %r626, %r923;
	shl.b32 	%r628, %r627, 3;
	add.s32 	%r630, %r609, %r628;
	ld.shared.f64 	%fd329, [%r630];
	not.b32 	%r631, %r627;
	add.s32 	%r632, %r21, %r631;
	shl.b32 	%r633, %r632, 3;
	add.s32 	%r634, %r609, %r633;
	ld.shared.f64 	%fd330, [%r634];
	cvt.rn.f32.f64 	%f19, %fd330;
	cvt.rn.f32.f64 	%f20, %fd329;
	setp.geu.f32 	%p221, %f19, %f20;
	add.s32 	%r635, %r627, 1;
	selp.b32 	%r923, %r635, %r923, %p221;
	selp.b32 	%r921, %r921, %r627, %p221;
	setp.lt.s32 	%p222, %r923, %r921;
	@%p222 bra 	$L__BB7_55;
$L__BB7_56:
	sub.s32 	%r636, %r18, %r923;
	add.s32 	%r27, %r636, %r9;
	shl.b32 	%r637, %r27, 3;
	add.s32 	%r28, %r609, %r637;
	ld.shared.f64 	%fd394, [%r28];
	shl.b32 	%r639, %r923, 3;
	add.s32 	%r29, %r609, %r639;
	ld.shared.f64 	%fd395, [%r29];
	setp.ge.s32 	%p224, %r27, %r17;
	mov.pred 	%p264, 0;
	@%p224 bra 	$L__BB7_59;
	setp.ge.s32 	%p226, %r923, %r9;
	mov.pred 	%p264, -1;
	@%p226 bra 	$L__BB7_59;
	cvt.rn.f32.f64 	%f21, %fd394;
	cvt.rn.f32.f64 	%f22, %fd395;
	setp.lt.f32 	%p264, %f21, %f22;
$L__BB7_59:
	selp.f64 	%fd81, %fd394, %fd395, %p264;
	selp.u32 	%r640, 1, 0, %p264;
	add.s32 	%r30, %r27, %r640;
	not.pred 	%p227, %p264;
	selp.u32 	%r641, 1, 0, %p227;
	add.s32 	%r31, %r923, %r641;
	selp.b32 	%r32, %r27, %r923, %p264;
	@%p227 bra 	$L__BB7_61;
	ld.shared.f64 	%fd394, [%r28+8];
	bra.uni 	$L__BB7_62;
$L__BB7_61:
	ld.shared.f64 	%fd395, [%r29+8];
$L__BB7_62:
	setp.ge.s32 	%p229, %r30, %r17;
	mov.pred 	%p265, 0;
	@%p229 bra 	$L__BB7_65;
	setp.ge.s32 	%p231, %r31, %r9;
	mov.pred 	%p265, -1;
	@%p231 bra 	$L__BB7_65;
	cvt.rn.f32.f64 	%f23, %fd394;
	cvt.rn.f32.f64 	%f24, %fd395;
	setp.lt.f32 	%p265, %f23, %f24;
$L__BB7_65:
	selp.f64 	%fd86, %fd394, %fd395, %p265;
	selp.u32 	%r642, 1, 0, %p265;
	add.s32 	%r33, %r30, %r642;
	not.pred 	%p232, %p265;
	selp.u32 	%r643, 1, 0, %p232;
	add.s32 	%r34, %r31, %r643;
	selp.b32 	%r35, %r30, %r31, %p265;
	@%p265 bra 	$L__BB7_67;
	shl.b32 	%r644, %r34, 3;
	add.s32 	%r646, %r609, %r644;
	ld.shared.f64 	%fd395, [%r646];
	bra.uni 	$L__BB7_68;
$L__BB7_67:
	shl.b32 	%r647, %r33, 3;
	add.s32 	%r649, %r609, %r647;
	ld.shared.f64 	%fd394, [%r649];
$L__BB7_68:
	setp.ge.s32 	%p234, %r33, %r17;
	mov.pred 	%p266, 0;
	@%p234 bra 	$L__BB7_71;
	setp.ge.s32 	%p236, %r34, %r9;
	mov.pred 	%p266, -1;
	@%p236 bra 	$L__BB7_71;
	cvt.rn.f32.f64 	%f25, %fd394;
	cvt.rn.f32.f64 	%f26, %fd395;
	setp.lt.f32 	%p266, %f25, %f26;
$L__BB7_71:
	selp.f64 	%fd91, %fd394, %fd395, %p266;
	selp.u32 	%r650, 1, 0, %p266;
	add.s32 	%r36, %r33, %r650;
	not.pred 	%p237, %p266;
	selp.u32 	%r651, 1, 0, %p237;
	add.s32 	%r37, %r34, %r651;
	selp.b32 	%r38, %r33, %r34, %p266;
	@%p266 bra 	$L__BB7_73;
	shl.b32 	%r652, %r37, 3;
	add.s32 	%r654, %r609, %r652;
	ld.shared.f64 	%fd395, [%r654];
	bra.uni 	$L__BB7_74;
$L__BB7_73:
	shl.b32 	%r655, %r36, 3;
	add.s32 	%r657, %r609, %r655;
	ld.shared.f64 	%fd394, [%r657];
$L__BB7_74:
	setp.ge.s32 	%p239, %r36, %r17;
	mov.pred 	%p267, 0;
	@%p239 bra 	$L__BB7_77;
	setp.ge.s32 	%p241, %r37, %r9;
	mov.pred 	%p267, -1;
	@%p241 bra 	$L__BB7_77;
	cvt.rn.f32.f64 	%f27, %fd394;
	cvt.rn.f32.f64 	%f28, %fd395;
	setp.lt.f32 	%p267, %f27, %f28;
$L__BB7_77:
	selp.f64 	%fd96, %fd394, %fd395, %p267;
	selp.u32 	%r658, 1, 0, %p267;
	add.s32 	%r39, %r36, %r658;
	not.pred 	%p242, %p267;
	selp.u32 	%r659, 1, 0, %p242;
	add.s32 	%r40, %r37, %r659;
	selp.b32 	%r41, %r36, %r37, %p267;
	@%p267 bra 	$L__BB7_79;
	shl.b32 	%r660, %r40, 3;
	add.s32 	%r662, %r609, %r660;
	ld.shared.f64 	%fd395, [%r662];
	bra.uni 	$L__BB7_80;
$L__BB7_79:
	shl.b32 	%r663, %r39, 3;
	add.s32 	%r665, %r609, %r663;
	ld.shared.f64 	%fd394, [%r665];
$L__BB7_80:
	setp.ge.s32 	%p244, %r39, %r17;
	mov.pred 	%p268, 0;
	@%p244 bra 	$L__BB7_83;
	setp.ge.s32 	%p246, %r40, %r9;
	mov.pred 	%p268, -1;
	@%p246 bra 	$L__BB7_83;
	cvt.rn.f32.f64 	%f29, %fd394;
	cvt.rn.f32.f64 	%f30, %fd395;
	setp.lt.f32 	%p268, %f29, %f30;
$L__BB7_83:
	selp.f64 	%fd101, %fd394, %fd395, %p268;
	selp.u32 	%r666, 1, 0, %p268;
	add.s32 	%r42, %r39, %r666;
	not.pred 	%p247, %p268;
	selp.u32 	%r667, 1, 0, %p247;
	add.s32 	%r43, %r40, %r667;
	selp.b32 	%r44, %r39, %r40, %p268;
	@%p268 bra 	$L__BB7_85;
	shl.b32 	%r668, %r43, 3;
	add.s32 	%r670, %r609, %r668;
	ld.shared.f64 	%fd395, [%r670];
	bra.uni 	$L__BB7_86;
$L__BB7_85:
	shl.b32 	%r671, %r42, 3;
	add.s32 	%r673, %r609, %r671;
	ld.shared.f64 	%fd394, [%r673];
$L__BB7_86:
	setp.ge.s32 	%p249, %r42, %r17;
	mov.pred 	%p269, 0;
	@%p249 bra 	$L__BB7_89;
	setp.ge.s32 	%p251, %r43, %r9;
	mov.pred 	%p269, -1;
	@%p251 bra 	$L__BB7_89;
	cvt.rn.f32.f64 	%f31, %fd394;
	cvt.rn.f32.f64 	%f32, %fd395;
	setp.lt.f32 	%p269, %f31, %f32;
$L__BB7_89:
	selp.f64 	%fd106, %fd394, %fd395, %p269;
	selp.u32 	%r674, 1, 0, %p269;
	add.s32 	%r45, %r42, %r674;
	not.pred 	%p252, %p269;
	selp.u32 	%r675, 1, 0, %p252;
	add.s32 	%r46, %r43, %r675;
	selp.b32 	%r47, %r42, %r43, %p269;
	@%p269 bra 	$L__BB7_91;
	shl.b32 	%r676, %r46, 3;
	mov.u32 	%r677, _ZZN3cub18CUB_300001_SM_10006detail10merge_sort26DeviceMergeSortMergeKernelINS2_10policy_hubIN6thrust24THRUST_300001_SM_1000_NS6detail15normal_iteratorINS6_10device_ptrIdEEEEE9Policy600ESB_SB_SB_SB_jN4cuda3std3__44lessIfEEddEEvbT2_T3_T4_PT6_PT7_T5_PSL_SL_NS1_7vsmem_tEE19static_temp_storage;
	add.s32 	%r678, %r677, %r676;
	ld.shared.f64 	%fd395, [%r678];
	bra.uni 	$L__BB7_92;
$L__BB7_91:
	shl.b32 	%r679, %r45, 3;
	mov.u32 	%r680, _ZZN3cub18CUB_300001_SM_10006detail10merge_sort26DeviceMergeSortMergeKernelINS2_10policy_hubIN6thrust24THRUST_300001_SM_1000_NS6detail15normal_iteratorINS6_10device_ptrIdEEEEE9Policy600ESB_SB_SB_SB_jN4cuda3std3__44lessIfEEddEEvbT2_T3_T4_PT6_PT7_T5_PSL_SL_NS1_7vsmem_tEE19static_temp_storage;
	add.s32 	%r681, %r680, %r679;
	ld.shared.f64 	%fd394, [%r681];
$L__BB7_92:
	setp.ge.s32 	%p254, %r45, %r17;
	mov.pred 	%p270, 0;
	@%p254 bra 	$L__BB7_95;
	setp.ge.s32 	%p256, %r46, %r9;
	mov.pred 	%p270, -1;
	@%p256 bra 	$L__BB7_95;
	cvt.rn.f32.f64 	%f33, %fd394;
	cvt.rn.f32.f64 	%f34, %fd395;
	setp.lt.f32 	%p270, %f33, %f34;
$L__BB7_95:
	selp.f64 	%fd111, %fd394, %fd395, %p270;
	selp.u32 	%r682, 1, 0, %p270;
	add.s32 	%r48, %r45, %r682;
	not.pred 	%p257, %p270;
	selp.u32 	%r683, 1, 0, %p257;
	add.s32 	%r49, %r46, %r683;
	selp.b32 	%r50, %r45, %r46, %p270;
	@%p270 bra 	$L__BB7_97;
	shl.b32 	%r684, %r49, 3;
	mov.u32 	%r685, _ZZN3cub18CUB_300001_SM_10006detail10merge_sort26DeviceMergeSortMergeKernelINS2_10policy_hubIN6thrust24THRUST_300001_SM_1000_NS6detail15normal_iteratorINS6_10device_ptrIdEEEEE9Policy600ESB_SB_SB_SB_jN4cuda3std3__44lessIfEEddEEvbT2_T3_T4_PT6_PT7_T5_PSL_SL_NS1_7vsmem_tEE19static_temp_storage;
	add.s32 	%r686, %r685, %r684;
	ld.shared.f64 	%fd395, [%r686];
	bra.uni 	$L__BB7_98;
$L__BB7_97:
	shl.b32 	%r687, %r48, 3;
	mov.u32 	%r688, _ZZN3cub18CUB_300001_SM_10006detail10merge_sort26DeviceMergeSortMergeKernelINS2_10policy_hubIN6thrust24THRUST_300001_SM_1000_NS6detail15normal_iteratorINS6_10device_ptrIdEEEEE9Policy600ESB_SB_SB_SB_jN4cuda3std3__44lessIfEEddEEvbT2_T3_T4_PT6_PT7_T5_PSL_SL_NS1_7vsmem_tEE19static_temp_storage;
	add.s32 	%r689, %r688, %r687;
	ld.shared.f64 	%fd394, [%r689];
$L__BB7_98:
	setp.ge.s32 	%p259, %r48, %r17;
	mov.pred 	%p271, 0;
	@%p259 bra 	$L__BB7_101;
	setp.ge.s32 	%p261, %r49, %r9;
	mov.pred 	%p271, -1;
	@%p261 bra 	$L__BB7_101;
	cvt.rn.f32.f64 	%f35, %fd394;
	cvt.rn.f32.f64 	%f36, %fd395;
	setp.lt.f32 	%p271, %f35, %f36;
$L__BB7_101:
	ld.param.s8 	%rs8, [_ZN3cub18CUB_300001_SM_10006detail10merge_sort26DeviceMergeSortMergeKernelINS2_10policy_hubIN6thrust24THRUST_300001_SM_1000_NS6detail15normal_iteratorINS6_10device_ptrIdEEEEE9Policy600ESB_SB_SB_SB_jN4cuda3std3__44lessIfEEddEEvbT2_T3_T4_PT6_PT7_T5_PSL_SL_NS1_7vsmem_tE_param_0];
	setp.eq.s16 	%p262, %rs8, 0;
	selp.f64 	%fd116, %fd394, %fd395, %p271;
	selp.b32 	%r51, %r48, %r49, %p271;
	bar.sync 	0;
	@%p262 bra 	$L__BB7_103;
	ld.param.u64 	%rd400, [_ZN3cub18CUB_300001_SM_10006detail10merge_sort26DeviceMergeSortMergeKernelINS2_10policy_hubIN6thrust24THRUST_300001_SM_1000_NS6detail15normal_iteratorINS6_10device_ptrIdEEEEE9Policy600ESB_SB_SB_SB_jN4cuda3std3__44lessIfEEddEEvbT2_T3_T4_PT6_PT7_T5_PSL_SL_NS1_7vsmem_tE_param_4];
	mov.u32 	%r691, %ctaid.x;
	shl.b32 	%r692, %r691, 11;
	cvt.u64.u32 	%rd373, %r692;
	// begin inline asm
	mov.u32 %r690, %laneid;
	// end inline asm
	mov.u32 	%r693, %tid.x;
	shl.b32 	%r694, %r693, 3;
	and.b32  	%r695, %r694, 7936;
	shl.b32 	%r696, %r690, 3;
	add.s32 	%r697, %r696, %r695;
	shr.s32 	%r698, %r697, 5;
	add.s32 	%r699, %r698, %r697;
	shl.b32 	%r700, %r699, 3;
	mov.u32 	%r701, _ZZN3cub18CUB_300001_SM_10006detail10merge_sort26DeviceMergeSortMergeKernelINS2_10policy_hubIN6thrust24THRUST_300001_SM_1000_NS6detail15normal_iteratorINS6_10device_ptrIdEEEEE9Policy600ESB_SB_SB_SB_jN4cuda3std3__44lessIfEEddEEvbT2_T3_T4_PT6_PT7_T5_PSL_SL_NS1_7vsmem_tEE19static_temp_storage;
	add.s32 	%r702, %r701, %r700;
	st.shared.f64 	[%r702], %fd81;
	st.shared.f64 	[%r702+8], %fd86;
	st.shared.f64 	[%r702+16], %fd91;
	st.shared.f64 	[%r702+24], %fd96;
	st.shared.f64 	[%r702+32], %fd101;
	st.shared.f64 	[%r702+40], %fd106;
	st.shared.f64 	[%r702+48], %fd111;
	st.shared.f64 	[%r702+56], %fd116;
	bar.warp.sync 	-1;
	mad.lo.s32 	%r703, %r690, -7, %r697;
	shr.s32 	%r704, %r703, 5;
	add.s32 	%r705, %r704, %r703;
	shl.b32 	%r706, %r705, 3;
	add.s32 	%r707, %r701, %r706;
	ld.shared.f64 	%fd331, [%r707];
	add.s32 	%r708, %r703, 32;
	shr.s32 	%r709, %r708, 5;
	add.s32 	%r710, %r709, %r703;
	shl.b32 	%r711, %r710, 3;
	add.s32 	%r712, %r701, %r711;
	ld.shared.f64 	%fd332, [%r712+256];
	add.s32 	%r713, %r703, 64;
	shr.s32 	%r714, %r713, 5;
	add.s32 	%r715, %r714, %r703;
	shl.b32 	%r716, %r715, 3;
	add.s32 	%r717, %r701, %r716;
	ld.shared.f64 	%fd333, [%r717+512];
	add.s32 	%r718, %r703, 96;
	shr.s32 	%r719, %r718, 5;
	add.s32 	%r720, %r719, %r703;
	shl.b32 	%r721, %r720, 3;
	add.s32 	%r722, %r701, %r721;
	ld.shared.f64 	%fd334, [%r722+768];
	add.s32 	%r723, %r703, 128;
	shr.s32 	%r724, %r723, 5;
	add.s32 	%r725, %r724, %r703;
	shl.b32 	%r726, %r725, 3;
	add.s32 	%r727, %r701, %r726;
	ld.shared.f64 	%fd335, [%r727+1024];
	add.s32 	%r728, %r703, 160;
	shr.s32 	%r729, %r728, 5;
	add.s32 	%r730, %r729, %r703;
	shl.b32 	%r731, %r730, 3;
	add.s32 	%r732, %r701, %r731;
	ld.shared.f64 	%fd336, [%r732+1280];
	add.s32 	%r733, %r703, 192;
	shr.s32 	%r734, %r733, 5;
	add.s32 	%r735, %r734, %r703;
	shl.b32 	%r736, %r735, 3;
	add.s32 	%r737, %r701, %r736;
	ld.shared.f64 	%fd337, [%r737+1536];
	add.s32 	%r738, %r703, 224;
	shr.s32 	%r739, %r738, 5;
	add.s32 	%r740, %r739, %r703;
	shl.b32 	%r741, %r740, 3;
	add.s32 	%r742, %r701, %r741;
	ld.shared.f64 	%fd338, [%r742+1792];
	and.b32  	%r743, %r693, 31;
	or.b32  	%r744, %r695, %r743;
	cvt.u64.u32 	%rd374, %r744;
	add.s64 	%rd375, %rd374, %rd373;
	cvta.to.global.u64 	%rd376, %rd400;
	shl.b64 	%rd377, %rd375, 3;
	add.s64 	%rd378, %rd376, %rd377;
	st.global.f64 	[%rd378], %fd331;
	st.global.f64 	[%rd378+256], %fd332;
	st.global.f64 	[%rd378+512], %fd333;
	st.global.f64 	[%rd378+768], %fd334;
	st.global.f64 	[%rd378+1024], %fd335;
	st.global.f64 	[%rd378+1280], %fd336;
	st.global.f64 	[%rd378+1536], %fd337;
	st.global.f64 	[%rd378+1792], %fd338;
	bra.uni 	$L__BB7_104;
$L__BB7_103:
	// begin inline asm
	mov.u32 %r745, %laneid;
	// end inline asm
	mov.u32 	%r746, %tid.x;
	shl.b32 	%r747, %r746, 3;
	and.b32  	%r748, %r747, 7936;
	shl.b32 	%r749, %r745, 3;
	add.s32 	%r750, %r749, %r748;
	shr.s32 	%r751, %r750, 5;
	add.s32 	%r752, %r751, %r750;
	shl.b32 	%r753, %r752, 3;
	mov.u32 	%r754, _ZZN3cub18CUB_300001_SM_10006detail10merge_sort26DeviceMergeSortMergeKernelINS2_10policy_hubIN6thrust24THRUST_300001_SM_1000_NS6detail15normal_iteratorINS6_10device_ptrIdEEEEE9Policy600ESB_SB_SB_SB_jN4cuda3std3__44lessIfEEddEEvbT2_T3_T4_PT6_PT7_T5_PSL_SL_NS1_7vsmem_tEE19static_temp_storage;
	add.s32 	%r755, %r754, %r753;
	st.shared.f64 	[%r755], %fd81;
	st.shared.f64 	[%r755+8], %fd86;
	st.shared.f64 	[%r755+16], %fd91;
	st.shared.f64 	[%r755+24], %fd96;
	st.shared.f64 	[%r755+32], %fd101;
	st.shared.f64 	[%r755+40], %fd106;
	st.shared.f64 	[%r755+48], %fd111;
	st.shared.f64 	[%r755+56], %fd116;
	bar.warp.sync 	-1;
	mad.lo.s32 	%r756, %r745, -7, %r750;
	shr.s32 	%r757, %r756, 5;
	add.s32 	%r758, %r757, %r756;
	shl.b32 	%r759, %r758, 3;
	add.s32 	%r760, %r754, %r759;
	ld.shared.f64 	%fd339, [%r760];
	add.s32 	%r761, %r756, 32;
	shr.s32 	%r762, %r761, 5;
	add.s32 	%r763, %r762, %r756;
	shl.b32 	%r764, %r763, 3;
	add.s32 	%r765, %r754, %r764;
	ld.shared.f64 	%fd340, [%r765+256];
	add.s32 	%r766, %r756, 64;
	shr.s32 	%r767, %r766, 5;
	add.s32 	%r768, %r767, %r756;
	shl.b32 	%r769, %r768, 3;
	add.s32 	%r770, %r754, %r769;
	ld.shared.f64 	%fd341, [%r770+512];
	add.s32 	%r771, %r756, 96;
	shr.s32 	%r772, %r771, 5;
	add.s32 	%r773, %r772, %r756;
	shl.b32 	%r774, %r773, 3;
	add.s32 	%r775, %r754, %r774;
	ld.shared.f64 	%fd342, [%r775+768];
	add.s32 	%r776, %r756, 128;
	shr.s32 	%r777, %r776, 5;
	add.s32 	%r778, %r777, %r756;
	shl.b32 	%r779, %r778, 3;
	add.s32 	%r780, %r754, %r779;
	ld.shared.f64 	%fd343, [%r780+1024];
	add.s32 	%r781, %r756, 160;
	shr.s32 	%r782, %r781, 5;
	add.s32 	%r783, %r782, %r756;
	shl.b32 	%r784, %r783, 3;
	add.s32 	%r785, %r754, %r784;
	ld.shared.f64 	%fd344, [%r785+1280];
	add.s32 	%r786, %r756, 192;
	shr.s32 	%r787, %r786, 5;
	add.s32 	%r788, %r787, %r756;
	shl.b32 	%r789, %r788, 3;
	add.s32 	%r790, %r754, %r789;
	ld.shared.f64 	%fd345, [%r790+1536];
	add.s32 	%r791, %r756, 224;
	shr.s32 	%r792, %r791, 5;
	add.s32 	%r793, %r792, %r756;
	shl.b32 	%r794, %r793, 3;
	add.s32 	%r795, %r754, %r794;
	ld.shared.f64 	%fd346, [%r795+1792];
	and.b32  	%r796, %r746, 31;
	cvt.u64.u32 	%rd379, %r748;
	mov.u32 	%r797, %ctaid.x;
	shl.b32 	%r798, %r797, 11;
	or.b32  	%r799, %r796, %r798;
	cvt.u64.u32 	%rd380, %r799;
	add.s64 	%rd381, %rd380, %rd379;
	shl.b64 	%rd382, %rd381, 3;
	add.s64 	%rd383, %rd4, %rd382;
	st.global.f64 	[%rd383], %fd339;
	st.global.f64 	[%rd383+256], %fd340;
	st.global.f64 	[%rd383+512], %fd341;
	st.global.f64 	[%rd383+768], %fd342;
	st.global.f64 	[%rd383+1024], %fd343;
	st.global.f64 	[%rd383+1280], %fd344;
	st.global.f64 	[%rd383+1536], %fd345;
	st.global.f64 	[%rd383+1792], %fd346;
$L__BB7_104:
	ld.param.s8 	%rs9, [_ZN3cub18CUB_300001_SM_10006detail10merge_sort26DeviceMergeSortMergeKernelINS2_10policy_hubIN6thrust24THRUST_300001_SM_1000_NS6detail15normal_iteratorINS6_10device_ptrIdEEEEE9Policy600ESB_SB_SB_SB_jN4cuda3std3__44lessIfEEddEEvbT2_T3_T4_PT6_PT7_T5_PSL_SL_NS1_7vsmem_tE_param_0];
	mov.u32 	%r800, %ctaid.x;
	shl.b32 	%r52, %r800, 11;
	mov.u32 	%r53, %tid.x;
	shl.b32 	%r54, %r53, 3;
	setp.eq.s16 	%p263, %rs9, 0;
	bar.sync 	0;
	mov.u32 	%r801, _ZZN3cub18CUB_300001_SM_10006detail10merge_sort26DeviceMergeSortMergeKernelINS2_10policy_hubIN6thrust24THRUST_300001_SM_1000_NS6detail15normal_iteratorINS6_10device_ptrIdEEEEE9Policy600ESB_SB_SB_SB_jN4cuda3std3__44lessIfEEddEEvbT2_T3_T4_PT6_PT7_T5_PSL_SL_NS1_7vsmem_tEE19static_temp_storage;
	add.s32 	%r802, %r801, %r54;
	st.shared.f64 	[%r802], %fd392;
	st.shared.f64 	[%r802+2048], %fd391;
	st.shared.f64 	[%r802+4096], %fd390;
	st.shared.f64 	[%r802+6144], %fd389;
	st.shared.f64 	[%r802+8192], %fd388;
	st.shared.f64 	[%r802+10240], %fd387;
	st.shared.f64 	[%r802+12288], %fd386;
	st.shared.f64 	[%r802+14336], %fd385;
	bar.sync 	0;
	shl.b32 	%r803, %r32, 3;
	add.s32 	%r804, %r801, %r803;
	ld.shared.f64 	%fd117, [%r804];
	shl.b32 	%r805, %r35, 3;
	add.s32 	%r806, %r801, %r805;
	ld.shared.f64 	%fd118, [%r806];
	shl.b32 	%r807, %r38, 3;
	add.s32 	%r808, %r801, %r807;
	ld.shared.f64 	%fd119, [%r808];
	shl.b32 	%r809, %r41, 3;
	add.s32 	%r810, %r801, %r809;
	ld.shared.f64 	%fd120, [%r810];
	shl.b32 	%r811, %r44, 3;
	add.s32 	%r812, %r801, %r811;
	ld.shared.f64 	%fd121, [%r812];
	shl.b32 	%r813, %r47, 3;
	add.s32 	%r814, %r801, %r813;
	ld.shared.f64 	%fd122, [%r814];
	shl.b32 	%r815, %r50, 3;
	add.s32 	%r816, %r801, %r815;
	ld.shared.f64 	%fd123, [%r816];
	shl.b32 	%r817, %r51, 3;
	add.s32 	%r818, %r801, %r817;
	ld.shared.f64 	%fd124, [%r818];
	bar.sync 	0;
	@%p263 bra 	$L__BB7_106;
	ld.param.u64 	%rd402, [_ZN3cub18CUB_300001_SM_10006detail10merge_sort26DeviceMergeSortMergeKernelINS2_10policy_hubIN6thrust24THRUST_300001_SM_1000_NS6detail15normal_iteratorINS6_10device_ptrIdEEEEE9Policy600ESB_SB_SB_SB_jN4cuda3std3__44lessIfEEddEEvbT2_T3_T4_PT6_PT7_T5_PSL_SL_NS1_7vsmem_tE_param_5];
	cvt.u64.u32 	%rd384, %r52;
	// begin inline asm
	mov.u32 %r819, %laneid;
	// end inline asm
	and.b32  	%r820, %r54, 7936;
	shl.b32 	%r821, %r819, 3;
	add.s32 	%r822, %r821, %r820;
	shr.s32 	%r823, %r822, 5;
	add.s32 	%r824, %r823, %r822;
	shl.b32 	%r825, %r824, 3;
	add.s32 	%r827, %r801, %r825;
	st.shared.f64 	[%r827], %fd117;
	st.shared.f64 	[%r827+8], %fd118;
	st.shared.f64 	[%r827+16], %fd119;
	st.shared.f64 	[%r827+24], %fd120;
	st.shared.f64 	[%r827+32], %fd121;
	st.shared.f64 	[%r827+40], %fd122;
	st.shared.f64 	[%r827+48], %fd123;
	st.shared.f64 	[%r827+56], %fd124;
	bar.warp.sync 	-1;
	mad.lo.s32 	%r828, %r819, -7, %r822;
	shr.s32 	%r829, %r828, 5;
	add.s32 	%r830, %r829, %r828;
	shl.b32 	%r831, %r830, 3;
	add.s32 	%r832, %r801, %r831;
	ld.shared.f64 	%fd347, [%r832];
	add.s32 	%r833, %r828, 32;
	shr.s32 	%r834, %r833, 5;
	add.s32 	%r835, %r834, %r828;
	shl.b32 	%r836, %r835, 3;
	add.s32 	%r837, %r801, %r836;
	ld.shared.f64 	%fd348, [%r837+256];
	add.s32 	%r838, %r828, 64;
	shr.s32 	%r839, %r838, 5;
	add.s32 	%r840, %r839, %r828;
	shl.b32 	%r841, %r840, 3;
	add.s32 	%r842, %r801, %r841;
	ld.shared.f64 	%fd349, [%r842+512];
	add.s32 	%r843, %r828, 96;
	shr.s32 	%r844, %r843, 5;
	add.s32 	%r845, %r844, %r828;
	shl.b32 	%r846, %r845, 3;
	add.s32 	%r847, %r801, %r846;
	ld.shared.f64 	%fd350, [%r847+768];
	add.s32 	%r848, %r828, 128;
	shr.s32 	%r849, %r848, 5;
	add.s32 	%r850, %r849, %r828;
	shl.b32 	%r851, %r850, 3;
	add.s32 	%r852, %r801, %r851;
	ld.shared.f64 	%fd351, [%r852+1024];
	add.s32 	%r853, %r828, 160;
	shr.s32 	%r854, %r853, 5;
	add.s32 	%r855, %r854, %r828;
	shl.b32 	%r856, %r855, 3;
	add.s32 	%r857, %r801, %r856;
	ld.shared.f64 	%fd352, [%r857+1280];
	add.s32 	%r858, %r828, 192;
	shr.s32 	%r859, %r858, 5;
	add.s32 	%r860, %r859, %r828;
	shl.b32 	%r861, %r860, 3;
	add.s32 	%r862, %r801, %r861;
	ld.shared.f64 	%fd353, [%r862+1536];
	add.s32 	%r863, %r828, 224;
	shr.s32 	%r864, %r863, 5;
	add.s32 	%r865, %r864, %r828;
	shl.b32 	%r866, %r865, 3;
	add.s32 	%r867, %r801, %r866;
	ld.shared.f64 	%fd354, [%r867+1792];
	and.b32  	%r868, %r53, 31;
	or.b32  	%r869, %r820, %r868;
	cvt.u64.u32 	%rd385, %r869;
	add.s64 	%rd386, %rd385, %rd384;
	cvta.to.global.u64 	%rd387, %rd402;
	shl.b64 	%rd388, %rd386, 3;
	add.s64 	%rd389, %rd387, %rd388;
	st.global.f64 	[%rd389], %fd347;
	st.global.f64 	[%rd389+256], %fd348;
	st.global.f64 	[%rd389+512], %fd349;
	st.global.f64 	[%rd389+768], %fd350;
	st.global.f64 	[%rd389+1024], %fd351;
	st.global.f64 	[%rd389+1280], %fd352;
	st.global.f64 	[%rd389+1536], %fd353;
	st.global.f64 	[%rd389+1792], %fd354;
	bra.uni 	$L__BB7_327;
$L__BB7_106:
	// begin inline asm
	mov.u32 %r870, %laneid;
	// end inline asm
	and.b32  	%r871, %r54, 7936;
	shl.b32 	%r872, %r870, 3;
	add.s32 	%r873, %r872, %r871;
	shr.s32 	%r874, %r873, 5;
	add.s32 	%r875, %r874, %r873;
	shl.b32 	%r876, %r875, 3;
	add.s32 	%r878, %r801, %r876;
	st.shared.f64 	[%r878], %fd117;
	st.shared.f64 	[%r878+8], %fd118;
	st.shared.f64 	[%r878+16], %fd119;
	st.shared.f64 	[%r878+24], %fd120;
	st.shared.f64 	[%r878+32], %fd121;
	st.shared.f64 	[%r878+40], %fd122;
	st.shared.f64 	[%r878+48], %fd123;
	st.shared.f64 	[%r878+56], %fd124;
	bar.warp.sync 	-1;
	mad.lo.s32 	%r879, %r870, -7, %r873;
	shr.s32 	%r880, %r879, 5;
	add.s32 	%r881, %r880, %r879;
	shl.b32 	%r882, %r881, 3;
	add.s32 	%r883, %r801, %r882;
	ld.shared.f64 	%fd355, [%r883];
	add.s32 	%r884, %r879, 32;
	shr.s32 	%r885, %r884, 5;
	add.s32 	%r886, %r885, %r879;
	shl.b32 	%r887, %r886, 3;
	add.s32 	%r888, %r801, %r887;
	ld.shared.f64 	%fd356, [%r888+256];
	add.s32 	%r889, %r879, 64;
	shr.s32 	%r890, %r889, 5;
	add.s32 	%r891, %r890, %r879;
	shl.b32 	%r892, %r891, 3;
	add.s32 	%r893, %r801, %r892;
	ld.shared.f64 	%fd357, [%r893+512];
	add.s32 	%r894, %r879, 96;
	shr.s32 	%r895, %r894, 5;
	add.s32 	%r896, %r895, %r879;
	shl.b32 	%r897, %r896, 3;
	add.s32 	%r898, %r801, %r897;
	ld.shared.f64 	%fd358, [%r898+768];
	add.s32 	%r899, %r879, 128;
	shr.s32 	%r900, %r899, 5;
	add.s32 	%r901, %r900, %r879;
	shl.b32 	%r902, %r901, 3;
	add.s32 	%r903, %r801, %r902;
	ld.shared.f64 	%fd359, [%r903+1024];
	add.s32 	%r904, %r879, 160;
	shr.s32 	%r905, %r904, 5;
	add.s32 	%r906, %r905, %r879;
	shl.b32 	%r907, %r906, 3;
	add.s32 	%r908, %r801, %r907;
	ld.shared.f64 	%fd360, [%r908+1280];
	add.s32 	%r909, %r879, 192;
	shr.s32 	%r910, %r909, 5;
	add.s32 	%r911, %r910, %r879;
	shl.b32 	%r912, %r911, 3;
	add.s32 	%r913, %r801, %r912;
	ld.shared.f64 	%fd361, [%r913+1536];
	add.s32 	%r914, %r879, 224;
	shr.s32 	%r915, %r914, 5;
	add.s32 	%r916, %r915, %r879;
	shl.b32 	%r917, %r916, 3;
	add.s32 	%r918, %r801, %r917;
	ld.shared.f64 	%fd362, [%r918+1792];
	and.b32  	%r919, %r53, 31;
	cvt.u64.u32 	%rd390, %r871;
	add.s32 	%r920, %r919, %r52;
	cvt.u64.u32 	%rd391, %r920;
	add.s64 	%rd392, %rd391, %rd390;
	shl.b64 	%rd393, %rd392, 3;
	add.s64 	%rd394, %rd5, %rd393;
	st.global.f64 	[%rd394], %fd355;
	st.global.f64 	[%rd394+256], %fd356;
	st.global.f64 	[%rd394+512], %fd357;
	st.global.f64 	[%rd394+768], %fd358;
	st.global.f64 	[%rd394+1024], %fd359;
	st.global.f64 	[%rd394+1280], %fd360;
	st.global.f64 	[%rd394+1536], %fd361;
	st.global.f64 	[%rd394+1792], %fd362;
	bra.uni 	$L__BB7_327;
$L__BB7_107:
	ld.param.s8 	%rs2, [_ZN3cub18CUB_300001_SM_10006detail10merge_sort26DeviceMergeSortMergeKernelINS2_10policy_hubIN6thrust24THRUST_300001_SM_1000_NS6detail15normal_iteratorINS6_10device_ptrIdEEEEE9Policy600ESB_SB_SB_SB_jN4cuda3std3__44lessIfEEddEEvbT2_T3_T4_PT6_PT7_T5_PSL_SL_NS1_7vsmem_tE_param_0];
	sub.s32 	%r141, %r137, %r2;
	min.u32 	%r55, %r141, 2048;
	mul.wide.u32 	%rd27, %r1, 4;
	add.s64 	%rd28, %rd3, %rd27;
	ld.global.u32 	%r142, [%rd28];
	ld.global.u32 	%r143, [%rd28+4];
	neg.s32 	%r144, %r138;
	and.b32  	%r145, %r1, %r144;
	shl.b32 	%r56, %r145, 11;
	shl.b32 	%r146, %r138, 10;
	and.b32  	%r57, %r146, -2048;
	sub.s32 	%r147, %r1, %r145;
	shl.b32 	%r148, %r147, 11;
	sub.s32 	%r58, %r142, %r56;
	sub.s32 	%r149, %r143, %r56;
	sub.s32 	%r150, %r137, %r56;
	max.u32 	%r151, %r150, %r57;
	sub.s32 	%r152, %r151, %r57;
	sub.s32 	%r153, %r148, %r58;
	min.u32 	%r59, %r153, %r152;
	setp.eq.s32 	%p34, %r148, -2048;
	selp.b32 	%r154, 2047, 2048, %p34;
	add.s32 	%r155, %r154, %r148;
	sub.s32 	%r156, %r155, %r149;
	or.b32  	%r157, %r1, %r144;
	setp.eq.s32 	%p35, %r157, -1;
	min.u32 	%r158, %r57, %r150;
	selp.b32 	%r159, %r158, %r149, %p35;
	selp.b32 	%r160, %r57, %r156, %p35;
	min.u32 	%r161, %r160, %r152;
	sub.s32 	%r60, %r159, %r58;
	sub.s32 	%r61, %r161, %r59;
	// begin inline asm
	griddepcontrol.wait;
	// end inline asm
	setp.eq.s16 	%p36, %rs2, 0;
	@%p36 bra 	$L__BB7_140;
	cvt.u64.u32 	%rd29, %r56;
	cvt.u64.u32 	%rd30, %r58;
	add.s64 	%rd31, %rd30, %rd29;
	cvt.u64.u32 	%rd32, %r57;
	add.s64 	%rd33, %rd29, %rd32;
	cvt.u64.u32 	%rd34, %r59;
	add.s64 	%rd35, %rd33, %rd34;
	add.s32 	%r62, %r61, %r60;
	setp.ge.s32 	%p37, %r3, %r62;
	cvt.u64.u32 	%rd36, %r3;
	add.s64 	%rd37, %rd31, %rd36;
	shl.b64 	%rd38, %rd37, 3;
	add.s64 	%rd10, %rd4, %rd38;
	sub.s32 	%r162, %r3, %r60;
	cvt.s64.s32 	%rd39, %r162;
	add.s64 	%rd40, %rd35, %rd39;
	shl.b64 	%rd41, %rd40, 3;
	add.s64 	%rd11, %rd4, %rd41;
	@%p37 bra 	$L__BB7_112;
	setp.ge.s32 	%p38, %r3, %r60;
	@%p38 bra 	$L__BB7_111;
	ld.global.f64 	%fd421, [%rd10];
	bra.uni 	$L__BB7_112;
$L__BB7_111:
	ld.global.f64 	%fd421, [%rd11];
$L__BB7_112:
	add.s32 	%r63, %r3, 256;
	setp.ge.s32 	%p39, %r63, %r62;
	@%p39 bra 	$L__BB7_116;
	setp.lt.s32 	%p40, %r63, %r60;
	@%p40 bra 	$L__BB7_115;
	ld.global.f64 	%fd422, [%rd11+2048];
	bra.uni 	$L__BB7_116;
$L__BB7_115:
	ld.global.f64 	%fd422, [%rd10+2048];
$L__BB7_116:
	add.s32 	%r64, %r3, 512;
	setp.ge.s32 	%p41, %r64, %r62;
	@%p41 bra 	$L__BB7_120;
	setp.lt.s32 	%p42, %r64, %r60;
	@%p42 bra 	$L__BB7_119;
	ld.global.f64 	%fd423, [%rd11+4096];
	bra.uni 	$L__BB7_120;
$L__BB7_119:
	ld.global.f64 	%fd423, [%rd10+4096];
$L__BB7_120:
	add.s32 	%r65, %r3, 768;
	setp.ge.s32 	%p43, %r65, %r62;
	@%p43 bra 	$L__BB7_124;
	setp.lt.s32 	%p44, %r65, %r60;
	@%p44 bra 	$L__BB7_123;
	ld.global.f64 	%fd424, [%rd11+6144];
	bra.uni 	$L__BB7_124;
$L__BB7_123:
	ld.global.f64 	%fd424, [%rd10+6144];
$L__BB7_124:
	or.b32  	%r66, %r3, 1024;
	setp.ge.s32 	%p45, %r66, %r62;
	@%p45 bra 	$L__BB7_128;
	setp.lt.s32 	%p46, %r66, %r60;
	@%p46 bra 	$L__BB7_127;
	ld.global.f64 	%fd425, [%rd11+8192];
	bra.uni 	$L__BB7_128;
$L__BB7_127:
	ld.global.f64 	%fd425, [%rd10+8192];
$L__BB7_128:
	add.s32 	%r67, %r3, 1280;
	setp.ge.s32 	%p47, %r67, %r62;
	@%p47 bra 	$L__BB7_132;
	setp.lt.s32 	%p48, %r67, %r60;
	@%p48 bra 	$L__BB7_131;
	ld.global.f64 	%fd426, [%rd11+10240];
	bra.uni 	$L__BB7_132;
$L__BB7_131:
	ld.global.f64 	%fd426, [%rd10+10240];
$L__BB7_132:
	add.s32 	%r68, %r3, 1536;
	setp.ge.s32 	%p49, %r68, %r62;
	@%p49 bra 	$L__BB7_136;
	setp.lt.s32 	%p50, %r68, %r60;
	@%p50 bra 	$L__BB7_135;
	ld.global.f64 	%fd427, [%rd11+12288];
	bra.uni 	$L__BB7_136;
$L__BB7_135:
	ld.global.f64 	%fd427, [%rd10+12288];
$L__BB7_136:
	add.s32 	%r69, %r3, 1792;
	setp.ge.s32 	%p51, %r69, %r62;
	@%p51 bra 	$L__BB7_156;
	setp.lt.s32 	%p52, %r69, %r60;
	@%p52 bra 	$L__BB7_139;
	ld.global.f64 	%fd428, [%rd11+14336];
	bra.uni 	$L__BB7_156;
$L__BB7_139:
	ld.global.f64 	%fd428, [%rd10+14336];
	bra.uni 	$L__BB7_156;
$L__BB7_140:
	cvt.u64.u32 	%rd42, %r56;
	cvt.u64.u32 	%rd43, %r58;
	add.s64 	%rd12, %rd43, %rd42;
	cvt.u64.u32 	%rd44, %r57;
	add.s64 	%rd45, %rd42, %rd44;
	cvt.u64.u32 	%rd46, %r59;
	add.s64 	%rd13, %rd45, %rd46;
	add.s32 	%r70, %r61, %r60;
	setp.ge.s32 	%p53, %r3, %r70;
	@%p53 bra 	$L__BB7_142;
	setp.lt.s32 	%p54, %r3, %r60;
	sub.s32 	%r163, %r3, %r60;
	cvt.s64.s32 	%rd47, %r163;
	cvt.u64.u32 	%rd48, %r3;
	selp.b64 	%rd49, %rd12, %rd13, %p54;
	selp.b64 	%rd50, %rd48, %rd47, %p54;
	add.s64 	%rd51, %rd50, %rd49;
	shl.b64 	%rd52, %rd51, 3;
	add.s64 	%rd53, %rd2, %rd52;
	ld.global.f64 	%fd421, [%rd53];
$L__BB7_142:
	add.s32 	%r71, %r3, 256;
	setp.ge.s32 	%p55, %r71, %r70;
	@%p55 bra 	$L__BB7_144;
	setp.lt.s32 	%p56, %r71, %r60;
	sub.s32 	%r164, %r71, %r60;
	cvt.s64.s32 	%rd54, %r164;
	cvt.u64.u32 	%rd55, %r71;
	selp.b64 	%rd56, %rd12, %rd13, %p56;
	selp.b64 	%rd57, %rd55, %rd54, %p56;
	add.s64 	%rd58, %rd57, %rd56;
	shl.b64 	%rd59, %rd58, 3;
	add.s64 	%rd60, %rd2, %rd59;
	ld.global.f64 	%fd422, [%rd60];
$L__BB7_144:
	add.s32 	%r72, %r3, 512;
	setp.ge.s32 	%p57, %r72, %r70;
	@%p57 bra 	$L__BB7_146;
	setp.lt.s32 	%p58, %r72, %r60;
	sub.s32 	%r165, %r72, %r60;
	cvt.s64.s32 	%rd61, %r165;
	cvt.u64.u32 	%rd62, %r72;
	selp.b64 	%rd63, %rd12, %rd13, %p58;
	selp.b64 	%rd64, %rd62, %rd61, %p58;
	add.s64 	%rd65, %rd64, %rd63;
	shl.b64 	%rd66, %rd65, 3;
	add.s64 	%rd67, %rd2, %rd66;
	ld.global.f64 	%fd423, [%rd67];
$L__BB7_146:
	add.s32 	%r73, %r3, 768;
	setp.ge.s32 	%p59, %r73, %r70;
	@%p59 bra 	$L__BB7_148;
	setp.lt.s32 	%p60, %r73, %r60;
	sub.s32 	%r166, %r73, %r60;
	cvt.s64.s32 	%rd68, %r166;
	cvt.u64.u32 	%rd69, %r73;
	selp.b64 	%rd70, %rd12, %rd13, %p60;
	selp.b64 	%rd71, %rd69, %rd68, %p60;
	add.s64 	%rd72, %rd71, %rd70;
	shl.b64 	%rd73, %rd72, 3;
	add.s64 	%rd74, %rd2, %rd73;
	ld.global.f64 	%fd424, [%rd74];
$L__BB7_148:
	or.b32  	%r74, %r3, 1024;
	setp.ge.s32 	%p61, %r74, %r70;
	@%p61 bra 	$L__BB7_150;
	setp.lt.s32 	%p62, %r74, %r60;
	sub.s32 	%r167, %r74, %r60;
	cvt.s64.s32 	%rd75, %r167;
	cvt.u64.u32 	%rd76, %r74;
	selp.b64 	%rd77, %rd12, %rd13, %p62;
	selp.b64 	%rd78, %rd76, %rd75, %p62;
	add.s64 	%rd79, %rd78, %rd77;
	shl.b64 	%rd80, %rd79, 3;
	add.s64 	%rd81, %rd2, %rd80;
	ld.global.f64 	%fd425, [%rd81];
$L__BB7_150:
	add.s32 	%r75, %r3, 1280;
	setp.ge.s32 	%p63, %r75, %r70;
	@%p63 bra 	$L__BB7_152;
	setp.lt.s32 	%p64, %r75, %r60;
	sub.s32 	%r168, %r75, %r60;
	cvt.s64.s32 	%rd82, %r168;
	cvt.u64.u32 	%rd83, %r75;
	selp.b64 	%rd84, %rd12, %rd13, %p64;
	selp.b64 	%rd85, %rd83, %rd82, %p64;
	add.s64 	%rd86, %rd85, %rd84;
	shl.b64 	%rd87, %rd86, 3;
	add.s64 	%rd88, %rd2, %rd87;
	ld.global.f64 	%fd426, [%rd88];
$L__BB7_152:
	add.s32 	%r76, %r3, 1536;
	setp.ge.s32 	%p65, %r76, %r70;
	@%p65 bra 	$L__BB7_154;
	setp.lt.s32 	%p66, %r76, %r60;
	sub.s32 	%r169, %r76, %r60;
	cvt.s64.s32 	%rd89, %r169;
	cvt.u64.u32 	%rd90, %r76;
	selp.b64 	%rd91, %rd12, %rd13, %p66;
	selp.b64 	%rd92, %rd90, %rd89, %p66;
	add.s64 	%rd93, %rd92, %rd91;
	shl.b64 	%rd94, %rd93, 3;
	add.s64 	%rd95, %rd2, %rd94;
	ld.global.f64 	%fd427, [%rd95];
$L__BB7_154:
	add.s32 	%r77, %r3, 1792;
	setp.ge.s32 	%p67, %r77, %r70;
	@%p67 bra 	$L__BB7_156;
	setp.lt.s32 	%p68, %r77, %r60;
	sub.s32 	%r170, %r77, %r60;
	cvt.s64.s32 	%rd96, %r170;
	cvt.u64.u32 	%rd97, %r77;
	selp.b64 	%rd98, %rd12, %rd13, %p68;
	selp.b64 	%rd99, %rd97, %rd96, %p68;
	add.s64 	%rd100, %rd99, %rd98;
	shl.b64 	%rd101, %rd100, 3;
	add.s64 	%rd102, %rd2, %rd101;
	ld.global.f64 	%fd428, [%rd102];
$L__BB7_156:
	ld.param.s8 	%rs3, [_ZN3cub18CUB_300001_SM_10006detail10merge_sort26DeviceMergeSortMergeKernelINS2_10policy_hubIN6thrust24THRUST_300001_SM_1000_NS6detail15normal_iteratorINS6_10device_ptrIdEEEEE9Policy600ESB_SB_SB_SB_jN4cuda3std3__44lessIfEEddEEvbT2_T3_T4_PT6_PT7_T5_PSL_SL_NS1_7vsmem_tE_param_0];
	setp.eq.s16 	%p69, %rs3, 0;
	shl.b32 	%r171, %r3, 3;
	mov.u32 	%r172, _ZZN3cub18CUB_300001_SM_10006detail10merge_sort26DeviceMergeSortMergeKernelINS2_10policy_hubIN6thrust24THRUST_300001_SM_1000_NS6detail15normal_iteratorINS6_10device_ptrIdEEEEE9Policy600ESB_SB_SB_SB_jN4cuda3std3__44lessIfEEddEEvbT2_T3_T4_PT6_PT7_T5_PSL_SL_NS1_7vsmem_tEE19static_temp_storage;
	add.s32 	%r173, %r172, %r171;
	st.shared.f64 	[%r173], %fd421;
	add.s32 	%r78, %r3, 256;
	st.shared.f64 	[%r173+2048], %fd422;
	add.s32 	%r79, %r3, 512;
	st.shared.f64 	[%r173+4096], %fd423;
	add.s32 	%r80, %r3, 768;
	st.shared.f64 	[%r173+6144], %fd424;
	or.b32  	%r81, %r3, 1024;
	st.shared.f64 	[%r173+8192], %fd425;
	add.s32 	%r82, %r3, 1280;
	st.shared.f64 	[%r173+10240], %fd426;
	add.s32 	%r83, %r3, 1536;
	st.shared.f64 	[%r173+12288], %fd427;
	add.s32 	%r84, %r3, 1792;
	st.shared.f64 	[%r173+14336], %fd428;
	@%p69 bra 	$L__BB7_189;
	cvt.u64.u32 	%rd103, %r56;
	cvt.u64.u32 	%rd104, %r58;
	add.s64 	%rd105, %rd104, %rd103;
	cvt.u64.u32 	%rd106, %r57;
	add.s64 	%rd107, %rd103, %rd106;
	cvt.u64.u32 	%rd108, %r59;
	add.s64 	%rd109, %rd107, %rd108;
	add.s32 	%r85, %r61, %r60;
	setp.ge.s32 	%p70, %r3, %r85;
	cvt.u64.u32 	%rd110, %r3;
	add.s64 	%rd111, %rd105, %rd110;
	shl.b64 	%rd112, %rd111, 3;
	add.s64 	%rd14, %rd5, %rd112;
	sub.s32 	%r174, %r3, %r60;
	cvt.s64.s32 	%rd113, %r174;
	add.s64 	%rd114, %rd109, %rd113;
	shl.b64 	%rd115, %rd114, 3;
	add.s64 	%rd15, %rd5, %rd115;
	@%p70 bra 	$L__BB7_161;
	setp.ge.s32 	%p71, %r3, %r60;
	@%p71 bra 	$L__BB7_160;
	ld.global.f64 	%fd443, [%rd14];
	bra.uni 	$L__BB7_161;
$L__BB7_160:
	ld.global.f64 	%fd443, [%rd15];
$L__BB7_161:
	setp.ge.s32 	%p72, %r78, %r85;
	@%p72 bra 	$L__BB7_165;
	setp.lt.s32 	%p73, %r78, %r60;
	@%p73 bra 	$L__BB7_164;
	ld.global.f64 	%fd444, [%rd15+2048];
	bra.uni 	$L__BB7_165;
$L__BB7_164:
	ld.global.f64 	%fd444, [%rd14+2048];
$L__BB7_165:
	setp.ge.s32 	%p74, %r79, %r85;
	@%p74 bra 	$L__BB7_169;
	setp.lt.s32 	%p75, %r79, %r60;
	@%p75 bra 	$L__BB7_168;
	ld.global.f64 	%fd445, [%rd15+4096];
	bra.uni 	$L__BB7_169;
$L__BB7_168:
	ld.global.f64 	%fd445, [%rd14+4096];
$L__BB7_169:
	setp.ge.s32 	%p76, %r80, %r85;
	@%p76 bra 	$L__BB7_173;
	setp.lt.s32 	%p77, %r80, %r60;
	@%p77 bra 	$L__BB7_172;
	ld.global.f64 	%fd446, [%rd15+6144];
	bra.uni 	$L__BB7_173;
$L__BB7_172:
	ld.global.f64 	%fd446, [%rd14+6144];
$L__BB7_173:
	setp.ge.s32 	%p78, %r81, %r85;
	@%p78 bra 	$L__BB7_177;
	setp.lt.s32 	%p79, %r81, %r60;
	@%p79 bra 	$L__BB7_176;
	ld.global.f64 	%fd447, [%rd15+8192];
	bra.uni 	$L__BB7_177;
$L__BB7_176:
	ld.global.f64 	%fd447, [%rd14+8192];
$L__BB7_177:
	setp.ge.s32 	%p80, %r82, %r85;
	@%p80 bra 	$L__BB7_181;
	setp.lt.s32 	%p81, %r82, %r60;
	@%p81 bra 	$L__BB7_180;
	ld.global.f64 	%fd448, [%rd15+10240];
	bra.uni 	$L__BB7_181;
$L__BB7_180:
	ld.global.f64 	%fd448, [%rd14+10240];
$L__BB7_181:
	setp.ge.s32 	%p82, %r83, %r85;
	@%p82 bra 	$L__BB7_185;
	setp.lt.s32 	%p83, %r83, %r60;
	@%p83 bra 	$L__BB7_184;
	ld.global.f64 	%fd449, [%rd15+12288];
	bra.uni 	$L__BB7_185;
$L__BB7_184:
	ld.global.f64 	%fd449, [%rd14+12288];
$L__BB7_185:
	setp.ge.s32 	%p84, %r84, %r85;
	@%p84 bra 	$L__BB7_205;
	setp.lt.s32 	%p85, %r84, %r60;
	@%p85 bra 	$L__BB7_188;
	ld.global.f64 	%fd450, [%rd15+14336];
	bra.uni 	$L__BB7_205;
$L__BB7_188:
	ld.global.f64 	%fd450, [%rd14+14336];
	bra.uni 	$L__BB7_205;
$L__BB7_189:
	cvt.u64.u32 	%rd116, %r56;
	cvt.u64.u32 	%rd117, %r58;
	add.s64 	%rd16, %rd117, %rd116;
	cvt.u64.u32 	%rd118, %r57;
	add.s64 	%rd119, %rd116, %rd118;
	cvt.u64.u32 	%rd120, %r59;
	add.s64 	%rd17, %rd119, %rd120;
	add.s32 	%r86, %r61, %r60;
	setp.ge.s32 	%p86, %r3, %r86;
	@%p86 bra 	$L__BB7_191;
	setp.lt.s32 	%p87, %r3, %r60;
	sub.s32 	%r175, %r3, %r60;
	cvt.s64.s32 	%rd121, %r175;
	cvt.u64.u32 	%rd122, %r3;
	selp.b64 	%rd123, %rd16, %rd17, %p87;
	selp.b64 	%rd124, %rd122, %rd121, %p87;
	add.s64 	%rd125, %rd124, %rd123;
	shl.b64 	%rd126, %rd125, 3;
	add.s64 	%rd127, %rd1, %rd126;
	ld.global.f64 	%fd443, [%rd127];
$L__BB7_191:
	setp.ge.s32 	%p88, %r78, %r86;
	@%p88 bra 	$L__BB7_193;
	setp.lt.s32 	%p89, %r78, %r60;
	sub.s32 	%r176, %r78, %r60;
	cvt.s64.s32 	%rd128, %r176;
	cvt.u64.u32 	%rd129, %r78;
	selp.b64 	%rd130, %rd16, %rd17, %p89;
	selp.b64 	%rd131, %rd129, %rd128, %p89;
	add.s64 	%rd132, %rd131, %rd130;
	shl.b64 	%rd133, %rd132, 3;
	add.s64 	%rd134, %rd1, %rd133;
	ld.global.f64 	%fd444, [%rd134];
$L__BB7_193:
	setp.ge.s32 	%p90, %r79, %r86;
	@%p90 bra 	$L__BB7_195;
	setp.lt.s32 	%p91, %r79, %r60;
	sub.s32 	%r177, %r79, %r60;
	cvt.s64.s32 	%rd135, %r177;
	cvt.u64.u32 	%rd136, %r79;
	selp.b64 	%rd137, %rd16, %rd17, %p91;
	selp.b64 	%rd138, %rd136, %rd135, %p91;
	add.s64 	%rd139, %rd138, %rd137;
	shl.b64 	%rd140, %rd139, 3;
	add.s64 	%rd141, %rd1, %rd140;
	ld.global.f64 	%fd445, [%rd141];
$L__BB7_195:
	setp.ge.s32 	%p92, %r80, %r86;
	@%p92 bra 	$L__BB7_197;
	setp.lt.s32 	%p93, %r80, %r60;
	sub.s32 	%r178, %r80, %r60;
	cvt.s64.s32 	%rd142, %r178;
	cvt.u64.u32 	%rd143, %r80;
	selp.b64 	%rd144, %rd16, %rd17, %p93;
	selp.b64 	%rd145, %rd143, %rd142, %p93;
	add.s64 	%rd146, %rd145, %rd144;
	shl.b64 	%rd147, %rd146, 3;
	add.s64 	%rd148, %rd1, %rd147;
	ld.global.f64 	%fd446, [%rd148];
$L__BB7_197:
	setp.ge.s32 	%p94, %r81, %r86;
	@%p94 bra 	$L__BB7_199;
	setp.lt.s32 	%p95, %r81, %r60;
	sub.s32 	%r179, %r81, %r60;
	cvt.s64.s32 	%rd149, %r179;
	cvt.u64.u32 	%rd150, %r81;
	selp.b64 	%rd151, %rd16, %rd17, %p95;
	selp.b64 	%rd152, %rd150, %rd149, %p95;
	add.s64 	%rd153, %rd152, %rd151;
	shl.b64 	%rd154, %rd153, 3;
	add.s64 	%rd155, %rd1, %rd154;
	ld.global.f64 	%fd447, [%rd155];
$L__BB7_199:
	setp.ge.s32 	%p96, %r82, %r86;
	@%p96 bra 	$L__BB7_201;
	setp.lt.s32 	%p97, %r82, %r60;
	sub.s32 	%r180, %r82, %r60;
	cvt.s64.s32 	%rd156, %r180;
	cvt.u64.u32 	%rd157, %r82;
	selp.b64 	%rd158, %rd16, %rd17, %p97;
	selp.b64 	%rd159, %rd157, %rd156, %p97;
	add.s64 	%rd160, %rd159, %rd158;
	shl.b64 	%rd161, %rd160, 3;
	add.s64 	%rd162, %rd1, %rd161;
	ld.global.f64 	%fd448, [%rd162];
$L__BB7_201:
	setp.ge.s32 	%p98, %r83, %r86;
	@%p98 bra 	$L__BB7_203;
	setp.lt.s32 	%p99, %r83, %r60;
	sub.s32 	%r181, %r83, %r60;
	cvt.s64.s32 	%rd163, %r181;
	cvt.u64.u32 	%rd164, %r83;
	selp.b64 	%rd165, %rd16, %rd17, %p99;
	selp.b64 	%rd166, %rd164, %rd163, %p99;
	add.s64 	%rd167, %rd166, %rd165;
	shl.b64 	%rd168, %rd167, 3;
	add.s64 	%rd169, %rd1, %rd168;
	ld.global.f64 	%fd449, [%rd169];
$L__BB7_203:
	setp.ge.s32 	%p100, %r84, %r86;
	@%p100 bra 	$L__BB7_205;
	setp.lt.s32 	%p101, %r84, %r60;
	sub.s32 	%r182, %r84, %r60;
	cvt.s64.s32 	%rd170, %r182;
	cvt.u64.u32 	%rd171, %r84;
	selp.b64 	%rd172, %rd16, %rd17, %p101;
	selp.b64 	%rd173, %rd171, %rd170, %p101;
	add.s64 	%rd174, %rd173, %rd172;
	shl.b64 	%rd175, %rd174, 3;
	add.s64 	%rd176, %rd1, %rd175;
	ld.global.f64 	%fd450, [%rd176];
$L__BB7_205:
	bar.sync 	0;
	// begin inline asm
	griddepcontrol.launch_dependents;
	// end inline asm
	add.s32 	%r87, %r61, %r60;
	min.s32 	%r88, %r171, %r87;
	setp.lt.s32 	%p102, %r88, %r61;
	sub.s32 	%r184, %r88, %r61;
	selp.b32 	%r926, 0, %r184, %p102;
	min.s32 	%r924, %r60, %r88;
	setp.ge.s32 	%p103, %r926, %r924;
	@%p103 bra 	$L__BB7_208;
	add.s32 	%r91, %r88, %r60;
$L__BB7_207:
	sub.s32 	%r185, %r924, %r926;
	shr.u32 	%r186, %r185, 31;
	add.s32 	%r187, %r185, %r186;
	shr.s32 	%r188, %r187, 1;
	add.s32 	%r189, %r188, %r926;
	shl.b32 	%r190, %r189, 3;
	add.s32 	%r192, %r172, %r190;
	ld.shared.f64 	%fd327, [%r192];
	not.b32 	%r193, %r189;
	add.s32 	%r194, %r91, %r193;
	shl.b32 	%r195, %r194, 3;
	add.s32 	%r196, %r172, %r195;
	ld.shared.f64 	%fd328, [%r196];
	cvt.rn.f32.f64 	%f1, %fd328;
	cvt.rn.f32.f64 	%f2, %fd327;
	setp.geu.f32 	%p104, %f1, %f2;
	add.s32 	%r197, %r189, 1;
	selp.b32 	%r926, %r197, %r926, %p104;
	selp.b32 	%r924, %r924, %r189, %p104;
	setp.lt.s32 	%p105, %r926, %r924;
	@%p105 bra 	$L__BB7_207;
$L__BB7_208:
	sub.s32 	%r198, %r88, %r926;
	add.s32 	%r97, %r198, %r60;
	shl.b32 	%r199, %r97, 3;
	add.s32 	%r98, %r172, %r199;
	ld.shared.f64 	%fd452, [%r98];
	shl.b32 	%r201, %r926, 3;
	add.s32 	%r99, %r172, %r201;
	ld.shared.f64 	%fd453, [%r99];
	setp.ge.s32 	%p107, %r97, %r87;
	mov.pred 	%p272, 0;
	@%p107 bra 	$L__BB7_211;
	setp.ge.s32 	%p109, %r926, %r60;
	mov.pred 	%p272, -1;
	@%p109 bra 	$L__BB7_211;
	cvt.rn.f32.f64 	%f3, %fd452;
	cvt.rn.f32.f64 	%f4, %fd453;
	setp.lt.f32 	%p272, %f3, %f4;
$L__BB7_211:
	selp.f64 	%fd219, %fd452, %fd453, %p272;
	selp.u32 	%r202, 1, 0, %p272;
	add.s32 	%r100, %r97, %r202;
	not.pred 	%p110, %p272;
	selp.u32 	%r203, 1, 0, %p110;
	add.s32 	%r101, %r926, %r203;
	selp.b32 	%r102, %r97, %r926, %p272;
	@%p110 bra 	$L__BB7_213;
	ld.shared.f64 	%fd452, [%r98+8];
	bra.uni 	$L__BB7_214;
$L__BB7_213:
	ld.shared.f64 	%fd453, [%r99+8];
$L__BB7_214:
	setp.ge.s32 	%p112, %r100, %r87;
	mov.pred 	%p273, 0;
	@%p112 bra 	$L__BB7_217;
	setp.ge.s32 	%p114, %r101, %r60;
	mov.pred 	%p273, -1;
	@%p114 bra 	$L__BB7_217;
	cvt.rn.f32.f64 	%f5, %fd452;
	cvt.rn.f32.f64 	%f6, %fd453;
	setp.lt.f32 	%p273, %f5, %f6;
$L__BB7_217:
	selp.f64 	%fd224, %fd452, %fd453, %p273;
	selp.u32 	%r204, 1, 0, %p273;
	add.s32 	%r103, %r100, %r204;
	not.pred 	%p115, %p273;
	selp.u32 	%r205, 1, 0, %p115;
	add.s32 	%r104, %r101, %r205;
	selp.b32 	%r105, %r100, %r101, %p273;
	@%p273 bra 	$L__BB7_219;
	shl.b32 	%r206, %r104, 3;
	add.s32 	%r208, %r172, %r206;
	ld.shared.f64 	%fd453, [%r208];
	bra.uni 	$L__BB7_220;
$L__BB7_219:
	shl.b32 	%r209, %r103, 3;
	add.s32 	%r211, %r172, %r209;
	ld.shared.f64 	%fd452, [%r211];
$L__BB7_220:
	setp.ge.s32 	%p117, %r103, %r87;
	mov.pred 	%p274, 0;
	@%p117 bra 	$L__BB7_223;
	setp.ge.s32 	%p119, %r104, %r60;
	mov.pred 	%p274, -1;
	@%p119 bra 	$L__BB7_223;
	cvt.rn.f32.f64 	%f7, %fd452;
	cvt.rn.f32.f64 	%f8, %fd453;
	setp.lt.f32 	%p274, %f7, %f8;
$L__BB7_223:
	selp.f64 	%fd229, %fd452, %fd453, %p274;
	selp.u32 	%r212, 1, 0, %p274;
	add.s32 	%r106, %r103, %r212;
	not.pred 	%p120, %p274;
	selp.u32 	%r213, 1, 0, %p120;
	add.s32 	%r107, %r104, %r213;
	selp.b32 	%r108, %r103, %r104, %p274;
	@%p274 bra 	$L__BB7_225;
	shl.b32 	%r214, %r107, 3;
	add.s32 	%r216, %r172, %r214;
	ld.shared.f64 	%fd453, [%r216];
	bra.uni 	$L__BB7_226;
$L__BB7_225:
	shl.b32 	%r217, %r106, 3;
	add.s32 	%r219, %r172, %r217;
	ld.shared.f64 	%fd452, [%r219];
$L__BB7_226:
	setp.ge.s32 	%p122, %r106, %r87;
	mov.pred 	%p275, 0;
	@%p122 bra 	$L__BB7_229;
	setp.ge.s32 	%p124, %r107, %r60;
	mov.pred 	%p275, -1;
	@%p124 bra 	$L__BB7_229;
	cvt.rn.f32.f64 	%f9, %fd452;
	cvt.rn.f32.f64 	%f10, %fd453;
	setp.lt.f32 	%p275, %f9, %f10;
$L__BB7_229:
	selp.f64 	%fd234, %fd452, %fd453, %p275;
	selp.u32 	%r220, 1, 0, %p275;
	add.s32 	%r109, %r106, %r220;
	not.pred 	%p125, %p275;
	selp.u32 	%r221, 1, 0, %p125;
	add.s32 	%r110, %r107, %r221;
	selp.b32 	%r111, %r106, %r107, %p275;
	@%p275 bra 	$L__BB7_231;
	shl.b32 	%r222, %r110, 3;
	add.s32 	%r224, %r172, %r222;
	ld.shared.f64 	%fd453, [%r224];
	bra.uni 	$L__BB7_232;
$L__BB7_231:
	shl.b32 	%r225, %r109, 3;
	add.s32 	%r227, %r172, %r225;
	ld.shared.f64 	%fd452, [%r227];
$L__BB7_232:
	setp.ge.s32 	%p127, %r109, %r87;
	mov.pred 	%p276, 0;
	@%p127 bra 	$L__BB7_235;
	setp.ge.s32 	%p129, %r110, %r60;
	mov.pred 	%p276, -1;
	@%p129 bra 	$L__BB7_235;
	cvt.rn.f32.f64 	%f11, %fd452;
	cvt.rn.f32.f64 	%f12, %fd453;
	setp.lt.f32 	%p276, %f11, %f12;
$L__BB7_235:
	selp.f64 	%fd239, %fd452, %fd453, %p276;
	selp.u32 	%r228, 1, 0, %p276;
	add.s32 	%r112, %r109, %r228;
	not.pred 	%p130, %p276;
	selp.u32 	%r229, 1, 0, %p130;
	add.s32 	%r113, %r110, %r229;
	selp.b32 	%r114, %r109, %r110, %p276;
	@%p276 bra 	$L__BB7_237;
	shl.b32 	%r230, %r113, 3;
	add.s32 	%r232, %r172, %r230;
	ld.shared.f64 	%fd453, [%r232];
	bra.uni 	$L__BB7_238;
$L__BB7_237:
	shl.b32 	%r233, %r112, 3;
	add.s32 	%r235, %r172, %r233;
	ld.shared.f64 	%fd452, [%r235];
$L__BB7_238:
	setp.ge.s32 	%p132, %r112, %r87;
	mov.pred 	%p277, 0;
	@%p132 bra 	$L__BB7_241;
	setp.ge.s32 	%p134, %r113, %r60;
	mov.pred 	%p277, -1;
	@%p134 bra 	$L__BB7_241;
	cvt.rn.f32.f64 	%f13, %fd452;
	cvt.rn.f32.f64 	%f14, %fd453;
	setp.lt.f32 	%p277, %f13, %f14;
$L__BB7_241:
	selp.f64 	%fd244, %fd452, %fd453, %p277;
	selp.u32 	%r236, 1, 0, %p277;
	add.s32 	%r115, %r112, %r236;
	not.pred 	%p135, %p277;
	selp.u32 	%r237, 1, 0, %p135;
	add.s32 	%r116, %r113, %r237;
	selp.b32 	%r117, %r112, %r113, %p277;
	@%p277 bra 	$L__BB7_243;
	shl.b32 	%r238, %r116, 3;
	mov.u32 	%r239, _ZZN3cub18CUB_300001_SM_10006detail10merge_sort26DeviceMergeSortMergeKernelINS2_10policy_hubIN6thrust24THRUST_300001_SM_1000_NS6detail15normal_iteratorINS6_10device_ptrIdEEEEE9Policy600ESB_SB_SB_SB_jN4cuda3std3__44lessIfEEddEEvbT2_T3_T4_PT6_PT7_T5_PSL_SL_NS1_7vsmem_tEE19static_temp_storage;
	add.s32 	%r240, %r239, %r238;
	ld.shared.f64 	%fd453, [%r240];
	bra.uni 	$L__BB7_244;
$L__BB7_243:
	shl.b32 	%r241, %r115, 3;
	mov.u32 	%r242, _ZZN3cub18CUB_300001_SM_10006detail10merge_sort26DeviceMergeSortMergeKernelINS2_10policy_hubIN6thrust24THRUST_300001_SM_1000_NS6detail15normal_iteratorINS6_10device_ptrIdEEEEE9Policy600ESB_SB_SB_SB_jN4cuda3std3__44lessIfEEddEEvbT2_T3_T4_PT6_PT7_T5_PSL_SL_NS1_7vsmem_tEE19static_temp_storage;
	add.s32 	%r243, %r242, %r241;
	ld.shared.f64 	%fd452, [%r243];
$L__BB7_244:
	setp.ge.s32 	%p137, %r115, %r87;
	mov.pred 	%p278, 0;
	@%p137 bra 	$L__BB7_247;
	setp.ge.s32 	%p139, %r116, %r60;
	mov.pred 	%p278, -1;
	@%p139 bra 	$L__BB7_247;
	cvt.rn.f32.f64 	%f15, %fd452;
	cvt.rn.f32.f64 	%f16, %fd453;
	setp.lt.f32 	%p278, %f15, %f16;
$L__BB7_247:
	selp.f64 	%fd249, %fd452, %fd453, %p278;
	selp.u32 	%r244, 1, 0, %p278;
	add.s32 	%r118, %r115, %r244;
	not.pred 	%p140, %p278;
	selp.u32 	%r245, 1, 0, %p140;
	add.s32 	%r119, %r116, %r245;
	selp.b32 	%r120, %r115, %r116, %p278;
	@%p278 bra 	$L__BB7_249;
	shl.b32 	%r246, %r119, 3;
	mov.u32 	%r247, _ZZN3cub18CUB_300001_SM_10006detail10merge_sort26DeviceMergeSortMergeKernelINS2_10policy_hubIN6thrust24THRUST_300001_SM_1000_NS6detail15normal_iteratorINS6_10device_ptrIdEEEEE9Policy600ESB_SB_SB_SB_jN4cuda3std3__44lessIfEEddEEvbT2_T3_T4_PT6_PT7_T5_PSL_SL_NS1_7vsmem_tEE19static_temp_storage;
	add.s32 	%r248, %r247, %r246;
	ld.shared.f64 	%fd453, [%r248];
	bra.uni 	$L__BB7_250;
$L__BB7_249:
	shl.b32 	%r249, %r118, 3;
	mov.u32 	%r250, _ZZN3cub18CUB_300001_SM_10006detail10merge_sort26DeviceMergeSortMergeKernelINS2_10policy_hubIN6thrust24THRUST_300001_SM_1000_NS6detail15normal_iteratorINS6_10device_ptrIdEEEEE9Policy600ESB_SB_SB_SB_jN4cuda3std3__44lessIfEEddEEvbT2_T3_T4_PT6_PT7_T5_PSL_SL_NS1_7vsmem_tEE19static_temp_storage;
	add.s32 	%r251, %r250, %r249;
	ld.shared.f64 	%fd452, [%r251];
$L__BB7_250:
	setp.ge.s32 	%p142, %r118, %r87;
	mov.pred 	%p279, 0;
	@%p142 bra 	$L__BB7_253;
	setp.ge.s32 	%p144, %r119, %r60;
	mov.pred 	%p279, -1;
	@%p144 bra 	$L__BB7_253;
	cvt.rn.f32.f64 	%f17, %fd452;
	cvt.rn.f32.f64 	%f18, %fd453;
	setp.lt.f32 	%p279, %f17, %f18;
$L__BB7_253:
	ld.param.s8 	%rs4, [_ZN3cub18CUB_300001_SM_10006detail10merge_sort26DeviceMergeSortMergeKernelINS2_10policy_hubIN6thrust24THRUST_300001_SM_1000_NS6detail15normal_iteratorINS6_10device_ptrIdEEEEE9Policy600ESB_SB_SB_SB_jN4cuda3std3__44lessIfEEddEEvbT2_T3_T4_PT6_PT7_T5_PSL_SL_NS1_7vsmem_tE_param_0];
	setp.eq.s16 	%p145, %rs4, 0;
	selp.f64 	%fd254, %fd452, %fd453, %p279;
	selp.b32 	%r121, %r118, %r119, %p279;
	bar.sync 	0;
	@%p145 bra 	$L__BB7_272;
	// begin inline asm
	mov.u32 %r252, %laneid;
	// end inline asm
	mov.u32 	%r253, %tid.x;
	shl.b32 	%r254, %r253, 3;
	and.b32  	%r255, %r254, 7936;
	shl.b32 	%r256, %r252, 3;
	add.s32 	%r257, %r256, %r255;
	shr.s32 	%r258, %r257, 5;
	add.s32 	%r259, %r258, %r257;
	shl.b32 	%r260, %r259, 3;
	mov.u32 	%r261, _ZZN3cub18CUB_300001_SM_10006detail10merge_sort26DeviceMergeSortMergeKernelINS2_10policy_hubIN6thrust24THRUST_300001_SM_1000_NS6detail15normal_iteratorINS6_10device_ptrIdEEEEE9Policy600ESB_SB_SB_SB_jN4cuda3std3__44lessIfEEddEEvbT2_T3_T4_PT6_PT7_T5_PSL_SL_NS1_7vsmem_tEE19static_temp_storage;
	add.s32 	%r262, %r261, %r260;
	st.shared.f64 	[%r262], %fd219;
	st.shared.f64 	[%r262+8], %fd224;
	st.shared.f64 	[%r262+16], %fd229;
	st.shared.f64 	[%r262+24], %fd234;
	st.shared.f64 	[%r262+32], %fd239;
	st.shared.f64 	[%r262+40], %fd244;
	st.shared.f64 	[%r262+48], %fd249;
	st.shared.f64 	[%r262+56], %fd254;
	bar.warp.sync 	-1;
	mad.lo.s32 	%r263, %r252, -7, %r257;
	shr.s32 	%r264, %r263, 5;
	add.s32 	%r265, %r264, %r263;
	shl.b32 	%r266, %r265, 3;
	add.s32 	%r267, %r261, %r266;
	ld.shared.f64 	%fd255, [%r267];
	add.s32 	%r268, %r263, 32;
	shr.s32 	%r269, %r268, 5;
	add.s32 	%r270, %r269, %r263;
	shl.b32 	%r271, %r270, 3;
	add.s32 	%r272, %r261, %r271;
	ld.shared.f64 	%fd256, [%r272+256];
	add.s32 	%r273, %r263, 64;
	shr.s32 	%r274, %r273, 5;
	add.s32 	%r275, %r274, %r263;
	shl.b32 	%r276, %r275, 3;
	add.s32 	%r277, %r261, %r276;
	ld.shared.f64 	%fd257, [%r277+512];
	add.s32 	%r278, %r263, 96;
	shr.s32 	%r279, %r278, 5;
	add.s32 	%r280, %r279, %r263;
	shl.b32 	%r281, %r280, 3;
	add.s32 	%r282, %r261, %r281;
	ld.shared.f64 	%fd258, [%r282+768];
	add.s32 	%r283, %r263, 128;
	shr.s32 	%r284, %r283, 5;
	add.s32 	%r285, %r284, %r263;
	shl.b32 	%r286, %r285, 3;
	add.s32 	%r287, %r261, %r286;
	ld.shared.f64 	%fd259, [%r287+1024];
	add.s32 	%r288, %r263, 160;
	shr.s32 	%r289, %r288, 5;
	add.s32 	%r290, %r289, %r263;
	shl.b32 	%r291, %r290, 3;
	add.s32 	%r292, %r261, %r291;
	ld.shared.f64 	%fd260, [%r292+1280];
	add.s32 	%r293, %r263, 192;
	shr.s32 	%r294, %r293, 5;
	add.s32 	%r295, %r294, %r263;
	shl.b32 	%r296, %r295, 3;
	add.s32 	%r297, %r261, %r296;
	ld.shared.f64 	%fd261, [%r297+1536];
	add.s32 	%r298, %r263, 224;
	shr.s32 	%r299, %r298, 5;
	add.s32 	%r300, %r299, %r263;
	shl.b32 	%r301, %r300, 3;
	add.s32 	%r302, %r261, %r301;
	ld.shared.f64 	%fd262, [%r302+1792];
	setp.ne.s32 	%p146, %r253, 0;
	@%p146 bra 	$L__BB7_256;
	st.volatile.shared.u32 	[_ZZN3cub18CUB_300001_SM_10006detail10merge_sort26DeviceMergeSortMergeKernelINS2_10policy_hubIN6thrust24THRUST_300001_SM_1000_NS6detail15normal_iteratorINS6_10device_ptrIdEEEEE9Policy600ESB_SB_SB_SB_jN4cuda3std3__44lessIfEEddEEvbT2_T3_T4_PT6_PT7_T5_PSL_SL_NS1_7vsmem_tEE19static_temp_storage+16896], %r87;
$L__BB7_256:
	bar.sync 	0;
	ld.volatile.shared.u32 	%r122, [_ZZN3cub18CUB_300001_SM_10006detail10merge_sort26DeviceMergeSortMergeKernelINS2_10policy_hubIN6thrust24THRUST_300001_SM_1000_NS6detail15normal_iteratorINS6_10device_ptrIdEEEEE9Policy600ESB_SB_SB_SB_jN4cuda3std3__44lessIfEEddEEvbT2_T3_T4_PT6_PT7_T5_PSL_SL_NS1_7vsmem_tEE19static_temp_storage+16896];
	and.b32  	%r304, %r253, 31;
	shl.b32 	%r305, %r253, 3;
	and.b32  	%r306, %r305, 7936;
	or.b32  	%r307, %r306, %r304;
	setp.ge.s32 	%p147, %r307, %r122;
	@%p147 bra 	$L__BB7_258;
	ld.param.u64 	%rd395, [_ZN3cub18CUB_300001_SM_10006detail10merge_sort26DeviceMergeSortMergeKernelINS2_10policy_hubIN6thrust24THRUST_300001_SM_1000_NS6detail15normal_iteratorINS6_10device_ptrIdEEEEE9Policy600ESB_SB_SB_SB_jN4cuda3std3__44lessIfEEddEEvbT2_T3_T4_PT6_PT7_T5_PSL_SL_NS1_7vsmem_tE_param_4];
	cvta.to.global.u64 	%rd177, %rd395;
	mov.u32 	%r308, %tid.x;
	shl.b32 	%r309, %r308, 3;
	and.b32  	%r310, %r309, 7936;
	and.b32  	%r311, %r308, 31;
	or.b32  	%r312, %r310, %r311;
	cvt.u64.u32 	%rd178, %r312;
	mov.u32 	%r313, %ctaid.x;
	shl.b32 	%r314, %r313, 11;
	cvt.u64.u32 	%rd179, %r314;
	add.s64 	%rd180, %rd178, %rd179;
	shl.b64 	%rd181, %rd180, 3;
	add.s64 	%rd182, %rd177, %rd181;
	st.global.f64 	[%rd182], %fd255;
$L__BB7_258:
	mov.u32 	%r315, %tid.x;
	shl.b32 	%r316, %r315, 3;
	and.b32  	%r317, %r316, 7936;
	and.b32  	%r318, %r315, 31;
	or.b32  	%r319, %r317, %r318;
	or.b32  	%r320, %r319, 32;
	setp.ge.s32 	%p148, %r320, %r122;
	@%p148 bra 	$L__BB7_260;
	ld.param.u64 	%rd396, [_ZN3cub18CUB_300001_SM_10006detail10merge_sort26DeviceMergeSortMergeKernelINS2_10policy_hubIN6thrust24THRUST_300001_SM_1000_NS6detail15normal_iteratorINS6_10device_ptrIdEEEEE9Policy600ESB_SB_SB_SB_jN4cuda3std3__44lessIfEEddEEvbT2_T3_T4_PT6_PT7_T5_PSL_SL_NS1_7vsmem_tE_param_4];
	cvta.to.global.u64 	%rd183, %rd396;
	mov.u32 	%r321, %tid.x;
	shl.b32 	%r322, %r321, 3;
	and.b32  	%r323, %r322, 7936;
	and.b32  	%r324, %r321, 31;
	or.b32  	%r325, %r323, %r324;
	cvt.u64.u32 	%rd184, %r325;
	mov.u32 	%r326, %ctaid.x;
	shl.b32 	%r327, %r326, 11;
	cvt.u64.u32 	%rd185, %r327;
	add.s64 	%rd186, %rd184, %rd185;
	shl.b64 	%rd187, %rd186, 3;
	add.s64 	%rd188, %rd183, %rd187;
	st.global.f64 	[%rd188+256], %fd256;
$L__BB7_260:
	mov.u32 	%r123, %tid.x;
	shl.b32 	%r328, %r123, 3;
	and.b32  	%r329, %r328, 7936;
	and.b32  	%r330, %r123, 31;
	or.b32  	%r331, %r329, %r330;
	or.b32  	%r332, %r331, 64;
	setp.ge.s32 	%p149, %r332, %r122;
	@%p149 bra 	$L__BB7_262;
	ld.param.u64 	%rd397, [_ZN3cub18CUB_300001_SM_10006detail10merge_sort26DeviceMergeSortMergeKernelINS2_10policy_hubIN6thrust24THRUST_300001_SM_1000_NS6detail15normal_iteratorINS6_10device_ptrIdEEEEE9Policy600ESB_SB_SB_SB_jN4cuda3std3__44lessIfEEddEEvbT2_T3_T4_PT6_PT7_T5_PSL_SL_NS1_7vsmem_tE_param_4];
	cvta.to.global.u64 	%rd189, %rd397;
	shl.b32 	%r333, %r123, 3;
	and.b32  	%r334, %r333, 7936;
	and.b32  	%r335, %r123, 31;
	or.b32  	%r336, %r334, %r335;
	cvt.u64.u32 	%rd190, %r336;
	mov.u32 	%r337, %ctaid.x;
	shl.b32 	%r338, %r337, 11;
	cvt.u64.u32 	%rd191, %r338;
	add.s64 	%rd192, %rd190, %rd191;
	shl.b64 	%rd193, %rd192, 3;
	add.s64 	%rd194, %rd189, %rd193;
	st.global.f64 	[%rd194+512], %fd257;
$L__BB7_262:
	shl.b32 	%r339, %r123, 3;
	and.b32  	%r340, %r339, 7936;
	and.b32  	%r341, %r123, 31;
	or.b32  	%r124, %r340, %r341;
	or.b32  	%r342, %r124, 96;
	setp.ge.s32 	%p150, %r342, %r122;
	@%p150 bra 	$L__BB7_264;
	ld.param.u64 	%rd398, [_ZN3cub18CUB_300001_SM_10006detail10merge_sort26DeviceMergeSortMergeKernelINS2_10policy_hubIN6thrust24THRUST_300001_SM_1000_NS6detail15normal_iteratorINS6_10device_ptrIdEEEEE9Policy600ESB_SB_SB_SB_jN4cuda3std3__44lessIfEEddEEvbT2_T3_T4_PT6_PT7_T5_PSL_SL_NS1_7vsmem_tE_param_4];
	cvta.to.global.u64 	%rd195, %rd398;
	cvt.u64.u32 	%rd196, %r124;
	mov.u32 	%r343, %ctaid.x;
	shl.b32 	%r344, %r343, 11;
	cvt.u64.u32 	%rd197, %r344;
	add.s64 	%rd198, %rd196, %rd197;
	shl.b64 	%rd199, %rd198, 3;
	add.s64 	%rd200, %rd195, %rd199;
	st.global.f64 	[%rd200+768], %fd258;
$L__BB7_264:
	ld.param.u64 	%rd399, [_ZN3cub18CUB_300001_SM_10006detail10merge_sort26DeviceMergeSortMergeKernelINS2_10policy_hubIN6thrust24THRUST_300001_SM_1000_NS6detail15normal_iteratorINS6_10device_ptrIdEEEEE9Policy600ESB_SB_SB_SB_jN4cuda3std3__44lessIfEEddEEvbT2_T3_T4_PT6_PT7_T5_PSL_SL_NS1_7vsmem_tE_param_4];
	cvta.to.global.u64 	%rd201, %rd399;
	cvt.u64.u32 	%rd202, %r124;
	mov.u32 	%r345, %ctaid.x;
	shl.b32 	%r346, %r345, 11;
	cvt.u64.u32 	%rd203, %r346;
	add.s64 	%rd204, %rd202, %rd203;
	shl.b64 	%rd205, %rd204, 3;
	add.s64 	%rd18, %rd201, %rd205;
	add.s32 	%r347, %r124, 128;
	setp.ge.s32 	%p151, %r347, %r122;
	@%p151 bra 	$L__BB7_266;
	st.global.f64 	[%rd18+1024], %fd259;
$L__BB7_266:
	add.s32 	%r348, %r124, 160;
	setp.ge.s32 	%p152, %r348, %r122;
	@%p152 bra 	$L__BB7_268;
	st.global.f64 	[%rd18+1280], %fd260;
$L__BB7_268:
	add.s32 	%r349, %r124, 192;
	setp.ge.s32 	%p153, %r349, %r122;
	@%p153 bra 	$L__BB7_270;
	st.global.f64 	[%rd18+1536], %fd261;
$L__BB7_270:
	add.s32 	%r350, %r124, 224;
	setp.ge.s32 	%p154, %r350, %r122;
	@%p154 bra 	$L__BB7_290;
	st.global.f64 	[%rd18+1792], %fd262;
	bra.uni 	$L__BB7_290;
$L__BB7_272:
	// begin inline asm
	mov.u32 %r351, %laneid;
	// end inline asm
	mov.u32 	%r352, %tid.x;
	shl.b32 	%r353, %r352, 3;
	and.b32  	%r354, %r353, 7936;
	shl.b32 	%r355, %r351, 3;
	add.s32 	%r356, %r355, %r354;
	shr.s32 	%r357, %r356, 5;
	add.s32 	%r358, %r357, %r356;
	shl.b32 	%r359, %r358, 3;
	mov.u32 	%r360, _ZZN3cub18CUB_300001_SM_10006detail10merge_sort26DeviceMergeSortMergeKernelINS2_10policy_hubIN6thrust24THRUST_300001_SM_1000_NS6detail15normal_iteratorINS6_10device_ptrIdEEEEE9Policy600ESB_SB_SB_SB_jN4cuda3std3__44lessIfEEddEEvbT2_T3_T4_PT6_PT7_T5_PSL_SL_NS1_7vsmem_tEE19static_temp_storage;
	add.s32 	%r361, %r360, %r359;
	st.shared.f64 	[%r361], %fd219;
	st.shared.f64 	[%r361+8], %fd224;
	st.shared.f64 	[%r361+16], %fd229;
	st.shared.f64 	[%r361+24], %fd234;
	st.shared.f64 	[%r361+32], %fd239;
	st.shared.f64 	[%r361+40], %fd244;
	st.shared.f64 	[%r361+48], %fd249;
	st.shared.f64 	[%r361+56], %fd254;
	bar.warp.sync 	-1;
	mad.lo.s32 	%r362, %r351, -7, %r356;
	shr.s32 	%r363, %r362, 5;
	add.s32 	%r364, %r363, %r362;
	shl.b32 	%r365, %r364, 3;
	add.s32 	%r366, %r360, %r365;
	ld.shared.f64 	%fd263, [%r366];
	add.s32 	%r367, %r362, 32;
	shr.s32 	%r368, %r367, 5;
	add.s32 	%r369, %r368, %r362;
	shl.b32 	%r370, %r369, 3;
	add.s32 	%r371, %r360, %r370;
	ld.shared.f64 	%fd264, [%r371+256];
	add.s32 	%r372, %r362, 64;
	shr.s32 	%r373, %r372, 5;
	add.s32 	%r374, %r373, %r362;
	shl.b32 	%r375, %r374, 3;
	add.s32 	%r376, %r360, %r375;
	ld.shared.f64 	%fd265, [%r376+512];
	add.s32 	%r377, %r362, 96;
	shr.s32 	%r378, %r377, 5;
	add.s32 	%r379, %r378, %r362;
	shl.b32 	%r380, %r379, 3;
	add.s32 	%r381, %r360, %r380;
	ld.shared.f64 	%fd266, [%r381+768];
	add.s32 	%r382, %r362, 128;
	shr.s32 	%r383, %r382, 5;
	add.s32 	%r384, %r383, %r362;
	shl.b32 	%r385, %r384, 3;
	add.s32 	%r386, %r360, %r385;
	ld.shared.f64 	%fd267, [%r386+1024];
	add.s32 	%r387, %r362, 160;
	shr.s32 	%r388, %r387, 5;
	add.s32 	%r389, %r388, %r362;
	shl.b32 	%r390, %r389, 3;
	add.s32 	%r391, %r360, %r390;
	ld.shared.f64 	%fd268, [%r391+1280];
	add.s32 	%r392, %r362, 192;
	shr.s32 	%r393, %r392, 5;
	add.s32 	%r394, %r393, %r362;
	shl.b32 	%r395, %r394, 3;
	add.s32 	%r396, %r360, %r395;
	ld.shared.f64 	%fd269, [%r396+1536];
	add.s32 	%r397, %r362, 224;
	shr.s32 	%r398, %r397, 5;
	add.s32 	%r399, %r398, %r362;
	shl.b32 	%r400, %r399, 3;
	add.s32 	%r401, %r360, %r400;
	ld.shared.f64 	%fd270, [%r401+1792];
	setp.ne.s32 	%p155, %r352, 0;
	@%p155 bra 	$L__BB7_274;
	st.volatile.shared.u32 	[_ZZN3cub18CUB_300001_SM_10006detail10merge_sort26DeviceMergeSortMergeKernelINS2_10policy_hubIN6thrust24THRUST_300001_SM_1000_NS6detail15normal_iteratorINS6_10device_ptrIdEEEEE9Policy600ESB_SB_SB_SB_jN4cuda3std3__44lessIfEEddEEvbT2_T3_T4_PT6_PT7_T5_PSL_SL_NS1_7vsmem_tEE19static_temp_storage+16896], %r87;
$L__BB7_274:
	bar.sync 	0;
	ld.volatile.shared.u32 	%r125, [_ZZN3cub18CUB_300001_SM_10006detail10merge_sort26DeviceMergeSortMergeKernelINS2_10policy_hubIN6thrust24THRUST_300001_SM_1000_NS6detail15normal_iteratorINS6_10device_ptrIdEEEEE9Policy600ESB_SB_SB_SB_jN4cuda3std3__44lessIfEEddEEvbT2_T3_T4_PT6_PT7_T5_PSL_SL_NS1_7vsmem_tEE19static_temp_storage+16896];
	mov.u32 	%r402, %tid.x;
	and.b32  	%r403, %r402, 31;
	shl.b32 	%r404, %r402, 3;
	and.b32  	%r405, %r404, 7936;
	cvt.u64.u32 	%rd206, %r405;
	or.b32  	%r406, %r405, %r403;
	mov.u32 	%r407, %ctaid.x;
	shl.b32 	%r408, %r407, 11;
	or.b32  	%r409, %r403, %r408;
	cvt.u64.u32 	%rd207, %r409;
	add.s64 	%rd208, %rd207, %rd206;
	setp.ge.s32 	%p156, %r406, %r125;
	shl.b64 	%rd209, %rd208, 3;
	add.s64 	%rd19, %rd4, %rd209;
	@%p156 bra 	$L__BB7_276;
	st.global.f64 	[%rd19], %fd263;
$L__BB7_276:
	shl.b32 	%r411, %r402, 3;
	and.b32  	%r412, %r411, 7936;
	and.b32  	%r413, %r402, 31;
	or.b32  	%r414, %r412, %r413;
	or.b32  	%r415, %r414, 32;
	setp.ge.s32 	%p157, %r415, %r125;
	@%p157 bra 	$L__BB7_278;
	st.global.f64 	[%rd19+256], %fd264;
$L__BB7_278:
	or.b32  	%r421, %r414, 64;
	setp.ge.s32 	%p158, %r421, %r125;
	@%p158 bra 	$L__BB7_280;
	st.global.f64 	[%rd19+512], %fd265;
$L__BB7_280:
	and.b32  	%r424, %r402, 31;
	or.b32  	%r425, %r412, %r424;
	or.b32  	%r426, %r425, 96;
	setp.ge.s32 	%p159, %r426, %r125;
	@%p159 bra 	$L__BB7_282;
	st.global.f64 	[%rd19+768], %fd266;
$L__BB7_282:
	shl.b32 	%r427, %r402, 3;
	and.b32  	%r428, %r427, 7936;
	or.b32  	%r127, %r428, %r424;
	or.b32  	%r430, %r127, 128;
	setp.ge.s32 	%p160, %r430, %r125;
	@%p160 bra 	$L__BB7_284;
	st.global.f64 	[%rd19+1024], %fd267;
$L__BB7_284:
	add.s32 	%r431, %r127, 160;
	setp.ge.s32 	%p161, %r431, %r125;
	@%p161 bra 	$L__BB7_286;
	st.global.f64 	[%rd19+1280], %fd268;
$L__BB7_286:
	add.s32 	%r432, %r127, 192;
	setp.ge.s32 	%p162, %r432, %r125;
	@%p162 bra 	$L__BB7_288;
	st.global.f64 	[%rd19+1536], %fd269;
$L__BB7_288:
	add.s32 	%r433, %r127, 224;
	setp.ge.s32 	%p163, %r433, %r125;
	@%p163 bra 	$L__BB7_290;
	st.global.f64 	[%rd19+1792], %fd270;
$L__BB7_290:
	ld.param.s8 	%rs5, [_ZN3cub18CUB_300001_SM_10006detail10merge_sort26DeviceMergeSortMergeKernelINS2_10policy_hubIN6thrust24THRUST_300001_SM_1000_NS6detail15normal_iteratorINS6_10device_ptrIdEEEEE9Policy600ESB_SB_SB_SB_jN4cuda3std3__44lessIfEEddEEvbT2_T3_T4_PT6_PT7_T5_PSL_SL_NS1_7vsmem_tE_param_0];
	mov.u32 	%r434, %ctaid.x;
	shl.b32 	%r128, %r434, 11;
	mov.u32 	%r129, %tid.x;
	shl.b32 	%r130, %r129, 3;
	setp.eq.s16 	%p164, %rs5, 0;
	bar.sync 	0;
	mov.u32 	%r435, _ZZN3cub18CUB_300001_SM_10006detail10merge_sort26DeviceMergeSortMergeKernelINS2_10policy_hubIN6thrust24THRUST_300001_SM_1000_NS6detail15normal_iteratorINS6_10device_ptrIdEEEEE9Policy600ESB_SB_SB_SB_jN4cuda3std3__44lessIfEEddEEvbT2_T3_T4_PT6_PT7_T5_PSL_SL_NS1_7vsmem_tEE19static_temp_storage;
	add.s32 	%r436, %r435, %r130;
	st.shared.f64 	[%r436], %fd443;
	st.shared.f64 	[%r436+2048], %fd444;
	st.shared.f64 	[%r436+4096], %fd445;
	st.shared.f64 	[%r436+6144], %fd446;
	st.shared.f64 	[%r436+8192], %fd447;
	st.shared.f64 	[%r436+10240], %fd448;
	st.shared.f64 	[%r436+12288], %fd449;
	st.shared.f64 	[%r436+14336], %fd450;
	bar.sync 	0;
	shl.b32 	%r437, %r102, 3;
	add.s32 	%r438, %r435, %r437;
	ld.shared.f64 	%fd271, [%r438];
	shl.b32 	%r439, %r105, 3;
	add.s32 	%r440, %r435, %r439;
	ld.shared.f64 	%fd272, [%r440];
	shl.b32 	%r441, %r108, 3;
	add.s32 	%r442, %r435, %r441;
	ld.shared.f64 	%fd273, [%r442];
	shl.b32 	%r443, %r111, 3;
	add.s32 	%r444, %r435, %r443;
	ld.shared.f64 	%fd274, [%r444];
	shl.b32 	%r445, %r114, 3;
	add.s32 	%r446, %r435, %r445;
	ld.shared.f64 	%fd275, [%r446];
	shl.b32 	%r447, %r117, 3;
	add.s32 	%r448, %r435, %r447;
	ld.shared.f64 	%fd276, [%r448];
	shl.b32 	%r449, %r120, 3;
	add.s32 	%r450, %r435, %r449;
	ld.shared.f64 	%fd277, [%r450];
	shl.b32 	%r451, %r121, 3;
	add.s32 	%r452, %r435, %r451;
	ld.shared.f64 	%fd278, [%r452];
	bar.sync 	0;
	@%p164 bra 	$L__BB7_309;
	// begin inline asm
	mov.u32 %r453, %laneid;
	// end inline asm
	and.b32  	%r131, %r130, 7936;
	shl.b32 	%r454, %r453, 3;
	add.s32 	%r455, %r454, %r131;
	shr.s32 	%r456, %r455, 5;
	add.s32 	%r457, %r456, %r455;
	shl.b32 	%r458, %r457, 3;
	add.s32 	%r460, %r435, %r458;
	st.shared.f64 	[%r460], %fd271;
	st.shared.f64 	[%r460+8], %fd272;
	st.shared.f64 	[%r460+16], %fd273;
	st.shared.f64 	[%r460+24], %fd274;
	st.shared.f64 	[%r460+32], %fd275;
	st.shared.f64 	[%r460+40], %fd276;
	st.shared.f64 	[%r460+48], %fd277;
	st.shared.f64 	[%r460+56], %fd278;
	bar.warp.sync 	-1;
	mad.lo.s32 	%r461, %r453, -7, %r455;
	shr.s32 	%r462, %r461, 5;
	add.s32 	%r463, %r462, %r461;
	shl.b32 	%r464, %r463, 3;
	add.s32 	%r465, %r435, %r464;
	ld.shared.f64 	%fd279, [%r465];
	add.s32 	%r466, %r461, 32;
	shr.s32 	%r467, %r466, 5;
	add.s32 	%r468, %r467, %r461;
	shl.b32 	%r469, %r468, 3;
	add.s32 	%r470, %r435, %r469;
	ld.shared.f64 	%fd280, [%r470+256];
	add.s32 	%r471, %r461, 64;
	shr.s32 	%r472, %r471, 5;
	add.s32 	%r473, %r472, %r461;
	shl.b32 	%r474, %r473, 3;
	add.s32 	%r475, %r435, %r474;
	ld.shared.f64 	%fd281, [%r475+512];
	add.s32 	%r476, %r461, 96;
	shr.s32 	%r477, %r476, 5;
	add.s32 	%r478, %r477, %r461;
	shl.b32 	%r479, %r478, 3;
	add.s32 	%r480, %r435, %r479;
	ld.shared.f64 	%fd282, [%r480+768];
	add.s32 	%r481, %r461, 128;
	shr.s32 	%r482, %r481, 5;
	add.s32 	%r483, %r482, %r461;
	shl.b32 	%r484, %r483, 3;
	add.s32 	%r485, %r435, %r484;
	ld.shared.f64 	%fd283, [%r485+1024];
	add.s32 	%r486, %r461, 160;
	shr.s32 	%r487, %r486, 5;
	add.s32 	%r488, %r487, %r461;
	shl.b32 	%r489, %r488, 3;
	add.s32 	%r490, %r435, %r489;
	ld.shared.f64 	%fd284, [%r490+1280];
	add.s32 	%r491, %r461, 192;
	shr.s32 	%r492, %r491, 5;
	add.s32 	%r493, %r492, %r461;
	shl.b32 	%r494, %r493, 3;
	add.s32 	%r495, %r435, %r494;
	ld.shared.f64 	%fd285, [%r495+1536];
	add.s32 	%r496, %r461, 224;
	shr.s32 	%r497, %r496, 5;
	add.s32 	%r498, %r497, %r461;
	shl.b32 	%r499, %r498, 3;
	add.s32 	%r500, %r435, %r499;
	ld.shared.f64 	%fd286, [%r500+1792];
	setp.ne.s32 	%p165, %r129, 0;
	@%p165 bra 	$L__BB7_293;
	st.volatile.shared.u32 	[_ZZN3cub18CUB_300001_SM_10006detail10merge_sort26DeviceMergeSortMergeKernelINS2_10policy_hubIN6thrust24THRUST_300001_SM_1000_NS6detail15normal_iteratorINS6_10device_ptrIdEEEEE9Policy600ESB_SB_SB_SB_jN4cuda3std3__44lessIfEEddEEvbT2_T3_T4_PT6_PT7_T5_PSL_SL_NS1_7vsmem_tEE19static_temp_storage+16896], %r55;
$L__BB7_293:
	ld.param.u64 	%rd401, [_ZN3cub18CUB_300001_SM_10006detail10merge_sort26DeviceMergeSortMergeKernelINS2_10policy_hubIN6thrust24THRUST_300001_SM_1000_NS6detail15normal_iteratorINS6_10device_ptrIdEEEEE9Policy600ESB_SB_SB_SB_jN4cuda3std3__44lessIfEEddEEvbT2_T3_T4_PT6_PT7_T5_PSL_SL_NS1_7vsmem_tE_param_5];
	bar.sync 	0;
	ld.volatile.shared.u32 	%r132, [_ZZN3cub18CUB_300001_SM_10006detail10merge_sort26DeviceMergeSortMergeKernelINS2_10policy_hubIN6thrust24THRUST_300001_SM_1000_NS6detail15normal_iteratorINS6_10device_ptrIdEEEEE9Policy600ESB_SB_SB_SB_jN4cuda3std3__44lessIfEEddEEvbT2_T3_T4_PT6_PT7_T5_PSL_SL_NS1_7vsmem_tEE19static_temp_storage+16896];
	and.b32  	%r501, %r129, 31;
	add.s32 	%r133, %r131, %r501;
	setp.ge.s32 	%p166, %r133, %r132;
	cvt.u64.u32 	%rd210, %r133;
	cvt.u64.u32 	%rd211, %r128;
	add.s64 	%rd212, %rd210, %rd211;
	cvta.to.global.u64 	%rd213, %rd401;
	shl.b64 	%rd214, %rd212, 3;
	add.s64 	%rd20, %rd213, %rd214;
	@%p166 bra 	$L__BB7_295;
	st.global.f64 	[%rd20], %fd279;
$L__BB7_295:
	add.s32 	%r502, %r133, 32;
	setp.ge.s32 	%p167, %r502, %r132;
	@%p167 bra 	$L__BB7_297;
	st.global.f64 	[%rd20+256], %fd280;
$L__BB7_297:
	add.s32 	%r503, %r133, 64;
	setp.ge.s32 	%p168, %r503, %r132;
	@%p168 bra 	$L__BB7_299;
	st.global.f64 	[%rd20+512], %fd281;
$L__BB7_299:
	add.s32 	%r504, %r133, 96;
	setp.ge.s32 	%p169, %r504, %r132;
	@%p169 bra 	$L__BB7_301;
	st.global.f64 	[%rd20+768], %fd282;
$L__BB7_301:
	add.s32 	%r505, %r133, 128;
	setp.ge.s32 	%p170, %r505, %r132;
	@%p170 bra 	$L__BB7_303;
	st.global.f64 	[%rd20+1024], %fd283;
$L__BB7_303:
	add.s32 	%r506, %r133, 160;
	setp.ge.s32 	%p171, %r506, %r132;
	@%p171 bra 	$L__BB7_305;
	st.global.f64 	[%rd20+1280], %fd284;
$L__BB7_305:
	add.s32 	%r507, %r133, 192;
	setp.ge.s32 	%p172, %r507, %r132;
	@%p172 bra 	$L__BB7_307;
	st.global.f64 	[%rd20+1536], %fd285;
$L__BB7_307:
	add.s32 	%r508, %r133, 224;
	setp.ge.s32 	%p173, %r508, %r132;
	@%p173 bra 	$L__BB7_327;
	st.global.f64 	[%rd20+1792], %fd286;
	bra.uni 	$L__BB7_327;
$L__BB7_309:
	// begin inline asm
	mov.u32 %r509, %laneid;
	// end inline asm
	and.b32  	%r134, %r130, 7936;
	shl.b32 	%r510, %r509, 3;
	add.s32 	%r511, %r510, %r134;
	shr.s32 	%r512, %r511, 5;
	add.s32 	%r513, %r512, %r511;
	shl.b32 	%r514, %r513, 3;
	add.s32 	%r516, %r435, %r514;
	st.shared.f64 	[%r516], %fd271;
	st.shared.f64 	[%r516+8], %fd272;
	st.shared.f64 	[%r516+16], %fd273;
	st.shared.f64 	[%r516+24], %fd274;
	st.shared.f64 	[%r516+32], %fd275;
	st.shared.f64 	[%r516+40], %fd276;
	st.shared.f64 	[%r516+48], %fd277;
	st.shared.f64 	[%r516+56], %fd278;
	bar.warp.sync 	-1;
	mad.lo.s32 	%r517, %r509, -7, %r511;
	shr.s32 	%r518, %r517, 5;
	add.s32 	%r519, %r518, %r517;
	shl.b32 	%r520, %r519, 3;
	add.s32 	%r521, %r435, %r520;
	ld.shared.f64 	%fd287, [%r521];
	add.s32 	%r522, %r517, 32;
	shr.s32 	%r523, %r522, 5;
	add.s32 	%r524, %r523, %r517;
	shl.b32 	%r525, %r524, 3;
	add.s32 	%r526, %r435, %r525;
	ld.shared.f64 	%fd288, [%r526+256];
	add.s32 	%r527, %r517, 64;
	shr.s32 	%r528, %r527, 5;
	add.s32 	%r529, %r528, %r517;
	shl.b32 	%r530, %r529, 3;
	add.s32 	%r531, %r435, %r530;
	ld.shared.f64 	%fd289, [%r531+512];
	add.s32 	%r532, %r517, 96;
	shr.s32 	%r533, %r532, 5;
	add.s32 	%r534, %r533, %r517;
	shl.b32 	%r535, %r534, 3;
	add.s32 	%r536, %r435, %r535;
	ld.shared.f64 	%fd290, [%r536+768];
	add.s32 	%r537, %r517, 128;
	shr.s32 	%r538, %r537, 5;
	add.s32 	%r539, %r538, %r517;
	shl.b32 	%r540, %r539, 3;
	add.s32 	%r541, %r435, %r540;
	ld.shared.f64 	%fd291, [%r541+1024];
	add.s32 	%r542, %r517, 160;
	shr.s32 	%r543, %r542, 5;
	add.s32 	%r544, %r543, %r517;
	shl.b32 	%r545, %r544, 3;
	add.s32 	%r546, %r435, %r545;
	ld.shared.f64 	%fd292, [%r546+1280];
	add.s32 	%r547, %r517, 192;
	shr.s32 	%r548, %r547, 5;
	add.s32 	%r549, %r548, %r517;
	shl.b32 	%r550, %r549, 3;
	add.s32 	%r551, %r435, %r550;
	ld.shared.f64 	%fd293, [%r551+1536];
	add.s32 	%r552, %r517, 224;
	shr.s32 	%r553, %r552, 5;
	add.s32 	%r554, %r553, %r517;
	shl.b32 	%r555, %r554, 3;
	add.s32 	%r556, %r435, %r555;
	ld.shared.f64 	%fd294, [%r556+1792];
	setp.ne.s32 	%p174, %r129, 0;
	@%p174 bra 	$L__BB7_311;
	st.volatile.shared.u32 	[_ZZN3cub18CUB_300001_SM_10006detail10merge_sort26DeviceMergeSortMergeKernelINS2_10policy_hubIN6thrust24THRUST_300001_SM_1000_NS6detail15normal_iteratorINS6_10device_ptrIdEEEEE9Policy600ESB_SB_SB_SB_jN4cuda3std3__44lessIfEEddEEvbT2_T3_T4_PT6_PT7_T5_PSL_SL_NS1_7vsmem_tEE19static_temp_storage+16896], %r55;
$L__BB7_311:
	bar.sync 	0;
	ld.volatile.shared.u32 	%r135, [_ZZN3cub18CUB_300001_SM_10006detail10merge_sort26DeviceMergeSortMergeKernelINS2_10policy_hubIN6thrust24THRUST_300001_SM_1000_NS6detail15normal_iteratorINS6_10device_ptrIdEEEEE9Policy600ESB_SB_SB_SB_jN4cuda3std3__44lessIfEEddEEvbT2_T3_T4_PT6_PT7_T5_PSL_SL_NS1_7vsmem_tEE19static_temp_storage+16896];
	and.b32  	%r557, %r129, 31;
	cvt.u64.u32 	%rd215, %r134;
	add.s32 	%r136, %r134, %r557;
	add.s32 	%r558, %r557, %r128;
	cvt.u64.u32 	%rd216, %r558;
	add.s64 	%rd217, %rd216, %rd215;
	setp.ge.s32 	%p175, %r136, %r135;
	shl.b64 	%rd218, %rd217, 3;
	add.s64 	%rd21, %rd5, %rd218;
	@%p175 bra 	$L__BB7_313;
	st.global.f64 	[%rd21], %fd287;
$L__BB7_313:
	add.s32 	%r559, %r136, 32;
	setp.ge.s32 	%p176, %r559, %r135;
	@%p176 bra 	$L__BB7_315;
	st.global.f64 	[%rd21+256], %fd288;
$L__BB7_315:
	add.s32 	%r560, %r136, 64;
	setp.ge.s32 	%p177, %r560, %r135;
	@%p177 bra 	$L__BB7_317;
	st.global.f64 	[%rd21+512], %fd289;
$L__BB7_317:
	add.s32 	%r561, %r136, 96;
	setp.ge.s32 	%p178, %r561, %r135;
	@%p178 bra 	$L__BB7_319;
	st.global.f64 	[%rd21+768], %fd290;
$L__BB7_319:
	add.s32 	%r562, %r136, 128;
	setp.ge.s32 	%p179, %r562, %r135;
	@%p179 bra 	$L__BB7_321;
	st.global.f64 	[%rd21+1024], %fd291;
$L__BB7_321:
	add.s32 	%r563, %r136, 160;
	setp.ge.s32 	%p180, %r563, %r135;
	@%p180 bra 	$L__BB7_323;
	st.global.f64 	[%rd21+1280], %fd292;
$L__BB7_323:
	add.s32 	%r564, %r136, 192;
	setp.ge.s32 	%p181, %r564, %r135;
	@%p181 bra 	$L__BB7_325;
	st.global.f64 	[%rd21+1536], %fd293;
$L__BB7_325:
	add.s32 	%r565, %r136, 224;
	setp.ge.s32 	%p182, %r565, %r135;
	@%p182 bra 	$L__BB7_327;
	st.global.f64 	[%rd21+1792], %fd294;
$L__BB7_327:
	ret;

}
	// .globl	_ZN3cub18CUB_300001_SM_10006detail10merge_sort30DeviceMergeSortBlockSortKernelINS2_10policy_hubIN6thrust24THRUST_300001_SM_1000_NS6detail15normal_iteratorINS6_10device_ptrIdEEEEE9Policy600ESB_SB_SB_SB_mN4cuda3std3__44lessIfEEddEEvbT0_T1_T2_T3_T4_PT6_PT7_T5_NS1_7vsmem_tE
.visible .entry _ZN3cub18CUB_300001_SM_10006detail10merge_sort30DeviceMergeSortBlockSortKernelINS2_10policy_hubIN6thrust24THRUST_300001_SM_1000_NS6detail15normal_iteratorINS6_10device_ptrIdEEEEE9Policy600ESB_SB_SB_SB_mN4cuda3std3__44lessIfEEddEEvbT0_T1_T2_T3_T4_PT6_PT7_T5_NS1_7vsmem_tE(
	.param .u8 _ZN3cub18CUB_300001_SM_10006detail10merge_sort30DeviceMergeSortBlockSortKernelINS2_10policy_hubIN6thrust24THRUST_300001_SM_1000_NS6detail15normal_iteratorINS6_10device_ptrIdEEEEE9Policy600ESB_SB_SB_SB_mN4cuda3std3__44lessIfEEddEEvbT0_T1_T2_T3_T4_PT6_PT7_T5_NS1_7vsmem_tE_param_0,
	.param .align 8 .b8 _ZN3cub18CUB_300001_SM_10006detail10merge_sort30DeviceMergeSortBlockSortKernelINS2_10policy_hubIN6thrust24THRUST_300001_SM_1000_NS6detail15normal_iteratorINS6_10device_ptrIdEEEEE9Policy600ESB_SB_SB_SB_mN4cuda3std3__44lessIfEEddEEvbT0_T1_T2_T3_T4_PT6_PT7_T5_NS1_7vsmem_tE_param_1[8],
	.param .align 8 .b8 _ZN3cub18CUB_300001_SM_10006detail10merge_sort30DeviceMergeSortBlockSortKernelINS2_10policy_hubIN6thrust24THRUST_300001_SM_1000_NS6detail15normal_iteratorINS6_10device_ptrIdEEEEE9Policy600ESB_SB_SB_SB_mN4cuda3std3__44lessIfEEddEEvbT0_T1_T2_T3_T4_PT6_PT7_T5_NS1_7vsmem_tE_param_2[8],
	.param .align 8 .b8 _ZN3cub18CUB_300001_SM_10006detail10merge_sort30DeviceMergeSortBlockSortKernelINS2_10policy_hubIN6thrust24THRUST_300001_SM_1000_NS6detail15normal_iteratorINS6_10device_ptrIdEEEEE9Policy600ESB_SB_SB_SB_mN4cuda3std3__44lessIfEEddEEvbT0_T1_T2_T3_T4_PT6_PT7_T5_NS1_7vsmem_tE_param_3[8],
	.param .align 8 .b8 _ZN3cub18CUB_300001_SM_10006detail10merge_sort30DeviceMergeSortBlockSortKernelINS2_10policy_hubIN6thrust24THRUST_300001_SM_1000_NS6detail15normal_iteratorINS6_10device_ptrIdEEEEE9Policy600ESB_SB_SB_SB_mN4cuda3std3__44lessIfEEddEEvbT0_T1_T2_T3_T4_PT6_PT7_T5_NS1_7vsmem_tE_param_4[8],
	.param .u64 _ZN3cub18CUB_300001_SM_10006detail10merge_sort30DeviceMergeSortBlockSortKernelINS2_10policy_hubIN6thrust24THRUST_300001_SM_1000_NS6detail15normal_iteratorINS6_10device_ptrIdEEEEE9Policy600ESB_SB_SB_SB_mN4cuda3std3__44lessIfEEddEEvbT0_T1_T2_T3_T4_PT6_PT7_T5_NS1_7vsmem_tE_param_5,
	.param .u64 .ptr .align 1 _ZN3cub18CUB_300001_SM_10006detail10merge_sort30DeviceMergeSortBlockSortKernelINS2_10policy_hubIN6thrust24THRUST_300001_SM_1000_NS6detail15normal_iteratorINS6_10device_ptrIdEEEEE9Policy600ESB_SB_SB_SB_mN4cuda3std3__44lessIfEEddEEvbT0_T1_T2_T3_T4_PT6_PT7_T5_NS1_7vsmem_tE_param_6,
	.param .u64 .ptr .align 1 _ZN3cub18CUB_300001_SM_10006detail10merge_sort30DeviceMergeSortBlockSortKernelINS2_10policy_hubIN6thrust24THRUST_300001_SM_1000_NS6detail15normal_iteratorINS6_10device_ptrIdEEEEE9Policy600ESB_SB_SB_SB_mN4cuda3std3__44lessIfEEddEEvbT0_T1_T2_T3_T4_PT6_PT7_T5_NS1_7vsmem_tE_param_7,
	.param .align 1 .b8 _ZN3cub18CUB_300001_SM_10006detail10merge_sort30DeviceMergeSortBlockSortKernelINS2_10policy_hubIN6thrust24THRUST_300001_SM_1000_NS6detail15normal_iteratorINS6_10device_ptrIdEEEEE9Policy600ESB_SB_SB_SB_mN4cuda3std3__44lessIfEEddEEvbT0_T1_T2_T3_T4_PT6_PT7_T5_NS1_7vsmem_tE_param_8[1],
	.param .align 8 .b8 _ZN3cub18CUB_300001_SM_10006detail10merge_sort30DeviceMergeSortBlockSortKernelINS2_10policy_hubIN6thrust24THRUST_300001_SM_1000_NS6detail15normal_iteratorINS6_10device_ptrIdEEEEE9Policy600ESB_SB_SB_SB_mN4cuda3std3__44lessIfEEddEEvbT0_T1_T2_T3_T4_PT6_PT7_T5_NS1_7vsmem_tE_param_9[8]
)
.maxntid 256
{
	.reg .pred 	%p<262>;
	.reg .b16 	%rs<4>;
	.reg .b32 	%r<497>;
	.reg .b32 	%f<161>;
	.reg .b64 	%rd<61>;
	.reg .b64 	%fd<848>;
	// demoted variable
	.shared .align 16 .b8 _ZZN3cub18CUB_300001_SM_10006detail10merge_sort30DeviceMergeSortBlockSortKernelINS2_10policy_hubIN6thrust24THRUST_300001_SM_1000_NS6detail15normal_iteratorINS6_10device_ptrIdEEEEE9Policy600ESB_SB_SB_SB_mN4cuda3std3__44lessIfEEddEEvbT0_T1_T2_T3_T4_PT6_PT7_T5_NS1_7vsmem_tEE19static_temp_storage[16912];
	ld.param.u64 	%rd18, [_ZN3cub18CUB_300001_SM_10006detail10merge_sort30DeviceMergeSortBlockSortKernelINS2_10policy_hubIN6thrust24THRUST_300001_SM_1000_NS6detail15normal_iteratorINS6_10device_ptrIdEEEEE9Policy600ESB_SB_SB_SB_mN4cuda3std3__44lessIfEEddEEvbT0_T1_T2_T3_T4_PT6_PT7_T5_NS1_7vsmem_tE_param_4];
	ld.param.u64 	%rd19, [_ZN3cub18CUB_300001_SM_10006detail10merge_sort30DeviceMergeSortBlockSortKernelINS2_10policy_hubIN6thrust24THRUST_300001_SM_1000_NS6detail15normal_iteratorINS6_10device_ptrIdEEEEE9Policy600ESB_SB_SB_SB_mN4cuda3std3__44lessIfEEddEEvbT0_T1_T2_T3_T4_PT6_PT7_T5_NS1_7vsmem_tE_param_3];
	ld.param.u64 	%rd20, [_ZN3cub18CUB_300001_SM_10006detail10merge_sort30DeviceMergeSortBlockSortKernelINS2_10policy_hubIN6thrust24THRUST_300001_SM_1000_NS6detail15normal_iteratorINS6_10device_ptrIdEEEEE9Policy600ESB_SB_SB_SB_mN4cuda3std3__44lessIfEEddEEvbT0_T1_T2_T3_T4_PT6_PT7_T5_NS1_7vsmem_tE_param_2];
	ld.param.u64 	%rd21, [_ZN3cub18CUB_300001_SM_10006detail10merge_sort30DeviceMergeSortBlockSortKernelINS2_10policy_hubIN6thrust24THRUST_300001_SM_1000_NS6detail15normal_iteratorINS6_10device_ptrIdEEEEE9Policy600ESB_SB_SB_SB_mN4cuda3std3__44lessIfEEddEEvbT0_T1_T2_T3_T4_PT6_PT7_T5_NS1_7vsmem_tE_param_1];
	ld.param.u64 	%rd15, [_ZN3cub18CUB_300001_SM_10006detail10merge_sort30DeviceMergeSortBlockSortKernelINS2_10policy_hubIN6thrust24THRUST_300001_SM_1000_NS6detail15normal_iteratorINS6_10device_ptrIdEEEEE9Policy600ESB_SB_SB_SB_mN4cuda3std3__44lessIfEEddEEvbT0_T1_T2_T3_T4_PT6_PT7_T5_NS1_7vsmem_tE_param_5];
	cvta.to.global.u64 	%rd1, %rd21;
	cvta.to.global.u64 	%rd2, %rd20;
	cvta.to.global.u64 	%rd3, %rd19;
	cvta.to.global.u64 	%rd4, %rd18;
	mov.u32 	%r131, %ctaid.x;
	cvt.u64.u32 	%rd22, %r131;
	mov.u32 	%r132, %nctaid.x;
	cvt.u64.u32 	%rd23, %r132;
	mul.wide.u32 	%rd5, %r131, 2048;
	add.s64 	%rd24, %rd23, -1;
	setp.le.u64 	%p33, %rd24, %rd22;
	@%p33 bra 	$L__BB8_110;
	// begin inline asm
	griddepcontrol.wait;
	// end inline asm
	mov.u32 	%r1, %tid.x;
	and.b32  	%r2, %r1, 31;
	shl.b32 	%r318, %r1, 3;
	and.b32  	%r3, %r318, 7936;
	or.b32  	%r319, %r3, %r2;
	cvt.u64.u32 	%rd41, %r319;
	add.s64 	%rd6, %rd5, %rd41;
	shl.b64 	%rd42, %rd6, 3;
	add.s64 	%rd43, %rd2, %rd42;
	ld.global.f64 	%fd474, [%rd43];
	ld.global.f64 	%fd475, [%rd43+256];
	ld.global.f64 	%fd476, [%rd43+512];
	ld.global.f64 	%fd477, [%rd43+768];
	ld.global.f64 	%fd478, [%rd43+1024];
	ld.global.f64 	%fd479, [%rd43+1280];
	ld.global.f64 	%fd480, [%rd43+1536];
	ld.global.f64 	%fd481, [%rd43+1792];
	// begin inline asm
	mov.u32 %r317, %laneid;
	// end inline asm
	add.s32 	%r320, %r317, %r3;
	shr.s32 	%r321, %r320, 5;
	add.s32 	%r322, %r321, %r320;
	shl.b32 	%r323, %r322, 3;
	mov.u32 	%r324, _ZZN3cub18CUB_300001_SM_10006detail10merge_sort30DeviceMergeSortBlockSortKernelINS2_10policy_hubIN6thrust24THRUST_300001_SM_1000_NS6detail15normal_iteratorINS6_10device_ptrIdEEEEE9Policy600ESB_SB_SB_SB_mN4cuda3std3__44lessIfEEddEEvbT0_T1_T2_T3_T4_PT6_PT7_T5_NS1_7vsmem_tEE19static_temp_storage;
	add.s32 	%r4, %r324, %r323;
	st.shared.f64 	[%r4], %fd474;
	add.s32 	%r325, %r320, 32;
	shr.s32 	%r326, %r325, 5;
	add.s32 	%r327, %r326, %r320;
	shl.b32 	%r328, %r327, 3;
	add.s32 	%r5, %r324, %r328;
	st.shared.f64 	[%r5+256], %fd475;
	add.s32 	%r329, %r320, 64;
	shr.s32 	%r330, %r329, 5;
	add.s32 	%r331, %r330, %r320;
	shl.b32 	%r332, %r331, 3;
	add.s32 	%r6, %r324, %r332;
	st.shared.f64 	[%r6+512], %fd476;
	add.s32 	%r333, %r320, 96;
	shr.s32 	%r334, %r333, 5;
	add.s32 	%r335, %r334, %r320;
	shl.b32 	%r336, %r335, 3;
	add.s32 	%r7, %r324, %r336;
	st.shared.f64 	[%r7+768], %fd477;
	add.s32 	%r337, %r320, 128;
	shr.s32 	%r338, %r337, 5;
	add.s32 	%r339, %r338, %r320;
	shl.b32 	%r340, %r339, 3;
	add.s32 	%r8, %r324, %r340;
	st.shared.f64 	[%r8+1024], %fd478;
	add.s32 	%r341, %r320, 160;
	shr.s32 	%r342, %r341, 5;
	add.s32 	%r343, %r342, %r320;
	shl.b32 	%r344, %r343, 3;
	add.s32 	%r9, %r324, %r344;
	st.shared.f64 	[%r9+1280], %fd479;
	add.s32 	%r345, %r320, 192;
	shr.s32 	%r346, %r345, 5;
	add.s32 	%r347, %r346, %r320;
	shl.b32 	%r348, %r347, 3;
	add.s32 	%r10, %r324, %r348;
	st.shared.f64 	[%r10+1536], %fd480;
	add.s32 	%r349, %r320, 224;
	shr.s32 	%r350, %r349, 5;
	add.s32 	%r351, %r350, %r320;
	shl.b32 	%r352, %r351, 3;
	add.s32 	%r11, %r324, %r352;
	st.shared.f64 	[%r11+1792], %fd481;
	bar.warp.sync 	-1;
	mad.lo.s32 	%r353, %r317, 7, %r320;
	shr.s32 	%r354, %r353, 5;
	add.s32 	%r355, %r354, %r353;
	shl.b32 	%r356, %r355, 3;
	add.s32 	%r12, %r324, %r356;
	ld.shared.f64 	%fd553, [%r12];
	add.s32 	%r357, %r353, 1;
	shr.s32 	%r358, %r357, 5;
	add.s32 	%r359, %r358, %r353;
	shl.b32 	%r360, %r359, 3;
	add.s32 	%r13, %r324, %r360;
	ld.shared.f64 	%fd2, [%r13+8];
	add.s32 	%r361, %r353, 2;
	shr.s32 	%r362, %r361, 5;
	add.s32 	%r363, %r362, %r353;
	shl.b32 	%r364, %r363, 3;
	add.s32 	%r14, %r324, %r364;
	ld.shared.f64 	%fd529, [%r14+16];
	add.s32 	%r365, %r353, 3;
	shr.s32 	%r366, %r365, 5;
	add.s32 	%r367, %r366, %r353;
	shl.b32 	%r368, %r367, 3;
	add.s32 	%r15, %r324, %r368;
	ld.shared.f64 	%fd4, [%r15+24];
	add.s32 	%r369, %r353, 4;
	shr.s32 	%r370, %r369, 5;
	add.s32 	%r371, %r370, %r353;
	shl.b32 	%r372, %r371, 3;
	add.s32 	%r16, %r324, %r372;
	ld.shared.f64 	%fd533, [%r16+32];
	add.s32 	%r373, %r353, 5;
	shr.s32 	%r374, %r373, 5;
	add.s32 	%r375, %r374, %r353;
	shl.b32 	%r376, %r375, 3;
	add.s32 	%r17, %r324, %r376;
	ld.shared.f64 	%fd6, [%r17+40];
	add.s32 	%r377, %r353, 6;
	shr.s32 	%r378, %r377, 5;
	add.s32 	%r379, %r378, %r353;
	shl.b32 	%r380, %r379, 3;
	add.s32 	%r18, %r324, %r380;
	ld.shared.f64 	%fd537, [%r18+48];
	add.s32 	%r381, %r353, 7;
	shr.s32 	%r382, %r381, 5;
	add.s32 	%r383, %r382, %r353;
	shl.b32 	%r384, %r383, 3;
	add.s32 	%r19, %r324, %r384;
	ld.shared.f64 	%fd8, [%r19+56];
	bar.sync 	0;
	add.s64 	%rd44, %rd1, %rd42;
	ld.global.f64 	%fd482, [%rd44];
	ld.global.f64 	%fd483, [%rd44+256];
	ld.global.f64 	%fd484, [%rd44+512];
	ld.global.f64 	%fd485, [%rd44+768];
	ld.global.f64 	%fd486, [%rd44+1024];
	ld.global.f64 	%fd487, [%rd44+1280];
	ld.global.f64 	%fd488, [%rd44+1536];
	ld.global.f64 	%fd489, [%rd44+1792];
	st.shared.f64 	[%r4], %fd482;
	st.shared.f64 	[%r5+256], %fd483;
	st.shared.f64 	[%r6+512], %fd484;
	st.shared.f64 	[%r7+768], %fd485;
	st.shared.f64 	[%r8+1024], %fd486;
	st.shared.f64 	[%r9+1280], %fd487;
	st.shared.f64 	[%r10+1536], %fd488;
	st.shared.f64 	[%r11+1792], %fd489;
	bar.warp.sync 	-1;
	ld.shared.f64 	%fd555, [%r12];
	ld.shared.f64 	%fd10, [%r13+8];
	ld.shared.f64 	%fd531, [%r14+16];
	ld.shared.f64 	%fd12, [%r15+24];
	ld.shared.f64 	%fd535, [%r16+32];
	ld.shared.f64 	%fd14, [%r17+40];
	ld.shared.f64 	%fd539, [%r18+48];
	ld.shared.f64 	%fd16, [%r19+56];
	bar.sync 	0;
	// begin inline asm
	griddepcontrol.launch_dependents;
	// end inline asm
	cvt.rn.f32.f64 	%f87, %fd10;
	cvt.rn.f32.f64 	%f88, %fd555;
	setp.geu.f32 	%p173, %f87, %f88;
	mov.f64 	%fd541, %fd2;
	mov.f64 	%fd543, %fd10;
	@%p173 bra 	$L__BB8_3;
	mov.f64 	%fd541, %fd553;
	mov.f64 	%fd553, %fd2;
	mov.f64 	%fd543, %fd555;
	mov.f64 	%fd555, %fd10;
$L__BB8_3:
	cvt.rn.f32.f64 	%f89, %fd12;
	cvt.rn.f32.f64 	%f90, %fd531;
	setp.geu.f32 	%p174, %f89, %f90;
	mov.f64 	%fd545, %fd4;
	mov.f64 	%fd547, %fd12;
	@%p174 bra 	$L__BB8_5;
	mov.f64 	%fd545, %fd529;
	mov.f64 	%fd529, %fd4;
	mov.f64 	%fd547, %fd531;
	mov.f64 	%fd531, %fd12;
$L__BB8_5:
	cvt.rn.f32.f64 	%f91, %fd14;
	cvt.rn.f32.f64 	%f92, %fd535;
	setp.geu.f32 	%p175, %f91, %f92;
	mov.f64 	%fd549, %fd6;
	mov.f64 	%fd551, %fd14;
	@%p175 bra 	$L__BB8_7;
	mov.f64 	%fd549, %fd533;
	mov.f64 	%fd533, %fd6;
	mov.f64 	%fd551, %fd535;
	mov.f64 	%fd535, %fd14;
$L__BB8_7:
	cvt.rn.f32.f64 	%f93, %fd16;
	cvt.rn.f32.f64 	%f94, %fd539;
	setp.geu.f32 	%p176, %f93, %f94;
	mov.f64 	%fd536, %fd8;
	mov.f64 	%fd538, %fd16;
	@%p176 bra 	$L__BB8_9;
	mov.f64 	%fd536, %fd537;
	mov.f64 	%fd537, %fd8;
	mov.f64 	%fd538, %fd539;
	mov.f64 	%fd539, %fd16;
$L__BB8_9:
	cvt.rn.f32.f64 	%f95, %fd531;
	cvt.rn.f32.f64 	%f96, %fd543;
	setp.geu.f32 	%p177, %f95, %f96;
	mov.f64 	%fd557, %fd529;
	mov.f64 	%fd559, %fd531;
	@%p177 bra 	$L__BB8_11;
	mov.f64 	%fd557, %fd541;
	mov.f64 	%fd541, %fd529;
	mov.f64 	%fd559, %fd543;
	mov.f64 	%fd543, %fd531;
$L__BB8_11:
	cvt.rn.f32.f64 	%f97, %fd535;
	cvt.rn.f32.f64 	%f98, %fd547;
	setp.geu.f32 	%p178, %f97, %f98;
	mov.f64 	%fd561, %fd533;
	mov.f64 	%fd563, %fd535;
	@%p178 bra 	$L__BB8_13;
	mov.f64 	%fd561, %fd545;
	mov.f64 	%fd545, %fd533;
	mov.f64 	%fd563, %fd547;
	mov.f64 	%fd547, %fd535;
$L__BB8_13:
	cvt.rn.f32.f64 	%f99, %fd539;
	cvt.rn.f32.f64 	%f100, %fd551;
	setp.geu.f32 	%p179, %f99, %f100;
	mov.f64 	%fd565, %fd537;
	mov.f64 	%fd567, %fd539;
	@%p179 bra 	$L__BB8_15;
	mov.f64 	%fd565, %fd549;
	mov.f64 	%fd549, %fd537;
	mov.f64 	%fd567, %fd551;
	mov.f64 	%fd551, %fd539;
$L__BB8_15:
	cvt.rn.f32.f64 	%f101, %fd543;
	cvt.rn.f32.f64 	%f102, %fd555;
	setp.geu.f32 	%p180, %f101, %f102;
	mov.f64 	%fd569, %fd541;
	mov.f64 	%fd571, %fd543;
	@%p180 bra 	$L__BB8_17;
	mov.f64 	%fd569, %fd553;
	mov.f64 	%fd553, %fd541;
	mov.f64 	%fd571, %fd555;
	mov.f64 	%fd555, %fd543;
$L__BB8_17:
	cvt.rn.f32.f64 	%f103, %fd547;
	cvt.rn.f32.f64 	%f104, %fd559;
	setp.geu.f32 	%p181, %f103, %f104;
	mov.f64 	%fd573, %fd545;
	mov.f64 	%fd575, %fd547;
	@%p181 bra 	$L__BB8_19;
	mov.f64 	%fd573, %fd557;
	mov.f64 	%fd557, %fd545;
	mov.f64 	%fd575, %fd559;
	mov.f64 	%fd559, %fd547;
$L__BB8_19:
	cvt.rn.f32.f64 	%f105, %fd551;
	cvt.rn.f32.f64 	%f106, %fd563;
	setp.geu.f32 	%p182, %f105, %f106;
	mov.f64 	%fd577, %fd549;
	mov.f64 	%fd579, %fd551;
	@%p182 bra 	$L__BB8_21;
	mov.f64 	%fd577, %fd561;
	mov.f64 	%fd561, %fd549;
	mov.f64 	%fd579, %fd563;
	mov.f64 	%fd563, %fd551;
$L__BB8_21:
	cvt.rn.f32.f64 	%f107, %fd538;
	cvt.rn.f32.f64 	%f108, %fd567;
	setp.geu.f32 	%p183, %f107, %f108;
	mov.f64 	%fd564, %fd536;
	mov.f64 	%fd566, %fd538;
	@%p183 bra 	$L__BB8_23;
	mov.f64 	%fd564, %fd565;
	mov.f64 	%fd565, %fd536;
	mov.f64 	%fd566, %fd567;
	mov.f64 	%fd567, %fd538;
$L__BB8_23:
	cvt.rn.f32.f64 	%f109, %fd559;
	cvt.rn.f32.f64 	%f110, %fd571;
	setp.geu.f32 	%p184, %f109, %f110;
	mov.f64 	%fd585, %fd557;
	mov.f64 	%fd587, %fd559;
	@%p184 bra 	$L__BB8_25;
	mov.f64 	%fd585, %fd569;
	mov.f64 	%fd569, %fd557;
	mov.f64 	%fd587, %fd571;
	mov.f64 	%fd571, %fd559;
$L__BB8_25:
	cvt.rn.f32.f64 	%f111, %fd563;
	cvt.rn.f32.f64 	%f112, %fd575;
	setp.geu.f32 	%p185, %f111, %f112;
	mov.f64 	%fd589, %fd561;
	mov.f64 	%fd591, %fd563;
	@%p185 bra 	$L__BB8_27;
	mov.f64 	%fd589, %fd573;
	mov.f64 	%fd573, %fd561;
	mov.f64 	%fd591, %fd575;
	mov.f64 	%fd575, %fd563;
$L__BB8_27:
	cvt.rn.f32.f64 	%f113, %fd567;
	cvt.rn.f32.f64 	%f114, %fd579;
	setp.geu.f32 	%p186, %f113, %f114;
	mov.f64 	%fd593, %fd565;
	mov.f64 	%fd595, %fd567;
	@%p186 bra 	$L__BB8_29;
	mov.f64 	%fd593, %fd577;
	mov.f64 	%fd577, %fd565;
	mov.f64 	%fd595, %fd579;
	mov.f64 	%fd579, %fd567;
$L__BB8_29:
	cvt.rn.f32.f64 	%f115, %fd571;
	cvt.rn.f32.f64 	%f116, %fd555;
	setp.geu.f32 	%p187, %f115, %f116;
	mov.f64 	%fd597, %fd569;
	mov.f64 	%fd599, %fd571;
	@%p187 bra 	$L__BB8_31;
	mov.f64 	%fd597, %fd553;
	mov.f64 	%fd553, %fd569;
	mov.f64 	%fd599, %fd555;
	mov.f64 	%fd555, %fd571;
$L__BB8_31:
	cvt.rn.f32.f64 	%f117, %fd575;
	cvt.rn.f32.f64 	%f118, %fd587;
	setp.geu.f32 	%p188, %f117, %f118;
	mov.f64 	%fd601, %fd573;
	mov.f64 	%fd603, %fd575;
	@%p188 bra 	$L__BB8_33;
	mov.f64 	%fd601, %fd585;
	mov.f64 	%fd585, %fd573;
	mov.f64 	%fd603, %fd587;
	mov.f64 	%fd587, %fd575;
$L__BB8_33:
	cvt.rn.f32.f64 	%f119, %fd579;
	cvt.rn.f32.f64 	%f120, %fd591;
	setp.geu.f32 	%p189, %f119, %f120;
	mov.f64 	%fd605, %fd577;
	mov.f64 	%fd607, %fd579;
	@%p189 bra 	$L__BB8_35;
	mov.f64 	%fd605, %fd589;
	mov.f64 	%fd589, %fd577;
	mov.f64 	%fd607, %fd591;
	mov.f64 	%fd591, %fd579;
$L__BB8_35:
	cvt.rn.f32.f64 	%f121, %fd566;
	cvt.rn.f32.f64 	%f122, %fd595;
	setp.geu.f32 	%p190, %f121, %f122;
	mov.f64 	%fd592, %fd564;
	mov.f64 	%fd594, %fd566;
	@%p190 bra 	$L__BB8_37;
	mov.f64 	%fd592, %fd593;
	mov.f64 	%fd593, %fd564;
	mov.f64 	%fd594, %fd595;
	mov.f64 	%fd595, %fd566;
$L__BB8_37:
	cvt.rn.f32.f64 	%f123, %fd587;
	cvt.rn.f32.f64 	%f124, %fd599;
	setp.geu.f32 	%p191, %f123, %f124;
	mov.f64 	%fd613, %fd585;
	mov.f64 	%fd615, %fd587;
	@%p191 bra 	$L__BB8_39;
	mov.f64 	%fd613, %fd597;
	mov.f64 	%fd597, %fd585;
	mov.f64 	%fd615, %fd599;
	mov.f64 	%fd599, %fd587;
$L__BB8_39:
	cvt.rn.f32.f64 	%f125, %fd591;
	cvt.rn.f32.f64 	%f126, %fd603;
	setp.geu.f32 	%p192, %f125, %f126;
	mov.f64 	%fd617, %fd589;
	mov.f64 	%fd619, %fd591;
	@%p192 bra 	$L__BB8_41;
	mov.f64 	%fd617, %fd601;
	mov.f64 	%fd601, %fd589;
	mov.f64 	%fd619, %fd603;
	mov.f64 	%fd603, %fd591;
$L__BB8_41:
	cvt.rn.f32.f64 	%f127, %fd595;
	cvt.rn.f32.f64 	%f128, %fd607;
	setp.geu.f32 	%p193, %f127, %f128;
	mov.f64 	%fd621, %fd593;
	mov.f64 	%fd623, %fd595;
	@%p193 bra 	$L__BB8_43;
	mov.f64 	%fd621, %fd605;
	mov.f64 	%fd605, %fd593;
	mov.f64 	%fd623, %fd607;
	mov.f64 	%fd607, %fd595;
$L__BB8_43:
	cvt.rn.f32.f64 	%f129, %fd599;
	cvt.rn.f32.f64 	%f130, %fd555;
	setp.geu.f32 	%p194, %f129, %f130;
	mov.f64 	%fd625, %fd597;
	mov.f64 	%fd627, %fd599;
	@%p194 bra 	$L__BB8_45;
	mov.f64 	%fd625, %fd553;
	mov.f64 	%fd553, %fd597;
	mov.f64 	%fd627, %fd555;
	mov.f64 	%fd555, %fd599;
$L__BB8_45:
	cvt.rn.f32.f64 	%f131, %fd603;
	cvt.rn.f32.f64 	%f132, %fd615;
	setp.geu.f32 	%p195, %f131, %f132;
	mov.f64 	%fd629, %fd601;
	mov.f64 	%fd631, %fd603;
	@%p195 bra 	$L__BB8_47;
	mov.f64 	%fd629, %fd613;
	mov.f64 	%fd613, %fd601;
	mov.f64 	%fd631, %fd615;
	mov.f64 	%fd615, %fd603;
$L__BB8_47:
	cvt.rn.f32.f64 	%f133, %fd607;
	cvt.rn.f32.f64 	%f134, %fd619;
	setp.geu.f32 	%p196, %f133, %f134;
	mov.f64 	%fd633, %fd605;
	mov.f64 	%fd635, %fd607;
	@%p196 bra 	$L__BB8_49;
	mov.f64 	%fd633, %fd617;
	mov.f64 	%fd617, %fd605;
	mov.f64 	%fd635, %fd619;
	mov.f64 	%fd619, %fd607;
$L__BB8_49:
	cvt.rn.f32.f64 	%f135, %fd594;
	cvt.rn.f32.f64 	%f136, %fd623;
	setp.geu.f32 	%p197, %f135, %f136;
	mov.f64 	%fd636, %fd592;
	mov.f64 	%fd644, %fd594;
	@%p197 bra 	$L__BB8_51;
	mov.f64 	%fd636, %fd621;
	mov.f64 	%fd621, %fd592;
	mov.f64 	%fd644, %fd623;
	mov.f64 	%fd623, %fd594;
$L__BB8_51:
	cvt.rn.f32.f64 	%f137, %fd615;
	cvt.rn.f32.f64 	%f138, %fd627;
	setp.geu.f32 	%p198, %f137, %f138;
	mov.f64 	%fd641, %fd613;
	mov.f64 	%fd649, %fd615;
	@%p198 bra 	$L__BB8_53;
	mov.f64 	%fd641, %fd625;
	mov.f64 	%fd625, %fd613;
	mov.f64 	%fd649, %fd627;
	mov.f64 	%fd627, %fd615;
$L__BB8_53:
	cvt.rn.f32.f64 	%f139, %fd619;
	cvt.rn.f32.f64 	%f140, %fd631;
	setp.geu.f32 	%p199, %f139, %f140;
	mov.f64 	%fd639, %fd617;
	mov.f64 	%fd647, %fd619;
	@%p199 bra 	$L__BB8_55;
	mov.f64 	%fd639, %fd629;
	mov.f64 	%fd629, %fd617;
	mov.f64 	%fd647, %fd631;
	mov.f64 	%fd631, %fd619;
$L__BB8_55:
	cvt.rn.f32.f64 	%f141, %fd623;
	cvt.rn.f32.f64 	%f142, %fd635;
	setp.geu.f32 	%p200, %f141, %f142;
	mov.f64 	%fd637, %fd621;
	mov.f64 	%fd645, %fd623;
	@%p200 bra 	$L__BB8_57;
	mov.f64 	%fd637, %fd633;
	mov.f64 	%fd633, %fd621;
	mov.f64 	%fd645, %fd635;
	mov.f64 	%fd635, %fd623;
$L__BB8_57:
	mov.b32 	%r489, 2;
	shl.b32 	%r387, %r1, 6;
	add.s32 	%r389, %r324, %r387;
$L__BB8_58:
	mov.u32 	%r20, %r489;
	bar.sync 	0;
	add.s32 	%r386, %r20, -1;
	st.shared.v2.f64 	[%r389], {%fd555, %fd627};
	st.shared.v2.f64 	[%r389+16], {%fd649, %fd631};
	st.shared.v2.f64 	[%r389+32], {%fd647, %fd635};
	st.shared.v2.f64 	[%r389+48], {%fd645, %fd644};
	bar.sync 	0;
	neg.s32 	%r390, %r20;
	and.b32  	%r391, %r1, %r390;
	shl.b32 	%r392, %r391, 3;
	shl.b32 	%r393, %r20, 2;
	and.b32  	%r394, %r386, %r1;
	shl.b32 	%r395, %r394, 3;
	min.u32 	%r21, %r395, 2048;
	min.u32 	%r22, %r392, 2048;
	add.s32 	%r396, %r22, %r393;
	min.u32 	%r23, %r396, 2048;
	add.s32 	%r397, %r23, %r393;
	min.u32 	%r24, %r397, 2048;
	sub.s32 	%r398, %r23, %r22;
	sub.s32 	%r399, %r24, %r23;
	setp.lt.s32 	%p201, %r21, %r399;
	sub.s32 	%r400, %r21, %r399;
	selp.b32 	%r492, 0, %r400, %p201;
	min.s32 	%r490, %r398, %r21;
	setp.ge.s32 	%p202, %r492, %r490;
	@%p202 bra 	$L__BB8_61;
	add.s32 	%r27, %r23, %r21;
$L__BB8_60:
	sub.s32 	%r401, %r490, %r492;
	shr.u32 	%r402, %r401, 31;
	add.s32 	%r403, %r401, %r402;
	shr.s32 	%r404, %r403, 1;
	add.s32 	%r405, %r404, %r492;
	add.s32 	%r406, %r405, %r22;
	shl.b32 	%r407, %r406, 3;
	mov.u32 	%r408, _ZZN3cub18CUB_300001_SM_10006detail10merge_sort30DeviceMergeSortBlockSortKernelINS2_10policy_hubIN6thrust24THRUST_300001_SM_1000_NS6detail15normal_iteratorINS6_10device_ptrIdEEEEE9Policy600ESB_SB_SB_SB_mN4cuda3std3__44lessIfEEddEEvbT0_T1_T2_T3_T4_PT6_PT7_T5_NS1_7vsmem_tEE19static_temp_storage;
	add.s32 	%r409, %r408, %r407;
	ld.shared.f64 	%fd490, [%r409];
	not.b32 	%r410, %r405;
	add.s32 	%r411, %r27, %r410;
	shl.b32 	%r412, %r411, 3;
	add.s32 	%r413, %r408, %r412;
	ld.shared.f64 	%fd491, [%r413];
	cvt.rn.f32.f64 	%f143, %fd491;
	cvt.rn.f32.f64 	%f144, %fd490;
	setp.geu.f32 	%p203, %f143, %f144;
	add.s32 	%r414, %r405, 1;
	selp.b32 	%r492, %r414, %r492, %p203;
	selp.b32 	%r490, %r490, %r405, %p203;
	setp.lt.s32 	%p204, %r492, %r490;
	@%p204 bra 	$L__BB8_60;
$L__BB8_61:
	add.s32 	%r33, %r492, %r22;
	add.s32 	%r415, %r23, %r21;
	sub.s32 	%r34, %r415, %r492;
	shl.b32 	%r416, %r33, 3;
	mov.u32 	%r417, _ZZN3cub18CUB_300001_SM_10006detail10merge_sort30DeviceMergeSortBlockSortKernelINS2_10policy_hubIN6thrust24THRUST_300001_SM_1000_NS6detail15normal_iteratorINS6_10device_ptrIdEEEEE9Policy600ESB_SB_SB_SB_mN4cuda3std3__44lessIfEEddEEvbT0_T1_T2_T3_T4_PT6_PT7_T5_NS1_7vsmem_tEE19static_temp_storage;
	add.s32 	%r35, %r417, %r416;
	ld.shared.f64 	%fd654, [%r35];
	shl.b32 	%r418, %r34, 3;
	add.s32 	%r36, %r417, %r418;
	ld.shared.f64 	%fd653, [%r36];
	setp.ge.s32 	%p206, %r34, %r24;
	mov.pred 	%p246, 0;
	@%p206 bra 	$L__BB8_64;
	setp.ge.s32 	%p208, %r33, %r23;
	mov.pred 	%p246, -1;
	@%p208 bra 	$L__BB8_64;
	cvt.rn.f32.f64 	%f145, %fd653;
	cvt.rn.f32.f64 	%f146, %fd654;
	setp.lt.f32 	%p246, %f145, %f146;
$L__BB8_64:
	selp.f64 	%fd555, %fd653, %fd654, %p246;
	selp.u32 	%r419, 1, 0, %p246;
	add.s32 	%r37, %r34, %r419;
	not.pred 	%p209, %p246;
	selp.u32 	%r420, 1, 0, %p209;
	add.s32 	%r38, %r33, %r420;
	selp.b32 	%r39, %r34, %r33, %p246;
	@%p209 bra 	$L__BB8_66;
	ld.shared.f64 	%fd653, [%r36+8];
	bra.uni 	$L__BB8_67;
$L__BB8_66:
	ld.shared.f64 	%fd654, [%r35+8];
$L__BB8_67:
	setp.ge.s32 	%p211, %r37, %r24;
	mov.pred 	%p247, 0;
	@%p211 bra 	$L__BB8_70;
	setp.ge.s32 	%p213, %r38, %r23;
	mov.pred 	%p247, -1;
	@%p213 bra 	$L__BB8_70;
	cvt.rn.f32.f64 	%f147, %fd653;
	cvt.rn.f32.f64 	%f148, %fd654;
	setp.lt.f32 	%p247, %f147, %f148;
$L__BB8_70:
	selp.f64 	%fd627, %fd653, %fd654, %p247;
	selp.u32 	%r421, 1, 0, %p247;
	add.s32 	%r40, %r37, %r421;
	not.pred 	%p214, %p247;
	selp.u32 	%r422, 1, 0, %p214;
	add.s32 	%r41, %r38, %r422;
	selp.b32 	%r42, %r37, %r38, %p247;
	@%p247 bra 	$L__BB8_72;
	shl.b32 	%r423, %r41, 3;
	add.s32 	%r425, %r417, %r423;
	ld.shared.f64 	%fd654, [%r425];
	bra.uni 	$L__BB8_73;
$L__BB8_72:
	shl.b32 	%r426, %r40, 3;
	add.s32 	%r428, %r417, %r426;
	ld.shared.f64 	%fd653, [%r428];
$L__BB8_73:
	setp.ge.s32 	%p216, %r40, %r24;
	mov.pred 	%p248, 0;
	@%p216 bra 	$L__BB8_76;
	setp.ge.s32 	%p218, %r41, %r23;
	mov.pred 	%p248, -1;
	@%p218 bra 	$L__BB8_76;
	cvt.rn.f32.f64 	%f149, %fd653;
	cvt.rn.f32.f64 	%f150, %fd654;
	setp.lt.f32 	%p248, %f149, %f150;
$L__BB8_76:
	selp.f64 	%fd649, %fd653, %fd654, %p248;
	selp.u32 	%r429, 1, 0, %p248;
	add.s32 	%r43, %r40, %r429;
	not.pred 	%p219, %p248;
	selp.u32 	%r430, 1, 0, %p219;
	add.s32 	%r44, %r41, %r430;
	selp.b32 	%r45, %r40, %r41, %p248;
	@%p248 bra 	$L__BB8_78;
	shl.b32 	%r431, %r44, 3;
	mov.u32 	%r432, _ZZN3cub18CUB_300001_SM_10006detail10merge_sort30DeviceMergeSortBlockSortKernelINS2_10policy_hubIN6thrust24THRUST_300001_SM_1000_NS6detail15normal_iteratorINS6_10device_ptrIdEEEEE9Policy600ESB_SB_SB_SB_mN4cuda3std3__44lessIfEEddEEvbT0_T1_T2_T3_T4_PT6_PT7_T5_NS1_7vsmem_tEE19static_temp_storage;
	add.s32 	%r433, %r432, %r431;
	ld.shared.f64 	%fd654, [%r433];
	bra.uni 	$L__BB8_79;
$L__BB8_78:
	shl.b32 	%r434, %r43, 3;
	mov.u32 	%r435, _ZZN3cub18CUB_300001_SM_10006detail10merge_sort30DeviceMergeSortBlockSortKernelINS2_10policy_hubIN6thrust24THRUST_300001_SM_1000_NS6detail15normal_iteratorINS6_10device_ptrIdEEEEE9Policy600ESB_SB_SB_SB_mN4cuda3std3__44lessIfEEddEEvbT0_T1_T2_T3_T4_PT6_PT7_T5_NS1_7vsmem_tEE19static_temp_storage;
	add.s32 	%r436, %r435, %r434;
	ld.shared.f64 	%fd653, [%r436];
$L__BB8_79:
	setp.ge.s32 	%p221, %r43, %r24;
	mov.pred 	%p249, 0;
	@%p221 bra 	$L__BB8_82;
	setp.ge.s32 	%p223, %r44, %r23;
	mov.pred 	%p249, -1;
	@%p223 bra 	$L__BB8_82;
	cvt.rn.f32.f64 	%f151, %fd653;
	cvt.rn.f32.f64 	%f152, %fd654;
	setp.lt.f32 	%p249, %f151, %f152;
$L__BB8_82:
	selp.f64 	%fd631, %fd653, %fd654, %p249;
	selp.u32 	%r437, 1, 0, %p249;
	add.s32 	%r46, %r43, %r437;
	not.pred 	%p224, %p249;
	selp.u32 	%r438, 1, 0, %p224;
	add.s32 	%r47, %r44, %r438;
	selp.b32 	%r48, %r43, %r44, %p249;
	@%p249 bra 	$L__BB8_84;
	shl.b32 	%r439, %r47, 3;
	mov.u32 	%r440, _ZZN3cub18CUB_300001_SM_10006detail10merge_sort30DeviceMergeSortBlockSortKernelINS2_10policy_hubIN6thrust24THRUST_300001_SM_1000_NS6detail15normal_iteratorINS6_10device_ptrIdEEEEE9Policy600ESB_SB_SB_SB_mN4cuda3std3__44lessIfEEddEEvbT0_T1_T2_T3_T4_PT6_PT7_T5_NS1_7vsmem_tEE19static_temp_storage;
	add.s32 	%r441, %r440, %r439;
	ld.shared.f64 	%fd654, [%r441];
	bra.uni 	$L__BB8_85;
$L__BB8_84:
	shl.b32 	%r442, %r46, 3;
	mov.u32 	%r443, _ZZN3cub18CUB_300001_SM_10006detail10merge_sort30DeviceMergeSortBlockSortKernelINS2_10policy_hubIN6thrust24THRUST_300001_SM_1000_NS6detail15normal_iteratorINS6_10device_ptrIdEEEEE9Policy600ESB_SB_SB_SB_mN4cuda3std3__44lessIfEEddEEvbT0_T1_T2_T3_T4_PT6_PT7_T5_NS1_7vsmem_tEE19static_temp_storage;
	add.s32 	%r444, %r443, %r442;
	ld.shared.f64 	%fd653, [%r444];
$L__BB8_85:
	setp.ge.s32 	%p226, %r46, %r24;
	mov.pred 	%p250, 0;
	@%p226 bra 	$L__BB8_88;
	setp.ge.s32 	%p228, %r47, %r23;
	mov.pred 	%p250, -1;
	@%p228 bra 	$L__BB8_88;
	cvt.rn.f32.f64 	%f153, %fd653;
	cvt.rn.f32.f64 	%f154, %fd654;
	setp.lt.f32 	%p250, %f153, %f154;
$L__BB8_88:
	selp.f64 	%fd647, %fd653, %fd654, %p250;
	selp.u32 	%r445, 1, 0, %p250;
	add.s32 	%r49, %r46, %r445;
	not.pred 	%p229, %p250;
	selp.u32 	%r446, 1, 0, %p229;
	add.s32 	%r50, %r47, %r446;
	selp.b32 	%r51, %r46, %r47, %p250;
	@%p250 bra 	$L__BB8_90;
	shl.b32 	%r447, %r50, 3;
	mov.u32 	%r448, _ZZN3cub18CUB_300001_SM_10006detail10merge_sort30DeviceMergeSortBlockSortKernelINS2_10policy_hubIN6thrust24THRUST_300001_SM_1000_NS6detail15normal_iteratorINS6_10device_ptrIdEEEEE9Policy600ESB_SB_SB_SB_mN4cuda3std3__44lessIfEEddEEvbT0_T1_T2_T3_T4_PT6_PT7_T5_NS1_7vsmem_tEE19static_temp_storage;
	add.s32 	%r449, %r448, %r447;
	ld.shared.f64 	%fd654, [%r449];
	bra.uni 	$L__BB8_91;
$L__BB8_90:
	shl.b32 	%r450, %r49, 3;
	mov.u32 	%r451, _ZZN3cub18CUB_300001_SM_10006detail10merge_sort30DeviceMergeSortBlockSortKernelINS2_10policy_hubIN6thrust24THRUST_300001_SM_1000_NS6detail15normal_iteratorINS6_10device_ptrIdEEEEE9Policy600ESB_SB_SB_SB_mN4cuda3std3__44lessIfEEddEEvbT0_T1_T2_T3_T4_PT6_PT7_T5_NS1_7vsmem_tEE19static_temp_storage;
	add.s32 	%r452, %r451, %r450;
	ld.shared.f64 	%fd653, [%r452];
$L__BB8_91:
	setp.ge.s32 	%p231, %r49, %r24;
	mov.pred 	%p251, 0;
	@%p231 bra 	$L__BB8_94;
	setp.ge.s32 	%p233, %r50, %r23;
	mov.pred 	%p251, -1;
	@%p233 bra 	$L__BB8_94;
	cvt.rn.f32.f64 	%f155, %fd653;
	cvt.rn.f32.f64 	%f156, %fd654;
	setp.lt.f32 	%p251, %f155, %f156;
$L__BB8_94:
	selp.f64 	%fd635, %fd653, %fd654, %p251;
	selp.u32 	%r453, 1, 0, %p251;
	add.s32 	%r52, %r49, %r453;
	not.pred 	%p234, %p251;
	selp.u32 	%r454, 1, 0, %p234;
	add.s32 	%r53, %r50, %r454;
	selp.b32 	%r54, %r49, %r50, %p251;
	@%p251 bra 	$L__BB8_96;
	shl.b32 	%r455, %r53, 3;
	mov.u32 	%r456, _ZZN3cub18CUB_300001_SM_10006detail10merge_sort30DeviceMergeSortBlockSortKernelINS2_10policy_hubIN6thrust24THRUST_300001_SM_1000_NS6detail15normal_iteratorINS6_10device_ptrIdEEEEE9Policy600ESB_SB_SB_SB_mN4cuda3std3__44lessIfEEddEEvbT0_T1_T2_T3_T4_PT6_PT7_T5_NS1_7vsmem_tEE19static_temp_storage;
	add.s32 	%r457, %r456, %r455;
	ld.shared.f64 	%fd654, [%r457];
	bra.uni 	$L__BB8_97;
$L__BB8_96:
	shl.b32 	%r458, %r52, 3;
	mov.u32 	%r459, _ZZN3cub18CUB_300001_SM_10006detail10merge_sort30DeviceMergeSortBlockSortKernelINS2_10policy_hubIN6thrust24THRUST_300001_SM_1000_NS6detail15normal_iteratorINS6_10device_ptrIdEEEEE9Policy600ESB_SB_SB_SB_mN4cuda3std3__44lessIfEEddEEvbT0_T1_T2_T3_T4_PT6_PT7_T5_NS1_7vsmem_tEE19static_temp_storage;
	add.s32 	%r460, %r459, %r458;
	ld.shared.f64 	%fd653, [%r460];
$L__BB8_97:
	setp.ge.s32 	%p236, %r52, %r24;
	mov.pred 	%p252, 0;
	@%p236 bra 	$L__BB8_100;
	setp.ge.s32 	%p238, %r53, %r23;
	mov.pred 	%p252, -1;
	@%p238 bra 	$L__BB8_100;
	cvt.rn.f32.f64 	%f157, %fd653;
	cvt.rn.f32.f64 	%f158, %fd654;
	setp.lt.f32 	%p252, %f157, %f158;
$L__BB8_100:
	selp.f64 	%fd645, %fd653, %fd654, %p252;
	selp.u32 	%r461, 1, 0, %p252;
	add.s32 	%r55, %r52, %r461;
	not.pred 	%p239, %p252;
	selp.u32 	%r462, 1, 0, %p239;
	add.s32 	%r56, %r53, %r462;
	selp.b32 	%r57, %r52, %r53, %p252;
	@%p252 bra 	$L__BB8_102;
	shl.b32 	%r463, %r56, 3;
	mov.u32 	%r464, _ZZN3cub18CUB_300001_SM_10006detail10merge_sort30DeviceMergeSortBlockSortKernelINS2_10policy_hubIN6thrust24THRUST_300001_SM_1000_NS6detail15normal_iteratorINS6_10device_ptrIdEEEEE9Policy600ESB_SB_SB_SB_mN4cuda3std3__44lessIfEEddEEvbT0_T1_T2_T3_T4_PT6_PT7_T5_NS1_7vsmem_tEE19static_temp_storage;
	add.s32 	%r465, %r464, %r463;
	ld.shared.f64 	%fd654, [%r465];
	bra.uni 	$L__BB8_103;
$L__BB8_102:
	shl.b32 	%r466, %r55, 3;
	mov.u32 	%r467, _ZZN3cub18CUB_300001_SM_10006detail10merge_sort30DeviceMergeSortBlockSortKernelINS2_10policy_hubIN6thrust24THRUST_300001_SM_1000_NS6detail15normal_iteratorINS6_10device_ptrIdEEEEE9Policy600ESB_SB_SB_SB_mN4cuda3std3__44lessIfEEddEEvbT0_T1_T2_T3_T4_PT6_PT7_T5_NS1_7vsmem_tEE19static_temp_storage;
	add.s32 	%r468, %r467, %r466;
	ld.shared.f64 	%fd653, [%r468];
$L__BB8_103:
	setp.ge.s32 	%p241, %r55, %r24;
	mov.pred 	%p253, 0;
	@%p241 bra 	$L__BB8_106;
	setp.ge.s32 	%p243, %r56, %r23;
	mov.pred 	%p253, -1;
	@%p243 bra 	$L__BB8_106;
	cvt.rn.f32.f64 	%f159, %fd653;
	cvt.rn.f32.f64 	%f160, %fd654;
	setp.lt.f32 	%p253, %f159, %f160;
$L__BB8_106:
	selp.f64 	%fd644, %fd653, %fd654, %p253;
	selp.b32 	%r469, %r55, %r56, %p253;
	bar.sync 	0;
	shl.b32 	%r470, %r1, 6;
	mov.u32 	%r471, _ZZN3cub18CUB_300001_SM_10006detail10merge_sort30DeviceMergeSortBlockSortKernelINS2_10policy_hubIN6thrust24THRUST_300001_SM_1000_NS6detail15normal_iteratorINS6_10device_ptrIdEEEEE9Policy600ESB_SB_SB_SB_mN4cuda3std3__44lessIfEEddEEvbT0_T1_T2_T3_T4_PT6_PT7_T5_NS1_7vsmem_tEE19static_temp_storage;
	add.s32 	%r472, %r471, %r470;
	st.shared.v2.f64 	[%r472], {%fd553, %fd625};
	st.shared.v2.f64 	[%r472+16], {%fd641, %fd629};
	st.shared.v2.f64 	[%r472+32], {%fd639, %fd633};
	st.shared.v2.f64 	[%r472+48], {%fd637, %fd636};
	bar.sync 	0;
	shl.b32 	%r473, %r39, 3;
	add.s32 	%r474, %r471, %r473;
	ld.shared.f64 	%fd553, [%r474];
	shl.b32 	%r475, %r42, 3;
	add.s32 	%r476, %r471, %r475;
	ld.shared.f64 	%fd625, [%r476];
	shl.b32 	%r477, %r45, 3;
	add.s32 	%r478, %r471, %r477;
	ld.shared.f64 	%fd641, [%r478];
	shl.b32 	%r479, %r48, 3;
	add.s32 	%r480, %r471, %r479;
	ld.shared.f64 	%fd629, [%r480];
	shl.b32 	%r481, %r51, 3;
	add.s32 	%r482, %r471, %r481;
	ld.shared.f64 	%fd639, [%r482];
	shl.b32 	%r483, %r54, 3;
	add.s32 	%r484, %r471, %r483;
	ld.shared.f64 	%fd633, [%r484];
	shl.b32 	%r485, %r57, 3;
	add.s32 	%r486, %r471, %r485;
	ld.shared.f64 	%fd637, [%r486];
	shl.b32 	%r487, %r469, 3;
	add.s32 	%r488, %r471, %r487;
	ld.shared.f64 	%fd636, [%r488];
	shl.b32 	%r489, %r20, 1;
	setp.lt.u32 	%p244, %r20, 129;
	@%p244 bra 	$L__BB8_58;
	ld.param.s8 	%rs3, [_ZN3cub18CUB_300001_SM_10006detail10merge_sort30DeviceMergeSortBlockSortKernelINS2_10policy_hubIN6thrust24THRUST_300001_SM_1000_NS6detail15normal_iteratorINS6_10device_ptrIdEEEEE9Policy600ESB_SB_SB_SB_mN4cuda3std3__44lessIfEEddEEvbT0_T1_T2_T3_T4_PT6_PT7_T5_NS1_7vsmem_tE_param_0];
	bar.sync 	0;
	setp.eq.s16 	%p245, %rs3, 0;
	@%p245 bra 	$L__BB8_109;
	st.shared.f64 	[%r12], %fd555;
	st.shared.f64 	[%r13+8], %fd627;
	st.shared.f64 	[%r14+16], %fd649;
	st.shared.f64 	[%r15+24], %fd631;
	st.shared.f64 	[%r16+32], %fd647;
	st.shared.f64 	[%r17+40], %fd635;
	st.shared.f64 	[%r18+48], %fd645;
	st.shared.f64 	[%r19+56], %fd644;
	bar.warp.sync 	-1;
	ld.shared.f64 	%fd492, [%r4];
	ld.shared.f64 	%fd493, [%r5+256];
	ld.shared.f64 	%fd494, [%r6+512];
	ld.shared.f64 	%fd495, [%r7+768];
	ld.shared.f64 	%fd496, [%r8+1024];
	ld.shared.f64 	%fd497, [%r9+1280];
	ld.shared.f64 	%fd498, [%r10+1536];
	ld.shared.f64 	%fd499, [%r11+1792];
	cvt.u64.u32 	%rd45, %r3;
	cvt.u64.u32 	%rd46, %r2;
	add.s64 	%rd47, %rd5, %rd46;
	add.s64 	%rd48, %rd47, %rd45;
	shl.b64 	%rd49, %rd48, 3;
	add.s64 	%rd50, %rd3, %rd49;
	st.global.f64 	[%rd50], %fd492;
	st.global.f64 	[%rd50+256], %fd493;
	st.global.f64 	[%rd50+512], %fd494;
	st.global.f64 	[%rd50+768], %fd495;
	st.global.f64 	[%rd50+1024], %fd496;
	st.global.f64 	[%rd50+1280], %fd497;
	st.global.f64 	[%rd50+1536], %fd498;
	st.global.f64 	[%rd50+1792], %fd499;
	bar.sync 	0;
	st.shared.f64 	[%r12], %fd553;
	st.shared.f64 	[%r13+8], %fd625;
	st.shared.f64 	[%r14+16], %fd641;
	st.shared.f64 	[%r15+24], %fd629;
	st.shared.f64 	[%r16+32], %fd639;
	st.shared.f64 	[%r17+40], %fd633;
	st.shared.f64 	[%r18+48], %fd637;
	st.shared.f64 	[%r19+56], %fd636;
	bar.warp.sync 	-1;
	ld.shared.f64 	%fd500, [%r4];
	ld.shared.f64 	%fd501, [%r5+256];
	ld.shared.f64 	%fd502, [%r6+512];
	ld.shared.f64 	%fd503, [%r7+768];
	ld.shared.f64 	%fd504, [%r8+1024];
	ld.shared.f64 	%fd505, [%r9+1280];
	ld.shared.f64 	%fd506, [%r10+1536];
	ld.shared.f64 	%fd507, [%r11+1792];
	add.s64 	%rd51, %rd4, %rd49;
	st.global.f64 	[%rd51], %fd500;
	st.global.f64 	[%rd51+256], %fd501;
	st.global.f64 	[%rd51+512], %fd502;
	st.global.f64 	[%rd51+768], %fd503;
	st.global.f64 	[%rd51+1024], %fd504;
	st.global.f64 	[%rd51+1280], %fd505;
	st.global.f64 	[%rd51+1536], %fd506;
	st.global.f64 	[%rd51+1792], %fd507;
	bra.uni 	$L__BB8_340;
$L__BB8_109:
	ld.param.u64 	%rd60, [_ZN3cub18CUB_300001_SM_10006detail10merge_sort30DeviceMergeSortBlockSortKernelINS2_10policy_hubIN6thrust24THRUST_300001_SM_1000_NS6detail15normal_iteratorINS6_10device_ptrIdEEEEE9Policy600ESB_SB_SB_SB_mN4cuda3std3__44lessIfEEddEEvbT0_T1_T2_T3_T4_PT6_PT7_T5_NS1_7vsmem_tE_param_7];
	ld.param.u64 	%rd58, [_ZN3cub18CUB_300001_SM_10006detail10merge_sort30DeviceMergeSortBlockSortKernelINS2_10policy_hubIN6thrust24THRUST_300001_SM_1000_NS6detail15normal_iteratorINS6_10device_ptrIdEEEEE9Policy600ESB_SB_SB_SB_mN4cuda3std3__44lessIfEEddEEvbT0_T1_T2_T3_T4_PT6_PT7_T5_NS1_7vsmem_tE_param_6];
	st.shared.f64 	[%r12], %fd555;
	st.shared.f64 	[%r13+8], %fd627;
	st.shared.f64 	[%r14+16], %fd649;
	st.shared.f64 	[%r15+24], %fd631;
	st.shared.f64 	[%r16+32], %fd647;
	st.shared.f64 	[%r17+40], %fd635;
	st.shared.f64 	[%r18+48], %fd645;
	st.shared.f64 	[%r19+56], %fd644;
	bar.warp.sync 	-1;
	ld.shared.f64 	%fd508, [%r4];
	ld.shared.f64 	%fd509, [%r5+256];
	ld.shared.f64 	%fd510, [%r6+512];
	ld.shared.f64 	%fd511, [%r7+768];
	ld.shared.f64 	%fd512, [%r8+1024];
	ld.shared.f64 	%fd513, [%r9+1280];
	ld.shared.f64 	%fd514, [%r10+1536];
	ld.shared.f64 	%fd515, [%r11+1792];
	cvta.to.global.u64 	%rd52, %rd58;
	add.s64 	%rd54, %rd52, %rd42;
	st.global.f64 	[%rd54], %fd508;
	st.global.f64 	[%rd54+256], %fd509;
	st.global.f64 	[%rd54+512], %fd510;
	st.global.f64 	[%rd54+768], %fd511;
	st.global.f64 	[%rd54+1024], %fd512;
	st.global.f64 	[%rd54+1280], %fd513;
	st.global.f64 	[%rd54+1536], %fd514;
	st.global.f64 	[%rd54+1792], %fd515;
	bar.sync 	0;
	st.shared.f64 	[%r12], %fd553;
	st.shared.f64 	[%r13+8], %fd625;
	st.shared.f64 	[%r14+16], %fd641;
	st.shared.f64 	[%r15+24], %fd629;
	st.shared.f64 	[%r16+32], %fd639;
	st.shared.f64 	[%r17+40], %fd633;
	st.shared.f64 	[%r18+48], %fd637;
	st.shared.f64 	[%r19+56], %fd636;
	bar.warp.sync 	-1;
	ld.shared.f64 	%fd516, [%r4];
	ld.shared.f64 	%fd517, [%r5+256];
	ld.shared.f64 	%fd518, [%r6+512];
	ld.shared.f64 	%fd519, [%r7+768];
	ld.shared.f64 	%fd520, [%r8+1024];
	ld.shared.f64 	%fd521, [%r9+1280];
	ld.shared.f64 	%fd522, [%r10+1536];
	ld.shared.f64 	%fd523, [%r11+1792];
	cvta.to.global.u64 	%rd55, %rd60;
	add.s64 	%rd56, %rd55, %rd42;
	st.global.f64 	[%rd56], %fd516;
	st.global.f64 	[%rd56+256], %fd517;
	st.global.f64 	[%rd56+512], %fd518;
	st.global.f64 	[%rd56+768], %fd519;
	st.global.f64 	[%rd56+1024], %fd520;
	st.global.f64 	[%rd56+1280], %fd521;
	st.global.f64 	[%rd56+1536], %fd522;
	st.global.f64 	[%rd56+1792], %fd523;
	bra.uni 	$L__BB8_340;
$L__BB8_110:
	cvt.u32.u64 	%r133, %rd5;
	cvt.u32.u64 	%r134, %rd15;
	sub.s32 	%r135, %r134, %r133;
	min.s32 	%r59, %r135, 2048;
	// begin inline asm
	griddepcontrol.wait;
	// end inline asm
	shl.b64 	%rd25, %rd5, 3;
	add.s64 	%rd26, %rd2, %rd25;
	mov.u32 	%r60, %tid.x;
	ld.global.f64 	%fd673, [%rd26];
	and.b32  	%r136, %r60, 31;
	shl.b32 	%r61, %r60, 3;
	and.b32  	%r62, %r61, 7936;
	or.b32  	%r63, %r62, %r136;
	setp.ge.s32 	%p34, %r63, %r59;
	shl.b32 	%r64, %r63, 3;
	cvt.u64.u32 	%rd27, %r64;
	add.s64 	%rd7, %rd26, %rd27;
	mov.f64 	%fd666, %fd673;
	@%p34 bra 	$L__BB8_112;
	ld.global.f64 	%fd666, [%rd7];
$L__BB8_112:
	add.s32 	%r65, %r63, 32;
	setp.ge.s32 	%p35, %r65, %r59;
	mov.f64 	%fd667, %fd673;
	@%p35 bra 	$L__BB8_114;
	ld.global.f64 	%fd667, [%rd7+256];
$L__BB8_114:
	add.s32 	%r66, %r63, 64;
	setp.ge.s32 	%p36, %r66, %r59;
	mov.f64 	%fd668, %fd673;
	@%p36 bra 	$L__BB8_116;
	ld.global.f64 	%fd668, [%rd7+512];
$L__BB8_116:
	add.s32 	%r67, %r63, 96;
	setp.ge.s32 	%p37, %r67, %r59;
	mov.f64 	%fd669, %fd673;
	@%p37 bra 	$L__BB8_118;
	ld.global.f64 	%fd669, [%rd7+768];
$L__BB8_118:
	add.s32 	%r68, %r63, 128;
	setp.ge.s32 	%p38, %r68, %r59;
	mov.f64 	%fd670, %fd673;
	@%p38 bra 	$L__BB8_120;
	ld.global.f64 	%fd670, [%rd7+1024];
$L__BB8_120:
	add.s32 	%r69, %r63, 160;
	setp.ge.s32 	%p39, %r69, %r59;
	mov.f64 	%fd671, %fd673;
	@%p39 bra 	$L__BB8_122;
	ld.global.f64 	%fd671, [%rd7+1280];
$L__BB8_122:
	add.s32 	%r70, %r63, 192;
	setp.ge.s32 	%p40, %r70, %r59;
	mov.f64 	%fd672, %fd673;
	@%p40 bra 	$L__BB8_124;
	ld.global.f64 	%fd672, [%rd7+1536];
$L__BB8_124:
	add.s32 	%r71, %r63, 224;
	setp.ge.s32 	%p41, %r71, %r59;
	@%p41 bra 	$L__BB8_126;
	ld.global.f64 	%fd673, [%rd7+1792];
$L__BB8_126:
	setp.ge.s32 	%p42, %r63, %r59;
	// begin inline asm
	mov.u32 %r137, %laneid;
	// end inline asm
	add.s32 	%r138, %r137, %r62;
	shr.s32 	%r139, %r138, 5;
	add.s32 	%r140, %r139, %r138;
	shl.b32 	%r141, %r140, 3;
	mov.u32 	%r142, _ZZN3cub18CUB_300001_SM_10006detail10merge_sort30DeviceMergeSortBlockSortKernelINS2_10policy_hubIN6thrust24THRUST_300001_SM_1000_NS6detail15normal_iteratorINS6_10device_ptrIdEEEEE9Policy600ESB_SB_SB_SB_mN4cuda3std3__44lessIfEEddEEvbT0_T1_T2_T3_T4_PT6_PT7_T5_NS1_7vsmem_tEE19static_temp_storage;
	add.s32 	%r72, %r142, %r141;
	st.shared.f64 	[%r72], %fd666;
	add.s32 	%r143, %r138, 32;
	shr.s32 	%r144, %r143, 5;
	add.s32 	%r145, %r144, %r138;
	shl.b32 	%r146, %r145, 3;
	add.s32 	%r73, %r142, %r146;
	st.shared.f64 	[%r73+256], %fd667;
	add.s32 	%r147, %r138, 64;
	shr.s32 	%r148, %r147, 5;
	add.s32 	%r149, %r148, %r138;
	shl.b32 	%r150, %r149, 3;
	add.s32 	%r74, %r142, %r150;
	st.shared.f64 	[%r74+512], %fd668;
	add.s32 	%r151, %r138, 96;
	shr.s32 	%r152, %r151, 5;
	add.s32 	%r153, %r152, %r138;
	shl.b32 	%r154, %r153, 3;
	add.s32 	%r75, %r142, %r154;
	st.shared.f64 	[%r75+768], %fd669;
	add.s32 	%r155, %r138, 128;
	shr.s32 	%r156, %r155, 5;
	add.s32 	%r157, %r156, %r138;
	shl.b32 	%r158, %r157, 3;
	add.s32 	%r76, %r142, %r158;
	st.shared.f64 	[%r76+1024], %fd670;
	add.s32 	%r159, %r138, 160;
	shr.s32 	%r160, %r159, 5;
	add.s32 	%r161, %r160, %r138;
	shl.b32 	%r162, %r161, 3;
	add.s32 	%r77, %r142, %r162;
	st.shared.f64 	[%r77+1280], %fd671;
	add.s32 	%r163, %r138, 192;
	shr.s32 	%r164, %r163, 5;
	add.s32 	%r165, %r164, %r138;
	shl.b32 	%r166, %r165, 3;
	add.s32 	%r78, %r142, %r166;
	st.shared.f64 	[%r78+1536], %fd672;
	add.s32 	%r167, %r138, 224;
	shr.s32 	%r168, %r167, 5;
	add.s32 	%r169, %r168, %r138;
	shl.b32 	%r170, %r169, 3;
	add.s32 	%r79, %r142, %r170;
	st.shared.f64 	[%r79+1792], %fd673;
	bar.warp.sync 	-1;
	mad.lo.s32 	%r171, %r137, 7, %r138;
	shr.s32 	%r172, %r171, 5;
	add.s32 	%r173, %r172, %r171;
	shl.b32 	%r174, %r173, 3;
	add.s32 	%r80, %r142, %r174;
	ld.shared.f64 	%fd810, [%r80];
	add.s32 	%r175, %r171, 1;
	shr.s32 	%r176, %r175, 5;
	add.s32 	%r177, %r176, %r171;
	shl.b32 	%r178, %r177, 3;
	add.s32 	%r81, %r142, %r178;
	ld.shared.f64 	%fd811, [%r81+8];
	add.s32 	%r179, %r171, 2;
	shr.s32 	%r180, %r179, 5;
	add.s32 	%r181, %r180, %r171;
	shl.b32 	%r182, %r181, 3;
	add.s32 	%r82, %r142, %r182;
	ld.shared.f64 	%fd797, [%r82+16];
	add.s32 	%r183, %r171, 3;
	shr.s32 	%r184, %r183, 5;
	add.s32 	%r185, %r184, %r171;
	shl.b32 	%r186, %r185, 3;
	add.s32 	%r83, %r142, %r186;
	ld.shared.f64 	%fd701, [%r83+24];
	add.s32 	%r187, %r171, 4;
	shr.s32 	%r188, %r187, 5;
	add.s32 	%r189, %r188, %r171;
	shl.b32 	%r190, %r189, 3;
	add.s32 	%r84, %r142, %r190;
	ld.shared.f64 	%fd801, [%r84+32];
	add.s32 	%r191, %r171, 5;
	shr.s32 	%r192, %r191, 5;
	add.s32 	%r193, %r192, %r171;
	shl.b32 	%r194, %r193, 3;
	add.s32 	%r85, %r142, %r194;
	ld.shared.f64 	%fd815, [%r85+40];
	add.s32 	%r195, %r171, 6;
	shr.s32 	%r196, %r195, 5;
	add.s32 	%r197, %r196, %r171;
	shl.b32 	%r198, %r197, 3;
	add.s32 	%r86, %r142, %r198;
	ld.shared.f64 	%fd816, [%r86+48];
	add.s32 	%r199, %r171, 7;
	shr.s32 	%r200, %r199, 5;
	add.s32 	%r201, %r200, %r171;
	shl.b32 	%r202, %r201, 3;
	add.s32 	%r87, %r142, %r202;
	ld.shared.f64 	%fd709, [%r87+56];
	bar.sync 	0;
	add.s64 	%rd30, %rd1, %rd25;
	ld.global.f64 	%fd681, [%rd30];
	add.s64 	%rd8, %rd30, %rd27;
	mov.f64 	%fd674, %fd681;
	@%p42 bra 	$L__BB8_128;
	ld.global.f64 	%fd674, [%rd8];
$L__BB8_128:
	setp.ge.s32 	%p43, %r65, %r59;
	mov.f64 	%fd675, %fd681;
	@%p43 bra 	$L__BB8_130;
	ld.global.f64 	%fd675, [%rd8+256];
$L__BB8_130:
	setp.ge.s32 	%p44, %r66, %r59;
	mov.f64 	%fd676, %fd681;
	@%p44 bra 	$L__BB8_132;
	ld.global.f64 	%fd676, [%rd8+512];
$L__BB8_132:
	setp.ge.s32 	%p45, %r67, %r59;
	mov.f64 	%fd677, %fd681;
	@%p45 bra 	$L__BB8_134;
	ld.global.f64 	%fd677, [%rd8+768];
$L__BB8_134:
	setp.ge.s32 	%p46, %r68, %r59;
	mov.f64 	%fd678, %fd681;
	@%p46 bra 	$L__BB8_136;
	ld.global.f64 	%fd678, [%rd8+1024];
$L__BB8_136:
	setp.ge.s32 	%p47, %r69, %r59;
	mov.f64 	%fd679, %fd681;
	@%p47 bra 	$L__BB8_138;
	ld.global.f64 	%fd679, [%rd8+1280];
$L__BB8_138:
	setp.ge.s32 	%p48, %r70, %r59;
	mov.f64 	%fd680, %fd681;
	@%p48 bra 	$L__BB8_140;
	ld.global.f64 	%fd680, [%rd8+1536];
$L__BB8_140:
	setp.ge.s32 	%p49, %r71, %r59;
	@%p49 bra 	$L__BB8_142;
	ld.global.f64 	%fd681, [%rd8+1792];
$L__BB8_142:
	st.shared.f64 	[%r72], %fd674;
	st.shared.f64 	[%r73+256], %fd675;
	st.shared.f64 	[%r74+512], %fd676;
	st.shared.f64 	[%r75+768], %fd677;
	st.shared.f64 	[%r76+1024], %fd678;
	st.shared.f64 	[%r77+1280], %fd679;
	st.shared.f64 	[%r78+1536], %fd680;
	st.shared.f64 	[%r79+1792], %fd681;
	bar.warp.sync 	-1;
	ld.shared.f64 	%fd723, [%r80];
	ld.shared.f64 	%fd234, [%r81+8];
	ld.shared.f64 	%fd235, [%r82+16];
	ld.shared.f64 	%fd236, [%r83+24];
	ld.shared.f64 	%fd237, [%r84+32];
	ld.shared.f64 	%fd238, [%r85+40];
	ld.shared.f64 	%fd239, [%r86+48];
	ld.shared.f64 	%fd240, [%r87+56];
	bar.sync 	0;
	// begin inline asm
	griddepcontrol.launch_dependents;
	// end inline asm
	add.s32 	%r203, %r61, 1;
	setp.ge.u32 	%p50, %r203, %r59;
	mov.f64 	%fd808, %fd723;
	mov.f64 	%fd684, %fd723;
	@%p50 bra 	$L__BB8_145;
	cvt.rn.f32.f64 	%f1, %fd723;
	cvt.rn.f32.f64 	%f2, %fd234;
	setp.geu.f32 	%p51, %f1, %f2;
	mov.f64 	%fd808, %fd234;
	@%p51 bra 	$L__BB8_145;
	mov.f64 	%fd684, %fd234;
$L__BB8_145:
	add.s32 	%r204, %r61, 2;
	setp.ge.u32 	%p52, %r204, %r59;
	mov.f64 	%fd686, %fd684;
	@%p52 bra 	$L__BB8_148;
	cvt.rn.f32.f64 	%f3, %fd684;
	cvt.rn.f32.f64 	%f4, %fd235;
	setp.geu.f32 	%p53, %f3, %f4;
	mov.f64 	%fd684, %fd235;
	@%p53 bra 	$L__BB8_148;
	mov.f64 	%fd686, %fd235;
$L__BB8_148:
	add.s32 	%r205, %r61, 3;
	setp.ge.u32 	%p54, %r205, %r59;
	mov.f64 	%fd688, %fd686;
	@%p54 bra 	$L__BB8_151;
	cvt.rn.f32.f64 	%f5, %fd686;
	cvt.rn.f32.f64 	%f6, %fd236;
	setp.geu.f32 	%p55, %f5, %f6;
	mov.f64 	%fd686, %fd236;
	@%p55 bra 	$L__BB8_151;
	mov.f64 	%fd688, %fd236;
$L__BB8_151:
	add.s32 	%r206, %r61, 4;
	setp.ge.u32 	%p56, %r206, %r59;
	mov.f64 	%fd690, %fd688;
	@%p56 bra 	$L__BB8_154;
	cvt.rn.f32.f64 	%f7, %fd688;
	cvt.rn.f32.f64 	%f8, %fd237;
	setp.geu.f32 	%p57, %f7, %f8;
	mov.f64 	%fd688, %fd237;
	@%p57 bra 	$L__BB8_154;
	mov.f64 	%fd690, %fd237;
$L__BB8_154:
	add.s32 	%r207, %r61, 5;
	setp.ge.u32 	%p58, %r207, %r59;
	mov.f64 	%fd692, %fd690;
	@%p58 bra 	$L__BB8_157;
	cvt.rn.f32.f64 	%f9, %fd690;
	cvt.rn.f32.f64 	%f10, %fd238;
	setp.geu.f32 	%p59, %f9, %f10;
	mov.f64 	%fd690, %fd238;
	@%p59 bra 	$L__BB8_157;
	mov.f64 	%fd692, %fd238;
$L__BB8_157:
	add.s32 	%r208, %r61, 6;
	setp.ge.u32 	%p60, %r208, %r59;
	mov.f64 	%fd693, %fd692;
	@%p60 bra 	$L__BB8_160;
	cvt.rn.f32.f64 	%f11, %fd692;
	cvt.rn.f32.f64 	%f12, %fd239;
	setp.geu.f32 	%p61, %f11, %f12;
	mov.f64 	%fd692, %fd239;
	@%p61 bra 	$L__BB8_160;
	mov.f64 	%fd693, %fd239;
$L__BB8_160:
	add.s32 	%r209, %r61, 7;
	setp.lt.u32 	%p62, %r209, %r59;
	selp.f64 	%fd802, %fd240, %fd693, %p62;
	setp.ge.u32 	%p63, %r61, %r59;
	@%p63 bra 	$L__BB8_217;
	cvt.rn.f32.f64 	%f13, %fd808;
	cvt.rn.f32.f64 	%f14, %fd723;
	setp.geu.f32 	%p64, %f13, %f14;
	mov.f64 	%fd711, %fd808;
	mov.f64 	%fd696, %fd810;
	@%p64 bra 	$L__BB8_163;
	mov.f64 	%fd711, %fd723;
	mov.f64 	%fd723, %fd808;
	mov.f64 	%fd696, %fd811;
	mov.f64 	%fd811, %fd810;
$L__BB8_163:
	cvt.rn.f32.f64 	%f15, %fd686;
	cvt.rn.f32.f64 	%f16, %fd684;
	setp.geu.f32 	%p65, %f15, %f16;
	mov.f64 	%fd715, %fd686;
	mov.f64 	%fd713, %fd797;
	@%p65 bra 	$L__BB8_165;
	mov.f64 	%fd715, %fd684;
	mov.f64 	%fd684, %fd686;
	mov.f64 	%fd713, %fd701;
	mov.f64 	%fd701, %fd797;
$L__BB8_165:
	cvt.rn.f32.f64 	%f17, %fd690;
	cvt.rn.f32.f64 	%f18, %fd688;
	setp.geu.f32 	%p66, %f17, %f18;
	mov.f64 	%fd719, %fd690;
	mov.f64 	%fd717, %fd801;
	@%p66 bra 	$L__BB8_167;
	mov.f64 	%fd719, %fd688;
	mov.f64 	%fd688, %fd690;
	mov.f64 	%fd717, %fd815;
	mov.f64 	%fd815, %fd801;
$L__BB8_167:
	cvt.rn.f32.f64 	%f19, %fd802;
	cvt.rn.f32.f64 	%f20, %fd692;
	setp.geu.f32 	%p67, %f19, %f20;
	mov.f64 	%fd706, %fd802;
	mov.f64 	%fd721, %fd816;
	@%p67 bra 	$L__BB8_169;
	mov.f64 	%fd706, %fd692;
	mov.f64 	%fd692, %fd802;
	mov.f64 	%fd721, %fd709;
	mov.f64 	%fd709, %fd816;
$L__BB8_169:
	cvt.rn.f32.f64 	%f21, %fd684;
	cvt.rn.f32.f64 	%f22, %fd711;
	setp.geu.f32 	%p68, %f21, %f22;
	mov.f64 	%fd727, %fd684;
	mov.f64 	%fd725, %fd811;
	@%p68 bra 	$L__BB8_171;
	mov.f64 	%fd727, %fd711;
	mov.f64 	%fd711, %fd684;
	mov.f64 	%fd725, %fd713;
	mov.f64 	%fd713, %fd811;
$L__BB8_171:
	cvt.rn.f32.f64 	%f23, %fd688;
	cvt.rn.f32.f64 	%f24, %fd715;
	setp.geu.f32 	%p69, %f23, %f24;
	mov.f64 	%fd731, %fd688;
	mov.f64 	%fd729, %fd701;
	@%p69 bra 	$L__BB8_173;
	mov.f64 	%fd731, %fd715;
	mov.f64 	%fd715, %fd688;
	mov.f64 	%fd729, %fd717;
	mov.f64 	%fd717, %fd701;
$L__BB8_173:
	cvt.rn.f32.f64 	%f25, %fd692;
	cvt.rn.f32.f64 	%f26, %fd719;
	setp.geu.f32 	%p70, %f25, %f26;
	mov.f64 	%fd735, %fd692;
	mov.f64 	%fd733, %fd815;
	@%p70 bra 	$L__BB8_175;
	mov.f64 	%fd735, %fd719;
	mov.f64 	%fd719, %fd692;
	mov.f64 	%fd733, %fd721;
	mov.f64 	%fd721, %fd815;
$L__BB8_175:
	cvt.rn.f32.f64 	%f27, %fd711;
	cvt.rn.f32.f64 	%f28, %fd723;
	setp.geu.f32 	%p71, %f27, %f28;
	mov.f64 	%fd739, %fd711;
	mov.f64 	%fd724, %fd696;
	@%p71 bra 	$L__BB8_177;
	mov.f64 	%fd739, %fd723;
	mov.f64 	%fd723, %fd711;
	mov.f64 	%fd724, %fd725;
	mov.f64 	%fd725, %fd696;
$L__BB8_177:
	cvt.rn.f32.f64 	%f29, %fd715;
	cvt.rn.f32.f64 	%f30, %fd727;
	setp.geu.f32 	%p72, %f29, %f30;
	mov.f64 	%fd743, %fd715;
	mov.f64 	%fd741, %fd713;
	@%p72 bra 	$L__BB8_179;
	mov.f64 	%fd743, %fd727;
	mov.f64 	%fd727, %fd715;
	mov.f64 	%fd741, %fd729;
	mov.f64 	%fd729, %fd713;
$L__BB8_179:
	cvt.rn.f32.f64 	%f31, %fd719;
	cvt.rn.f32.f64 	%f32, %fd731;
	setp.geu.f32 	%p73, %f31, %f32;
	mov.f64 	%fd747, %fd719;
	mov.f64 	%fd745, %fd717;
	@%p73 bra 	$L__BB8_181;
	mov.f64 	%fd747, %fd731;
	mov.f64 	%fd731, %fd719;
	mov.f64 	%fd745, %fd733;
	mov.f64 	%fd733, %fd717;
$L__BB8_181:
	cvt.rn.f32.f64 	%f33, %fd706;
	cvt.rn.f32.f64 	%f34, %fd735;
	setp.geu.f32 	%p74, %f33, %f34;
	mov.f64 	%fd734, %fd706;
	mov.f64 	%fd749, %fd721;
	@%p74 bra 	$L__BB8_183;
	mov.f64 	%fd734, %fd735;
	mov.f64 	%fd735, %fd706;
	mov.f64 	%fd749, %fd709;
	mov.f64 	%fd709, %fd721;
$L__BB8_183:
	cvt.rn.f32.f64 	%f35, %fd727;
	cvt.rn.f32.f64 	%f36, %fd739;
	setp.geu.f32 	%p75, %f35, %f36;
	mov.f64 	%fd755, %fd727;
	mov.f64 	%fd753, %fd725;
	@%p75 bra 	$L__BB8_185;
	mov.f64 	%fd755, %fd739;
	mov.f64 	%fd739, %fd727;
	mov.f64 	%fd753, %fd741;
	mov.f64 	%fd741, %fd725;
$L__BB8_185:
	cvt.rn.f32.f64 	%f37, %fd731;
	cvt.rn.f32.f64 	%f38, %fd743;
	setp.geu.f32 	%p76, %f37, %f38;
	mov.f64 	%fd759, %fd731;
	mov.f64 	%fd757, %fd729;
	@%p76 bra 	$L__BB8_187;
	mov.f64 	%fd759, %fd743;
	mov.f64 	%fd743, %fd731;
	mov.f64 	%fd757, %fd745;
	mov.f64 	%fd745, %fd729;
$L__BB8_187:
	cvt.rn.f32.f64 	%f39, %fd735;
	cvt.rn.f32.f64 	%f40, %fd747;
	setp.geu.f32 	%p77, %f39, %f40;
	mov.f64 	%fd763, %fd735;
	mov.f64 	%fd761, %fd733;
	@%p77 bra 	$L__BB8_189;
	mov.f64 	%fd763, %fd747;
	mov.f64 	%fd747, %fd735;
	mov.f64 	%fd761, %fd749;
	mov.f64 	%fd749, %fd733;
$L__BB8_189:
	cvt.rn.f32.f64 	%f41, %fd739;
	cvt.rn.f32.f64 	%f42, %fd723;
	setp.geu.f32 	%p78, %f41, %f42;
	mov.f64 	%fd767, %fd739;
	mov.f64 	%fd752, %fd724;
	@%p78 bra 	$L__BB8_191;
	mov.f64 	%fd767, %fd723;
	mov.f64 	%fd723, %fd739;
	mov.f64 	%fd752, %fd753;
	mov.f64 	%fd753, %fd724;
$L__BB8_191:
	cvt.rn.f32.f64 	%f43, %fd743;
	cvt.rn.f32.f64 	%f44, %fd755;
	setp.geu.f32 	%p79, %f43, %f44;
	mov.f64 	%fd771, %fd743;
	mov.f64 	%fd769, %fd741;
	@%p79 bra 	$L__BB8_193;
	mov.f64 	%fd771, %fd755;
	mov.f64 	%fd755, %fd743;
	mov.f64 	%fd769, %fd757;
	mov.f64 	%fd757, %fd741;
$L__BB8_193:
	cvt.rn.f32.f64 	%f45, %fd747;
	cvt.rn.f32.f64 	%f46, %fd759;
	setp.geu.f32 	%p80, %f45, %f46;
	mov.f64 	%fd775, %fd747;
	mov.f64 	%fd773, %fd745;
	@%p80 bra 	$L__BB8_195;
	mov.f64 	%fd775, %fd759;
	mov.f64 	%fd759, %fd747;
	mov.f64 	%fd773, %fd761;
	mov.f64 	%fd761, %fd745;
$L__BB8_195:
	cvt.rn.f32.f64 	%f47, %fd734;
	cvt.rn.f32.f64 	%f48, %fd763;
	setp.geu.f32 	%p81, %f47, %f48;
	mov.f64 	%fd762, %fd734;
	mov.f64 	%fd777, %fd749;
	@%p81 bra 	$L__BB8_197;
	mov.f64 	%fd762, %fd763;
	mov.f64 	%fd763, %fd734;
	mov.f64 	%fd777, %fd709;
	mov.f64 	%fd709, %fd749;
$L__BB8_197:
	cvt.rn.f32.f64 	%f49, %fd755;
	cvt.rn.f32.f64 	%f50, %fd767;
	setp.geu.f32 	%p82, %f49, %f50;
	mov.f64 	%fd783, %fd755;
	mov.f64 	%fd781, %fd753;
	@%p82 bra 	$L__BB8_199;
	mov.f64 	%fd783, %fd767;
	mov.f64 	%fd767, %fd755;
	mov.f64 	%fd781, %fd769;
	mov.f64 	%fd769, %fd753;
$L__BB8_199:
	cvt.rn.f32.f64 	%f51, %fd759;
	cvt.rn.f32.f64 	%f52, %fd771;
	setp.geu.f32 	%p83, %f51, %f52;
	mov.f64 	%fd787, %fd759;
	mov.f64 	%fd785, %fd757;
	@%p83 bra 	$L__BB8_201;
	mov.f64 	%fd787, %fd771;
	mov.f64 	%fd771, %fd759;
	mov.f64 	%fd785, %fd773;
	mov.f64 	%fd773, %fd757;
$L__BB8_201:
	cvt.rn.f32.f64 	%f53, %fd763;
	cvt.rn.f32.f64 	%f54, %fd775;
	setp.geu.f32 	%p84, %f53, %f54;
	mov.f64 	%fd791, %fd763;
	mov.f64 	%fd789, %fd761;
	@%p84 bra 	$L__BB8_203;
	mov.f64 	%fd791, %fd775;
	mov.f64 	%fd775, %fd763;
	mov.f64 	%fd789, %fd777;
	mov.f64 	%fd777, %fd761;
$L__BB8_203:
	cvt.rn.f32.f64 	%f55, %fd767;
	cvt.rn.f32.f64 	%f56, %fd723;
	setp.geu.f32 	%p85, %f55, %f56;
	mov.f64 	%fd808, %fd767;
	mov.f64 	%fd810, %fd752;
	@%p85 bra 	$L__BB8_205;
	mov.f64 	%fd808, %fd723;
	mov.f64 	%fd723, %fd767;
	mov.f64 	%fd810, %fd781;
	mov.f64 	%fd781, %fd752;
$L__BB8_205:
	cvt.rn.f32.f64 	%f57, %fd771;
	cvt.rn.f32.f64 	%f58, %fd783;
	setp.geu.f32 	%p86, %f57, %f58;
	mov.f64 	%fd686, %fd771;
	mov.f64 	%fd797, %fd769;
	@%p86 bra 	$L__BB8_207;
	mov.f64 	%fd686, %fd783;
	mov.f64 	%fd783, %fd771;
	mov.f64 	%fd797, %fd785;
	mov.f64 	%fd785, %fd769;
$L__BB8_207:
	cvt.rn.f32.f64 	%f59, %fd775;
	cvt.rn.f32.f64 	%f60, %fd787;
	setp.geu.f32 	%p87, %f59, %f60;
	mov.f64 	%fd690, %fd775;
	mov.f64 	%fd801, %fd773;
	@%p87 bra 	$L__BB8_209;
	mov.f64 	%fd690, %fd787;
	mov.f64 	%fd787, %fd775;
	mov.f64 	%fd801, %fd789;
	mov.f64 	%fd789, %fd773;
$L__BB8_209:
	cvt.rn.f32.f64 	%f61, %fd762;
	cvt.rn.f32.f64 	%f62, %fd791;
	setp.geu.f32 	%p88, %f61, %f62;
	mov.f64 	%fd802, %fd762;
	mov.f64 	%fd816, %fd777;
	@%p88 bra 	$L__BB8_211;
	mov.f64 	%fd802, %fd791;
	mov.f64 	%fd791, %fd762;
	mov.f64 	%fd816, %fd709;
	mov.f64 	%fd709, %fd777;
$L__BB8_211:
	cvt.rn.f32.f64 	%f63, %fd783;
	cvt.rn.f32.f64 	%f64, %fd808;
	setp.geu.f32 	%p89, %f63, %f64;
	mov.f64 	%fd684, %fd783;
	mov.f64 	%fd811, %fd781;
	@%p89 bra 	$L__BB8_213;
	mov.f64 	%fd684, %fd808;
	mov.f64 	%fd808, %fd783;
	mov.f64 	%fd811, %fd797;
	mov.f64 	%fd797, %fd781;
$L__BB8_213:
	cvt.rn.f32.f64 	%f65, %fd787;
	cvt.rn.f32.f64 	%f66, %fd686;
	setp.geu.f32 	%p90, %f65, %f66;
	mov.f64 	%fd688, %fd787;
	mov.f64 	%fd701, %fd785;
	@%p90 bra 	$L__BB8_215;
	mov.f64 	%fd688, %fd686;
	mov.f64 	%fd686, %fd787;
	mov.f64 	%fd701, %fd801;
	mov.f64 	%fd801, %fd785;
$L__BB8_215:
	cvt.rn.f32.f64 	%f67, %fd791;
	cvt.rn.f32.f64 	%f68, %fd690;
	setp.geu.f32 	%p91, %f67, %f68;
	mov.f64 	%fd692, %fd791;
	mov.f64 	%fd815, %fd789;
	@%p91 bra 	$L__BB8_217;
	mov.f64 	%fd692, %fd690;
	mov.f64 	%fd690, %fd791;
	mov.f64 	%fd815, %fd816;
	mov.f64 	%fd816, %fd789;
$L__BB8_217:
	mov.b32 	%r493, 2;
	shl.b32 	%r212, %r60, 6;
	mov.u32 	%r213, _ZZN3cub18CUB_300001_SM_10006detail10merge_sort30DeviceMergeSortBlockSortKernelINS2_10policy_hubIN6thrust24THRUST_300001_SM_1000_NS6detail15normal_iteratorINS6_10device_ptrIdEEEEE9Policy600ESB_SB_SB_SB_mN4cuda3std3__44lessIfEEddEEvbT0_T1_T2_T3_T4_PT6_PT7_T5_NS1_7vsmem_tEE19static_temp_storage;
	add.s32 	%r214, %r213, %r212;
$L__BB8_218:
	mov.u32 	%r88, %r493;
	bar.sync 	0;
	add.s32 	%r211, %r88, -1;
	st.shared.v2.f64 	[%r214], {%fd723, %fd808};
	st.shared.v2.f64 	[%r214+16], {%fd684, %fd686};
	st.shared.v2.f64 	[%r214+32], {%fd688, %fd690};
	st.shared.v2.f64 	[%r214+48], {%fd692, %fd802};
	bar.sync 	0;
	neg.s32 	%r215, %r88;
	and.b32  	%r216, %r60, %r215;
	shl.b32 	%r217, %r216, 3;
	shl.b32 	%r218, %r88, 2;
	and.b32  	%r219, %r211, %r60;
	shl.b32 	%r220, %r219, 3;
	min.s32 	%r89, %r220, %r59;
	min.s32 	%r90, %r217, %r59;
	add.s32 	%r221, %r90, %r218;
	min.s32 	%r91, %r221, %r59;
	add.s32 	%r222, %r91, %r218;
	min.s32 	%r92, %r222, %r59;
	sub.s32 	%r223, %r91, %r90;
	sub.s32 	%r224, %r92, %r91;
	setp.lt.s32 	%p92, %r89, %r224;
	sub.s32 	%r225, %r89, %r224;
	selp.b32 	%r496, 0, %r225, %p92;
	min.s32 	%r494, %r223, %r89;
	setp.ge.s32 	%p93, %r496, %r494;
	@%p93 bra 	$L__BB8_221;
	add.s32 	%r95, %r91, %r89;
$L__BB8_220:
	sub.s32 	%r226, %r494, %r496;
	shr.u32 	%r227, %r226, 31;
	add.s32 	%r228, %r226, %r227;
	shr.s32 	%r229, %r228, 1;
	add.s32 	%r230, %r229, %r496;
	add.s32 	%r231, %r230, %r90;
	shl.b32 	%r232, %r231, 3;
	mov.u32 	%r233, _ZZN3cub18CUB_300001_SM_10006detail10merge_sort30DeviceMergeSortBlockSortKernelINS2_10policy_hubIN6thrust24THRUST_300001_SM_1000_NS6detail15normal_iteratorINS6_10device_ptrIdEEEEE9Policy600ESB_SB_SB_SB_mN4cuda3std3__44lessIfEEddEEvbT0_T1_T2_T3_T4_PT6_PT7_T5_NS1_7vsmem_tEE19static_temp_storage;
	add.s32 	%r234, %r233, %r232;
	ld.shared.f64 	%fd472, [%r234];
	not.b32 	%r235, %r230;
	add.s32 	%r236, %r95, %r235;
	shl.b32 	%r237, %r236, 3;
	add.s32 	%r238, %r233, %r237;
	ld.shared.f64 	%fd473, [%r238];
	cvt.rn.f32.f64 	%f69, %fd473;
	cvt.rn.f32.f64 	%f70, %fd472;
	setp.geu.f32 	%p94, %f69, %f70;
	add.s32 	%r239, %r230, 1;
	selp.b32 	%r496, %r239, %r496, %p94;
	selp.b32 	%r494, %r494, %r230, %p94;
	setp.lt.s32 	%p95, %r496, %r494;
	@%p95 bra 	$L__BB8_220;
$L__BB8_221:
	add.s32 	%r101, %r496, %r90;
	add.s32 	%r240, %r91, %r89;
	sub.s32 	%r102, %r240, %r496;
	shl.b32 	%r241, %r101, 3;
	mov.u32 	%r242, _ZZN3cub18CUB_300001_SM_10006detail10merge_sort30DeviceMergeSortBlockSortKernelINS2_10policy_hubIN6thrust24THRUST_300001_SM_1000_NS6detail15normal_iteratorINS6_10device_ptrIdEEEEE9Policy600ESB_SB_SB_SB_mN4cuda3std3__44lessIfEEddEEvbT0_T1_T2_T3_T4_PT6_PT7_T5_NS1_7vsmem_tEE19static_temp_storage;
	add.s32 	%r103, %r242, %r241;
	ld.shared.f64 	%fd836, [%r103];
	shl.b32 	%r243, %r102, 3;
	add.s32 	%r104, %r242, %r243;
	ld.shared.f64 	%fd835, [%r104];
	setp.ge.s32 	%p97, %r102, %r92;
	mov.pred 	%p254, 0;
	@%p97 bra 	$L__BB8_224;
	setp.ge.s32 	%p99, %r101, %r91;
	mov.pred 	%p254, -1;
	@%p99 bra 	$L__BB8_224;
	cvt.rn.f32.f64 	%f71, %fd835;
	cvt.rn.f32.f64 	%f72, %fd836;
	setp.lt.f32 	%p254, %f71, %f72;
$L__BB8_224:
	selp.f64 	%fd723, %fd835, %fd836, %p254;
	selp.u32 	%r244, 1, 0, %p254;
	add.s32 	%r105, %r102, %r244;
	not.pred 	%p100, %p254;
	selp.u32 	%r245, 1, 0, %p100;
	add.s32 	%r106, %r101, %r245;
	selp.b32 	%r107, %r102, %r101, %p254;
	@%p100 bra 	$L__BB8_226;
	ld.shared.f64 	%fd835, [%r104+8];
	bra.uni 	$L__BB8_227;
$L__BB8_226:
	ld.shared.f64 	%fd836, [%r103+8];
$L__BB8_227:
	setp.ge.s32 	%p102, %r105, %r92;
	mov.pred 	%p255, 0;
	@%p102 bra 	$L__BB8_230;
	setp.ge.s32 	%p104, %r106, %r91;
	mov.pred 	%p255, -1;
	@%p104 bra 	$L__BB8_230;
	cvt.rn.f32.f64 	%f73, %fd835;
	cvt.rn.f32.f64 	%f74, %fd836;
	setp.lt.f32 	%p255, %f73, %f74;
$L__BB8_230:
	selp.f64 	%fd808, %fd835, %fd836, %p255;
	selp.u32 	%r246, 1, 0, %p255;
	add.s32 	%r108, %r105, %r246;
	not.pred 	%p105, %p255;
	selp.u32 	%r247, 1, 0, %p105;
	add.s32 	%r109, %r106, %r247;
	selp.b32 	%r110, %r105, %r106, %p255;
	@%p255 bra 	$L__BB8_232;
	shl.b32 	%r248, %r109, 3;
	mov.u32 	%r249, _ZZN3cub18CUB_300001_SM_10006detail10merge_sort30DeviceMergeSortBlockSortKernelINS2_10policy_hubIN6thrust24THRUST_300001_SM_1000_NS6detail15normal_iteratorINS6_10device_ptrIdEEEEE9Policy600ESB_SB_SB_SB_mN4cuda3std3__44lessIfEEddEEvbT0_T1_T2_T3_T4_PT6_PT7_T5_NS1_7vsmem_tEE19static_temp_storage;
	add.s32 	%r250, %r249, %r248;
	ld.shared.f64 	%fd836, [%r250];
	bra.uni 	$L__BB8_233;
$L__BB8_232:
	shl.b32 	%r251, %r108, 3;
	mov.u32 	%r252, _ZZN3cub18CUB_300001_SM_10006detail10merge_sort30DeviceMergeSortBlockSortKernelINS2_10policy_hubIN6thrust24THRUST_300001_SM_1000_NS6detail15normal_iteratorINS6_10device_ptrIdEEEEE9Policy600ESB_SB_SB_SB_mN4cuda3std3__44lessIfEEddEEvbT0_T1_T2_T3_T4_PT6_PT7_T5_NS1_7vsmem_tEE19static_temp_storage;
	add.s32 	%r253, %r252, %r251;
	ld.shared.f64 	%fd835, [%r253];
$L__BB8_233:
	setp.ge.s32 	%p107, %r108, %r92;
	mov.pred 	%p256, 0;
	@%p107 bra 	$L__BB8_236;
	setp.ge.s32 	%p109, %r109, %r91;
	mov.pred 	%p256, -1;
	@%p109 bra 	$L__BB8_236;
	cvt.rn.f32.f64 	%f75, %fd835;
	cvt.rn.f32.f64 	%f76, %fd836;
	setp.lt.f32 	%p256, %f75, %f76;
$L__BB8_236:
	selp.f64 	%fd684, %fd835, %fd836, %p256;
	selp.u32 	%r254, 1, 0, %p256;
	add.s32 	%r111, %r108, %r254;
	not.pred 	%p110, %p256;
	selp.u32 	%r255, 1, 0, %p110;
	add.s32 	%r112, %r109, %r255;
	selp.b32 	%r113, %r108, %r109, %p256;
	@%p256 bra 	$L__BB8_238;
	shl.b32 	%r256, %r112, 3;
	mov.u32 	%r257, _ZZN3cub18CUB_300001_SM_10006detail10merge_sort30DeviceMergeSortBlockSortKernelINS2_10policy_hubIN6thrust24THRUST_300001_SM_1000_NS6detail15normal_iteratorINS6_10device_ptrIdEEEEE9Policy600ESB_SB_SB_SB_mN4cuda3std3__44lessIfEEddEEvbT0_T1_T2_T3_T4_PT6_PT7_T5_NS1_7vsmem_tEE19static_temp_storage;
	add.s32 	%r258, %r257, %r256;
	ld.shared.f64 	%fd836, [%r258];
	bra.uni 	$L__BB8_239;
$L__BB8_238:
	shl.b32 	%r259, %r111, 3;
	mov.u32 	%r260, _ZZN3cub18CUB_300001_SM_10006detail10merge_sort30DeviceMergeSortBlockSortKernelINS2_10policy_hubIN6thrust24THRUST_300001_SM_1000_NS6detail15normal_iteratorINS6_10device_ptrIdEEEEE9Policy600ESB_SB_SB_SB_mN4cuda3std3__44lessIfEEddEEvbT0_T1_T2_T3_T4_PT6_PT7_T5_NS1_7vsmem_tEE19static_temp_storage;
	add.s32 	%r261, %r260, %r259;
	ld.shared.f64 	%fd835, [%r261];
$L__BB8_239:
	setp.ge.s32 	%p112, %r111, %r92;
	mov.pred 	%p257, 0;
	@%p112 bra 	$L__BB8_242;
	setp.ge.s32 	%p114, %r112, %r91;
	mov.pred 	%p257, -1;
	@%p114 bra 	$L__BB8_242;
	cvt.rn.f32.f64 	%f77, %fd835;
	cvt.rn.f32.f64 	%f78, %fd836;
	setp.lt.f32 	%p257, %f77, %f78;
$L__BB8_242:
	selp.f64 	%fd686, %fd835, %fd836, %p257;
	selp.u32 	%r262, 1, 0, %p257;
	add.s32 	%r114, %r111, %r262;
	not.pred 	%p115, %p257;
	selp.u32 	%r263, 1, 0, %p115;
	add.s32 	%r115, %r112, %r263;
	selp.b32 	%r116, %r111, %r112, %p257;
	@%p257 bra 	$L__BB8_244;
	shl.b32 	%r264, %r115, 3;
	mov.u32 	%r265, _ZZN3cub18CUB_300001_SM_10006detail10merge_sort30DeviceMergeSortBlockSortKernelINS2_10policy_hubIN6thrust24THRUST_300001_SM_1000_NS6detail15normal_iteratorINS6_10device_ptrIdEEEEE9Policy600ESB_SB_SB_SB_mN4cuda3std3__44lessIfEEddEEvbT0_T1_T2_T3_T4_PT6_PT7_T5_NS1_7vsmem_tEE19static_temp_storage;
	add.s32 	%r266, %r265, %r264;
	ld.shared.f64 	%fd836, [%r266];
	bra.uni 	$L__BB8_245;
$L__BB8_244:
	shl.b32 	%r267, %r114, 3;
	mov.u32 	%r268, _ZZN3cub18CUB_300001_SM_10006detail10merge_sort30DeviceMergeSortBlockSortKernelINS2_10policy_hubIN6thrust24THRUST_300001_SM_1000_NS6detail15normal_iteratorINS6_10device_ptrIdEEEEE9Policy600ESB_SB_SB_SB_mN4cuda3std3__44lessIfEEddEEvbT0_T1_T2_T3_T4_PT6_PT7_T5_NS1_7vsmem_tEE19static_temp_storage;
	add.s32 	%r269, %r268, %r267;
	ld.shared.f64 	%fd835, [%r269];
$L__BB8_245:
	setp.ge.s32 	%p117, %r114, %r92;
	mov.pred 	%p258, 0;
	@%p117 bra 	$L__BB8_248;
	setp.ge.s32 	%p119, %r115, %r91;
	mov.pred 	%p258, -1;
	@%p119 bra 	$L__BB8_248;
	cvt.rn.f32.f64 	%f79, %fd835;
	cvt.rn.f32.f64 	%f80, %fd836;
	setp.lt.f32 	%p258, %f79, %f80;
$L__BB8_248:
	selp.f64 	%fd688, %fd835, %fd836, %p258;
	selp.u32 	%r270, 1, 0, %p258;
	add.s32 	%r117, %r114, %r270;
	not.pred 	%p120, %p258;
	selp.u32 	%r271, 1, 0, %p120;
	add.s32 	%r118, %r115, %r271;
	selp.b32 	%r119, %r114, %r115, %p258;
	@%p258 bra 	$L__BB8_250;
	shl.b32 	%r272, %r118, 3;
	mov.u32 	%r273, _ZZN3cub18CUB_300001_SM_10006detail10merge_sort30DeviceMergeSortBlockSortKernelINS2_10policy_hubIN6thrust24THRUST_300001_SM_1000_NS6detail15normal_iteratorINS6_10device_ptrIdEEEEE9Policy600ESB_SB_SB_SB_mN4cuda3std3__44lessIfEEddEEvbT0_T1_T2_T3_T4_PT6_PT7_T5_NS1_7vsmem_tEE19static_temp_storage;
	add.s32 	%r274, %r273, %r272;
	ld.shared.f64 	%fd836, [%r274];
	bra.uni 	$L__BB8_251;
$L__BB8_250:
	shl.b32 	%r275, %r117, 3;
	mov.u32 	%r276, _ZZN3cub18CUB_300001_SM_10006detail10merge_sort30DeviceMergeSortBlockSortKernelINS2_10policy_hubIN6thrust24THRUST_300001_SM_1000_NS6detail15normal_iteratorINS6_10device_ptrIdEEEEE9Policy600ESB_SB_SB_SB_mN4cuda3std3__44lessIfEEddEEvbT0_T1_T2_T3_T4_PT6_PT7_T5_NS1_7vsmem_tEE19static_temp_storage;
	add.s32 	%r277, %r276, %r275;
	ld.shared.f64 	%fd835, [%r277];
$L__BB8_251:
	setp.ge.s32 	%p122, %r117, %r92;
	mov.pred 	%p259, 0;
	@%p122 bra 	$L__BB8_254;
	setp.ge.s32 	%p124, %r118, %r91;
	mov.pred 	%p259, -1;
	@%p124 bra 	$L__BB8_254;
	cvt.rn.f32.f64 	%f81, %fd835;
	cvt.rn.f32.f64 	%f82, %fd836;
	setp.lt.f32 	%p259, %f81, %f82;
$L__BB8_254:
	selp.f64 	%fd690, %fd835, %fd836, %p259;
	selp.u32 	%r278, 1, 0, %p259;
	add.s32 	%r120, %r117, %r278;
	not.pred 	%p125, %p259;
	selp.u32 	%r279, 1, 0, %p125;
	add.s32 	%r121, %r118, %r279;
	selp.b32 	%r122, %r117, %r118, %p259;
	@%p259 bra 	$L__BB8_256;
	shl.b32 	%r280, %r121, 3;
	mov.u32 	%r281, _ZZN3cub18CUB_300001_SM_10006detail10merge_sort30DeviceMergeSortBlockSortKernelINS2_10policy_hubIN6thrust24THRUST_300001_SM_1000_NS6detail15normal_iteratorINS6_10device_ptrIdEEEEE9Policy600ESB_SB_SB_SB_mN4cuda3std3__44lessIfEEddEEvbT0_T1_T2_T3_T4_PT6_PT7_T5_NS1_7vsmem_tEE19static_temp_storage;
	add.s32 	%r282, %r281, %r280;
	ld.shared.f64 	%fd836, [%r282];
	bra.uni 	$L__BB8_257;
$L__BB8_256:
	shl.b32 	%r283, %r120, 3;
	mov.u32 	%r284, _ZZN3cub18CUB_300001_SM_10006detail10merge_sort30DeviceMergeSortBlockSortKernelINS2_10policy_hubIN6thrust24THRUST_300001_SM_1000_NS6detail15normal_iteratorINS6_10device_ptrIdEEEEE9Policy600ESB_SB_SB_SB_mN4cuda3std3__44lessIfEEddEEvbT0_T1_T2_T3_T4_PT6_PT7_T5_NS1_7vsmem_tEE19static_temp_storage;
	add.s32 	%r285, %r284, %r283;
	ld.shared.f64 	%fd835, [%r285];
$L__BB8_257:
	setp.ge.s32 	%p127, %r120, %r92;
	mov.pred 	%p260, 0;
	@%p127 bra 	$L__BB8_260;
	setp.ge.s32 	%p129, %r121, %r91;
	mov.pred 	%p260, -1;
	@%p129 bra 	$L__BB8_260;
	cvt.rn.f32.f64 	%f83, %fd835;
	cvt.rn.f32.f64 	%f84, %fd836;
	setp.lt.f32 	%p260, %f83, %f84;
$L__BB8_260:
	selp.f64 	%fd692, %fd835, %fd836, %p260;
	selp.u32 	%r286, 1, 0, %p260;
	add.s32 	%r123, %r120, %r286;
	not.pred 	%p130, %p260;
	selp.u32 	%r287, 1, 0, %p130;
	add.s32 	%r124, %r121, %r287;
	selp.b32 	%r125, %r120, %r121, %p260;
	@%p260 bra 	$L__BB8_262;
	shl.b32 	%r288, %r124, 3;
	mov.u32 	%r289, _ZZN3cub18CUB_300001_SM_10006detail10merge_sort30DeviceMergeSortBlockSortKernelINS2_10policy_hubIN6thrust24THRUST_300001_SM_1000_NS6detail15normal_iteratorINS6_10device_ptrIdEEEEE9Policy600ESB_SB_SB_SB_mN4cuda3std3__44lessIfEEddEEvbT0_T1_T2_T3_T4_PT6_PT7_T5_NS1_7vsmem_tEE19static_temp_storage;
	add.s32 	%r290, %r289, %r288;
	ld.shared.f64 	%fd836, [%r290];
	bra.uni 	$L__BB8_263;
$L__BB8_262:
	shl.b32 	%r291, %r123, 3;
	mov.u32 	%r292, _ZZN3cub18CUB_300001_SM_10006detail10merge_sort30DeviceMergeSortBlockSortKernelINS2_10policy_hubIN6thrust24THRUST_300001_SM_1000_NS6detail15normal_iteratorINS6_10device_ptrIdEEEEE9Policy600ESB_SB_SB_SB_mN4cuda3std3__44lessIfEEddEEvbT0_T1_T2_T3_T4_PT6_PT7_T5_NS1_7vsmem_tEE19static_temp_storage;
	add.s32 	%r293, %r292, %r291;
	ld.shared.f64 	%fd835, [%r293];
$L__BB8_263:
	setp.ge.s32 	%p132, %r123, %r92;
	mov.pred 	%p261, 0;
	@%p132 bra 	$L__BB8_266;
	setp.ge.s32 	%p134, %r124, %r91;
	mov.pred 	%p261, -1;
	@%p134 bra 	$L__BB8_266;
	cvt.rn.f32.f64 	%f85, %fd835;
	cvt.rn.f32.f64 	%f86, %fd836;
	setp.lt.f32 	%p261, %f85, %f86;
$L__BB8_266:
	selp.f64 	%fd802, %fd835, %fd836, %p261;
	selp.b32 	%r294, %r123, %r124, %p261;
	bar.sync 	0;
	shl.b32 	%r295, %r60, 6;
	mov.u32 	%r296, _ZZN3cub18CUB_300001_SM_10006detail10merge_sort30DeviceMergeSortBlockSortKernelINS2_10policy_hubIN6thrust24THRUST_300001_SM_1000_NS6detail15normal_iteratorINS6_10device_ptrIdEEEEE9Policy600ESB_SB_SB_SB_mN4cuda3std3__44lessIfEEddEEvbT0_T1_T2_T3_T4_PT6_PT7_T5_NS1_7vsmem_tEE19static_temp_storage;
	add.s32 	%r297, %r296, %r295;
	st.shared.v2.f64 	[%r297], {%fd810, %fd811};
	st.shared.v2.f64 	[%r297+16], {%fd797, %fd701};
	st.shared.v2.f64 	[%r297+32], {%fd801, %fd815};
	st.shared.v2.f64 	[%r297+48], {%fd816, %fd709};
	bar.sync 	0;
	shl.b32 	%r298, %r107, 3;
	add.s32 	%r299, %r296, %r298;
	ld.shared.f64 	%fd810, [%r299];
	shl.b32 	%r300, %r110, 3;
	add.s32 	%r301, %r296, %r300;
	ld.shared.f64 	%fd811, [%r301];
	shl.b32 	%r302, %r113, 3;
	add.s32 	%r303, %r296, %r302;
	ld.shared.f64 	%fd797, [%r303];
	shl.b32 	%r304, %r116, 3;
	add.s32 	%r305, %r296, %r304;
	ld.shared.f64 	%fd701, [%r305];
	shl.b32 	%r306, %r119, 3;
	add.s32 	%r307, %r296, %r306;
	ld.shared.f64 	%fd801, [%r307];
	shl.b32 	%r308, %r122, 3;
	add.s32 	%r309, %r296, %r308;
	ld.shared.f64 	%fd815, [%r309];
	shl.b32 	%r310, %r125, 3;
	add.s32 	%r311, %r296, %r310;
	ld.shared.f64 	%fd816, [%r311];
	shl.b32 	%r312, %r294, 3;
	add.s32 	%r313, %r296, %r312;
	ld.shared.f64 	%fd709, [%r313];
	shl.b32 	%r493, %r88, 1;
	setp.lt.u32 	%p135, %r88, 129;
	@%p135 bra 	$L__BB8_218;
	ld.param.s8 	%rs2, [_ZN3cub18CUB_300001_SM_10006detail10merge_sort30DeviceMergeSortBlockSortKernelINS2_10policy_hubIN6thrust24THRUST_300001_SM_1000_NS6detail15normal_iteratorINS6_10device_ptrIdEEEEE9Policy600ESB_SB_SB_SB_mN4cuda3std3__44lessIfEEddEEvbT0_T1_T2_T3_T4_PT6_PT7_T5_NS1_7vsmem_tE_param_0];
	bar.sync 	0;
	setp.eq.s16 	%p136, %rs2, 0;
	@%p136 bra 	$L__BB8_304;
	st.shared.f64 	[%r80], %fd723;
	st.shared.f64 	[%r81+8], %fd808;
	st.shared.f64 	[%r82+16], %fd684;
	st.shared.f64 	[%r83+24], %fd686;
	st.shared.f64 	[%r84+32], %fd688;
	st.shared.f64 	[%r85+40], %fd690;
	st.shared.f64 	[%r86+48], %fd692;
	st.shared.f64 	[%r87+56], %fd802;
	bar.warp.sync 	-1;
	ld.shared.f64 	%fd440, [%r72];
	ld.shared.f64 	%fd441, [%r73+256];
	ld.shared.f64 	%fd442, [%r74+512];
	ld.shared.f64 	%fd443, [%r75+768];
	ld.shared.f64 	%fd444, [%r76+1024];
	ld.shared.f64 	%fd445, [%r77+1280];
	ld.shared.f64 	%fd446, [%r78+1536];
	ld.shared.f64 	%fd447, [%r79+1792];
	setp.eq.s32 	%p137, %r60, 0;
	@%p137 bra 	$L__BB8_269;
	bra.uni 	$L__BB8_270;
$L__BB8_269:
	st.volatile.shared.u32 	[_ZZN3cub18CUB_300001_SM_10006detail10merge_sort30DeviceMergeSortBlockSortKernelINS2_10policy_hubIN6thrust24THRUST_300001_SM_1000_NS6detail15normal_iteratorINS6_10device_ptrIdEEEEE9Policy600ESB_SB_SB_SB_mN4cuda3std3__44lessIfEEddEEvbT0_T1_T2_T3_T4_PT6_PT7_T5_NS1_7vsmem_tEE19static_temp_storage+16896], %r59;
$L__BB8_270:
	bar.sync 	0;
	ld.volatile.shared.u32 	%r127, [_ZZN3cub18CUB_300001_SM_10006detail10merge_sort30DeviceMergeSortBlockSortKernelINS2_10policy_hubIN6thrust24THRUST_300001_SM_1000_NS6detail15normal_iteratorINS6_10device_ptrIdEEEEE9Policy600ESB_SB_SB_SB_mN4cuda3std3__44lessIfEEddEEvbT0_T1_T2_T3_T4_PT6_PT7_T5_NS1_7vsmem_tEE19static_temp_storage+16896];
	shl.b32 	%r314, %r60, 3;
	and.b32  	%r315, %r314, 7936;
	cvt.u64.u32 	%rd31, %r315;
	and.b32  	%r316, %r60, 31;
	cvt.u64.u32 	%rd32, %r316;
	add.s64 	%rd33, %rd5, %rd32;
	add.s64 	%rd9, %rd33, %rd31;
	setp.ge.s32 	%p138, %r63, %r127;
	shl.b64 	%rd34, %rd9, 3;
	add.s64 	%rd10, %rd3, %rd34;
	@%p138 bra 	$L__BB8_272;
	st.global.f64 	[%rd10], %fd440;
$L__BB8_272:
	setp.ge.s32 	%p139, %r65, %r127;
	@%p139 bra 	$L__BB8_274;
	st.global.f64 	[%rd10+256], %fd441;
$L__BB8_274:
	setp.ge.s32 	%p140, %r66, %r127;
	@%p140 bra 	$L__BB8_276;
	st.global.f64 	[%rd10+512], %fd442;
$L__BB8_276:
	setp.ge.s32 	%p141, %r67, %r127;
	@%p141 bra 	$L__BB8_278;
	st.global.f64 	[%rd10+768], %fd443;
$L__BB8_278:
	setp.ge.s32 	%p142, %r68, %r127;
	@%p142 bra 	$L__BB8_280;
	st.global.f64 	[%rd10+1024], %fd444;
$L__BB8_280:
	setp.ge.s32 	%p143, %r69, %r127;
	@%p143 bra 	$L__BB8_282;
	st.global.f64 	[%rd10+1280], %fd445;
$L__BB8_282:
	setp.ge.s32 	%p144, %r70, %r127;
	@%p144 bra 	$L__BB8_284;
	st.global.f64 	[%rd10+1536], %fd446;
$L__BB8_284:
	setp.ge.s32 	%p145, %r71, %r127;
	@%p145 bra 	$L__BB8_286;
	st.global.f64 	[%rd10+1792], %fd447;
$L__BB8_286:
	setp.ne.s32 	%p146, %r60, 0;
	bar.sync 	0;
	st.shared.f64 	[%r80], %fd810;
	st.shared.f64 	[%r81+8], %fd811;
	st.shared.f64 	[%r82+16], %fd797;
	st.shared.f64 	[%r83+24], %fd701;
	st.shared.f64 	[%r84+32], %fd801;
	st.shared.f64 	[%r85+40], %fd815;
	st.shared.f64 	[%r86+48], %fd816;
	st.shared.f64 	[%r87+56], %fd709;
	bar.warp.sync 	-1;
	ld.shared.f64 	%fd456, [%r72];
	ld.shared.f64 	%fd457, [%r73+256];
	ld.shared.f64 	%fd458, [%r74+512];
	ld.shared.f64 	%fd459, [%r75+768];
	ld.shared.f64 	%fd460, [%r76+1024];
	ld.shared.f64 	%fd461, [%r77+1280];
	ld.shared.f64 	%fd462, [%r78+1536];
	ld.shared.f64 	%fd463, [%r79+1792];
	@%p146 bra 	$L__BB8_288;
	st.volatile.shared.u32 	[_ZZN3cub18CUB_300001_SM_10006detail10merge_sort30DeviceMergeSortBlockSortKernelINS2_10policy_hubIN6thrust24THRUST_300001_SM_1000_NS6detail15normal_iteratorINS6_10device_ptrIdEEEEE9Policy600ESB_SB_SB_SB_mN4cuda3std3__44lessIfEEddEEvbT0_T1_T2_T3_T4_PT6_PT7_T5_NS1_7vsmem_tEE19static_temp_storage+16896], %r59;
$L__BB8_288:
	bar.sync 	0;
	ld.volatile.shared.u32 	%r128, [_ZZN3cub18CUB_300001_SM_10006detail10merge_sort30DeviceMergeSortBlockSortKernelINS2_10policy_hubIN6thrust24THRUST_300001_SM_1000_NS6detail15normal_iteratorINS6_10device_ptrIdEEEEE9Policy600ESB_SB_SB_SB_mN4cuda3std3__44lessIfEEddEEvbT0_T1_T2_T3_T4_PT6_PT7_T5_NS1_7vsmem_tEE19static_temp_storage+16896];
	setp.ge.s32 	%p147, %r63, %r128;
	add.s64 	%rd11, %rd4, %rd34;
	@%p147 bra 	$L__BB8_290;
	st.global.f64 	[%rd11], %fd456;
$L__BB8_290:
	setp.ge.s32 	%p148, %r65, %r128;
	@%p148 bra 	$L__BB8_292;
	st.global.f64 	[%rd11+256], %fd457;
$L__BB8_292:
	setp.ge.s32 	%p149, %r66, %r128;
	@%p149 bra 	$L__BB8_294;
	st.global.f64 	[%rd11+512], %fd458;
$L__BB8_294:
	setp.ge.s32 	%p150, %r67, %r128;
	@%p150 bra 	$L__BB8_296;
	st.global.f64 	[%rd11+768], %fd459;
$L__BB8_296:
	setp.ge.s32 	%p151, %r68, %r128;
	@%p151 bra 	$L__BB8_298;
	st.global.f64 	[%rd11+1024], %fd460;
$L__BB8_298:
	setp.ge.s32 	%p152, %r69, %r128;
	@%p152 bra 	$L__BB8_300;
	st.global.f64 	[%rd11+1280], %fd461;
$L__BB8_300:
	setp.ge.s32 	%p153, %r70, %r128;
	@%p153 bra 	$L__BB8_302;
	st.global.f64 	[%rd11+1536], %fd462;
$L__BB8_302:
	setp.ge.s32 	%p154, %r71, %r128;
	@%p154 bra 	$L__BB8_340;
	st.global.f64 	[%rd11+1792], %fd463;
	bra.uni 	$L__BB8_340;
$L__BB8_304:
	st.shared.f64 	[%r80], %fd723;
	st.shared.f64 	[%r81+8], %fd808;
	st.shared.f64 	[%r82+16], %fd684;
	st.shared.f64 	[%r83+24], %fd686;
	st.shared.f64 	[%r84+32], %fd688;
	st.shared.f64 	[%r85+40], %fd690;
	st.shared.f64 	[%r86+48], %fd692;
	st.shared.f64 	[%r87+56], %fd802;
	bar.warp.sync 	-1;
	ld.shared.f64 	%fd448, [%r72];
	ld.shared.f64 	%fd449, [%r73+256];
	ld.shared.f64 	%fd450, [%r74+512];
	ld.shared.f64 	%fd451, [%r75+768];
	ld.shared.f64 	%fd452, [%r76+1024];
	ld.shared.f64 	%fd453, [%r77+1280];
	ld.shared.f64 	%fd454, [%r78+1536];
	ld.shared.f64 	%fd455, [%r79+1792];
	setp.eq.s32 	%p155, %r60, 0;
	@%p155 bra 	$L__BB8_305;
	bra.uni 	$L__BB8_306;
$L__BB8_305:
	st.volatile.shared.u32 	[_ZZN3cub18CUB_300001_SM_10006detail10merge_sort30DeviceMergeSortBlockSortKernelINS2_10policy_hubIN6thrust24THRUST_300001_SM_1000_NS6detail15normal_iteratorINS6_10device_ptrIdEEEEE9Policy600ESB_SB_SB_SB_mN4cuda3std3__44lessIfEEddEEvbT0_T1_T2_T3_T4_PT6_PT7_T5_NS1_7vsmem_tEE19static_temp_storage+16896], %r59;
$L__BB8_306:
	ld.param.u64 	%rd57, [_ZN3cub18CUB_300001_SM_10006detail10merge_sort30DeviceMergeSortBlockSortKernelINS2_10policy_hubIN6thrust24THRUST_300001_SM_1000_NS6detail15normal_iteratorINS6_10device_ptrIdEEEEE9Policy600ESB_SB_SB_SB_mN4cuda3std3__44lessIfEEddEEvbT0_T1_T2_T3_T4_PT6_PT7_T5_NS1_7vsmem_tE_param_6];
	bar.sync 	0;
	ld.volatile.shared.u32 	%r129, [_ZZN3cub18CUB_300001_SM_10006detail10merge_sort30DeviceMergeSortBlockSortKernelINS2_10policy_hubIN6thrust24THRUST_300001_SM_1000_NS6detail15normal_iteratorINS6_10device_ptrIdEEEEE9Policy600ESB_SB_SB_SB_mN4cuda3std3__44lessIfEEddEEvbT0_T1_T2_T3_T4_PT6_PT7_T5_NS1_7vsmem_tEE19static_temp_storage+16896];
	setp.ge.s32 	%p156, %r63, %r129;
	cvt.u64.u32 	%rd36, %r63;
	add.s64 	%rd12, %rd5, %rd36;
	cvta.to.global.u64 	%rd37, %rd57;
	shl.b64 	%rd38, %rd12, 3;
	add.s64 	%rd13, %rd37, %rd38;
	@%p156 bra 	$L__BB8_308;
	st.global.f64 	[%rd13], %fd448;
$L__BB8_308:
	setp.ge.s32 	%p157, %r65, %r129;
	@%p157 bra 	$L__BB8_310;
	st.global.f64 	[%rd13+256], %fd449;
$L__BB8_310:
	setp.ge.s32 	%p158, %r66, %r129;
	@%p158 bra 	$L__BB8_312;
	st.global.f64 	[%rd13+512], %fd450;
$L__BB8_312:
	setp.ge.s32 	%p159, %r67, %r129;
	@%p159 bra 	$L__BB8_314;
	st.global.f64 	[%rd13+768], %fd451;
$L__BB8_314:
	setp.ge.s32 	%p160, %r68, %r129;
	@%p160 bra 	$L__BB8_316;
	st.global.f64 	[%rd13+1024], %fd452;
$L__BB8_316:
	setp.ge.s32 	%p161, %r69, %r129;
	@%p161 bra 	$L__BB8_318;
	st.global.f64 	[%rd13+1280], %fd453;
$L__BB8_318:
	setp.ge.s32 	%p162, %r70, %r129;
	@%p162 bra 	$L__BB8_320;
	st.global.f64 	[%rd13+1536], %fd454;
$L__BB8_320:
	setp.ge.s32 	%p163, %r71, %r129;
	@%p163 bra 	$L__BB8_322;
	st.global.f64 	[%rd13+1792], %fd455;
$L__BB8_322:
	setp.ne.s32 	%p164, %r60, 0;
	bar.sync 	0;
	st.shared.f64 	[%r80], %fd810;
	st.shared.f64 	[%r81+8], %fd811;
	st.shared.f64 	[%r82+16], %fd797;
	st.shared.f64 	[%r83+24], %fd701;
	st.shared.f64 	[%r84+32], %fd801;
	st.shared.f64 	[%r85+40], %fd815;
	st.shared.f64 	[%r86+48], %fd816;
	st.shared.f64 	[%r87+56], %fd709;
	bar.warp.sync 	-1;
	ld.shared.f64 	%fd464, [%r72];
	ld.shared.f64 	%fd465, [%r73+256];
	ld.shared.f64 	%fd466, [%r74+512];
	ld.shared.f64 	%fd467, [%r75+768];
	ld.shared.f64 	%fd468, [%r76+1024];
	ld.shared.f64 	%fd469, [%r77+1280];
	ld.shared.f64 	%fd470, [%r78+1536];
	ld.shared.f64 	%fd471, [%r79+1792];
	@%p164 bra 	$L__BB8_324;
	st.volatile.shared.u32 	[_ZZN3cub18CUB_300001_SM_10006detail10merge_sort30DeviceMergeSortBlockSortKernelINS2_10policy_hubIN6thrust24THRUST_300001_SM_1000_NS6detail15normal_iteratorINS6_10device_ptrIdEEEEE9Policy600ESB_SB_SB_SB_mN4cuda3std3__44lessIfEEddEEvbT0_T1_T2_T3_T4_PT6_PT7_T5_NS1_7vsmem_tEE19static_temp_storage+16896], %r59;
$L__BB8_324:
	ld.param.u64 	%rd59, [_ZN3cub18CUB_300001_SM_10006detail10merge_sort30DeviceMergeSortBlockSortKernelINS2_10policy_hubIN6thrust24THRUST_300001_SM_1000_NS6detail15normal_iteratorINS6_10device_ptrIdEEEEE9Policy600ESB_SB_SB_SB_mN4cuda3std3__44lessIfEEddEEvbT0_T1_T2_T3_T4_PT6_PT7_T5_NS1_7vsmem_tE_param_7];
	bar.sync 	0;
	ld.volatile.shared.u32 	%r130, [_ZZN3cub18CUB_300001_SM_10006detail10merge_sort30DeviceMergeSortBlockSortKernelINS2_10policy_hubIN6thrust24THRUST_300001_SM_1000_NS6detail15normal_iteratorINS6_10device_ptrIdEEEEE9Policy600ESB_SB_SB_SB_mN4cuda3std3__44lessIfEEddEEvbT0_T1_T2_T3_T4_PT6_PT7_T5_NS1_7vsmem_tEE19static_temp_storage+16896];
	setp.ge.s32 	%p165, %r63, %r130;
	cvta.to.global.u64 	%rd39, %rd59;
	add.s64 	%rd14, %rd39, %rd38;
	@%p165 bra 	$L__BB8_326;
	st.global.f64 	[%rd14], %fd464;
$L__BB8_326:
	setp.ge.s32 	%p166, %r65, %r130;
	@%p166 bra 	$L__BB8_328;
	st.global.f64 	[%rd14+256], %fd465;
$L__BB8_328:
	setp.ge.s32 	%p167, %r66, %r130;
	@%p167 bra 	$L__BB8_330;
	st.global.f64 	[%rd14+512], %fd466;
$L__BB8_330:
	setp.ge.s32 	%p168, %r67, %r130;
	@%p168 bra 	$L__BB8_332;
	st.global.f64 	[%rd14+768], %fd467;
$L__BB8_332:
	setp.ge.s32 	%p169, %r68, %r130;
	@%p169 bra 	$L__BB8_334;
	st.global.f64 	[%rd14+1024], %fd468;
$L__BB8_334:
	setp.ge.s32 	%p170, %r69, %r130;
	@%p170 bra 	$L__BB8_336;
	st.global.f64 	[%rd14+1280], %fd469;
$L__BB8_336:
	setp.ge.s32 	%p171, %r70, %r130;
	@%p171 bra 	$L__BB8_338;
	st.global.f64 	[%rd14+1536], %fd470;
$L__BB8_338:
	setp.ge.s32 	%p172, %r71, %r130;
	@%p172 bra 	$L__BB8_340;
	st.global.f64 	[%rd14+1792], %fd471;
$L__BB8_340:
	ret;

}
	// .globl	_ZN3cub18CUB_300001_SM_10006detail10merge_sort30DeviceMergeSortPartitionKernelIN6thrust24THRUST_300001_SM_1000_NS6detail15normal_iteratorINS5_10device_ptrIdEEEEmN4cuda3std3__44lessIfEEdEEvbT_PT2_T0_SJ_PSJ_T1_SJ_i
.visible .entry _ZN3cub18CUB_300001_SM_10006detail10merge_sort30DeviceMergeSortPartitionKernelIN6thrust24THRUST_300001_SM_1000_NS6detail15normal_iteratorINS5_10device_ptrIdEEEEmN4cuda3std3__44lessIfEEdEEvbT_PT2_T0_SJ_PSJ_T1_SJ_i(
	.param .u8 _ZN3cub18CUB_300001_SM_10006detail10merge_sort30DeviceMergeSortPartitionKernelIN6thrust24THRUST_300001_SM_1000_NS6detail15normal_iteratorINS5_10device_ptrIdEEEEmN4cuda3std3__44lessIfEEdEEvbT_PT2_T0_SJ_PSJ_T1_SJ_i_param_0,
	.param .align 8 .b8 _ZN3cub18CUB_300001_SM_10006detail10merge_sort30DeviceMergeSortPartitionKernelIN6thrust24THRUST_300001_SM_1000_NS6detail15normal_iteratorINS5_10device_ptrIdEEEEmN4cuda3std3__44lessIfEEdEEvbT_PT2_T0_SJ_PSJ_T1_SJ_i_param_1[8],
	.param .u64 .ptr .align 1 _ZN3cub18CUB_300001_SM_10006detail10merge_sort30DeviceMergeSortPartitionKernelIN6thrust24THRUST_300001_SM_1000_NS6detail15normal_iteratorINS5_10device_ptrIdEEEEmN4cuda3std3__44lessIfEEdEEvbT_PT2_T0_SJ_PSJ_T1_SJ_i_param_2,
	.param .u64 _ZN3cub18CUB_300001_SM_10006detail10merge_sort30DeviceMergeSortPartitionKernelIN6thrust24THRUST_300001_SM_1000_NS6detail15normal_iteratorINS5_10device_ptrIdEEEEmN4cuda3std3__44lessIfEEdEEvbT_PT2_T0_SJ_PSJ_T1_SJ_i_param_3,
	.param .u64 _ZN3cub18CUB_300001_SM_10006detail10merge_sort30DeviceMergeSortPartitionKernelIN6thrust24THRUST_300001_SM_1000_NS6detail15normal_iteratorINS5_10device_ptrIdEEEEmN4cuda3std3__44lessIfEEdEEvbT_PT2_T0_SJ_PSJ_T1_SJ_i_param_4,
	.param .u64 .ptr .align 1 _ZN3cub18CUB_300001_SM_10006detail10merge_sort30DeviceMergeSortPartitionKernelIN6thrust24THRUST_300001_SM_1000_NS6detail15normal_iteratorINS5_10device_ptrIdEEEEmN4cuda3std3__44lessIfEEdEEvbT_PT2_T0_SJ_PSJ_T1_SJ_i_param_5,
	.param .align 1 .b8 _ZN3cub18CUB_300001_SM_10006detail10merge_sort30DeviceMergeSortPartitionKernelIN6thrust24THRUST_300001_SM_1000_NS6detail15normal_iteratorINS5_10device_ptrIdEEEEmN4cuda3std3__44lessIfEEdEEvbT_PT2_T0_SJ_PSJ_T1_SJ_i_param_6[1],
	.param .u64 _ZN3cub18CUB_300001_SM_10006detail10merge_sort30DeviceMergeSortPartitionKernelIN6thrust24THRUST_300001_SM_1000_NS6detail15normal_iteratorINS5_10device_ptrIdEEEEmN4cuda3std3__44lessIfEEdEEvbT_PT2_T0_SJ_PSJ_T1_SJ_i_param_7,
	.param .u32 _ZN3cub18CUB_300001_SM_10006detail10merge_sort30DeviceMergeSortPartitionKernelIN6thrust24THRUST_300001_SM_1000_NS6detail15normal_iteratorINS5_10device_ptrIdEEEEmN4cuda3std3__44lessIfEEdEEvbT_PT2_T0_SJ_PSJ_T1_SJ_i_param_8
)
{
	.reg .pred 	%p<10>;
	.reg .b16 	%rs<2>;
	.reg .b32 	%r<6>;
	.reg .b32 	%f<5>;
	.reg .b64 	%rd<86>;
	.reg .b64 	%fd<5>;

	ld.param.u64 	%rd27, [_ZN3cub18CUB_300001_SM_10006detail10merge_sort30DeviceMergeSortPartitionKernelIN6thrust24THRUST_300001_SM_1000_NS6detail15normal_iteratorINS5_10device_ptrIdEEEEmN4cuda3std3__44lessIfEEdEEvbT_PT2_T0_SJ_PSJ_T1_SJ_i_param_1];
	ld.param.s8 	%rs1, [_ZN3cub18CUB_300001_SM_10006detail10merge_sort30DeviceMergeSortPartitionKernelIN6thrust24THRUST_300001_SM_1000_NS6detail15normal_iteratorINS5_10device_ptrIdEEEEmN4cuda3std3__44lessIfEEdEEvbT_PT2_T0_SJ_PSJ_T1_SJ_i_param_0];
	ld.param.u64 	%rd28, [_ZN3cub18CUB_300001_SM_10006detail10merge_sort30DeviceMergeSortPartitionKernelIN6thrust24THRUST_300001_SM_1000_NS6detail15normal_iteratorINS5_10device_ptrIdEEEEmN4cuda3std3__44lessIfEEdEEvbT_PT2_T0_SJ_PSJ_T1_SJ_i_param_2];
	ld.param.u64 	%rd29, [_ZN3cub18CUB_300001_SM_10006detail10merge_sort30DeviceMergeSortPartitionKernelIN6thrust24THRUST_300001_SM_1000_NS6detail15normal_iteratorINS5_10device_ptrIdEEEEmN4cuda3std3__44lessIfEEdEEvbT_PT2_T0_SJ_PSJ_T1_SJ_i_param_3];
	ld.param.u64 	%rd30, [_ZN3cub18CUB_300001_SM_10006detail10merge_sort30DeviceMergeSortPartitionKernelIN6thrust24THRUST_300001_SM_1000_NS6detail15normal_iteratorINS5_10device_ptrIdEEEEmN4cuda3std3__44lessIfEEdEEvbT_PT2_T0_SJ_PSJ_T1_SJ_i_param_4];
	ld.param.u64 	%rd32, [_ZN3cub18CUB_300001_SM_10006detail10merge_sort30DeviceMergeSortPartitionKernelIN6thrust24THRUST_300001_SM_1000_NS6detail15normal_iteratorINS5_10device_ptrIdEEEEmN4cuda3std3__44lessIfEEdEEvbT_PT2_T0_SJ_PSJ_T1_SJ_i_param_5];
	ld.param.u64 	%rd31, [_ZN3cub18CUB_300001_SM_10006detail10merge_sort30DeviceMergeSortPartitionKernelIN6thrust24THRUST_300001_SM_1000_NS6detail15normal_iteratorINS5_10device_ptrIdEEEEmN4cuda3std3__44lessIfEEdEEvbT_PT2_T0_SJ_PSJ_T1_SJ_i_param_7];
	ld.param.u32 	%r1, [_ZN3cub18CUB_300001_SM_10006detail10merge_sort30DeviceMergeSortPartitionKernelIN6thrust24THRUST_300001_SM_1000_NS6detail15normal_iteratorINS5_10device_ptrIdEEEEmN4cuda3std3__44lessIfEEdEEvbT_PT2_T0_SJ_PSJ_T1_SJ_i_param_8];
	cvta.to.global.u64 	%rd1, %rd32;
	mov.u32 	%r2, %ntid.x;
	mov.u32 	%r3, %ctaid.x;
	mov.u32 	%r4, %tid.x;
	mad.lo.s32 	%r5, %r2, %r3, %r4;
	cvt.u64.u32 	%rd2, %r5;
	setp.le.u64 	%p1, %rd30, %rd2;
	@%p1 bra 	$L__BB9_11;
	shr.u64 	%rd33, %rd31, 1;
	add.s64 	%rd4, %rd31, 4294967295;
	neg.s64 	%rd34, %rd31;
	and.b64  	%rd35, %rd34, %rd2;
	cvt.s64.s32 	%rd5, %r1;
	mul.lo.s64 	%rd36, %rd35, %rd5;
	mul.lo.s64 	%rd37, %rd33, %rd5;
	min.u64 	%rd6, %rd36, %rd29;
	not.b64 	%rd38, %rd36;
	min.u64 	%rd39, %rd37, %rd38;
	add.s64 	%rd40, %rd39, %rd36;
	min.u64 	%rd7, %rd40, %rd29;
	not.b64 	%rd41, %rd7;
	min.u64 	%rd42, %rd37, %rd41;
	add.s64 	%rd43, %rd42, %rd7;
	min.u64 	%rd8, %rd43, %rd29;
	// begin inline asm
	griddepcontrol.wait;
	// end inline asm
	add.s64 	%rd44, %rd2, 1;
	setp.ne.s64 	%p2, %rd44, %rd30;
	@%p2 bra 	$L__BB9_3;
	shl.b64 	%rd79, %rd2, 3;
	add.s64 	%rd80, %rd1, %rd79;
	st.global.u64 	[%rd80], %rd7;
	bra.uni 	$L__BB9_11;
$L__BB9_3:
	sub.s64 	%rd45, %rd8, %rd6;
	and.b64  	%rd46, %rd4, %rd2;
	mul.lo.s64 	%rd47, %rd46, %rd5;
	min.u64 	%rd9, %rd47, %rd45;
	setp.eq.s16 	%p3, %rs1, 0;
	@%p3 bra 	$L__BB9_7;
	sub.s64 	%rd48, %rd7, %rd6;
	sub.s64 	%rd49, %rd8, %rd7;
	max.u64 	%rd50, %rd9, %rd49;
	sub.s64 	%rd85, %rd50, %rd49;
	min.u64 	%rd81, %rd48, %rd9;
	setp.ge.u64 	%p4, %rd85, %rd81;
	@%p4 bra 	$L__BB9_10;
	cvta.to.global.u64 	%rd12, %rd27;
	add.s64 	%rd13, %rd9, %rd7;
$L__BB9_6:
	sub.s64 	%rd51, %rd81, %rd85;
	shr.u64 	%rd52, %rd51, 1;
	add.s64 	%rd53, %rd52, %rd85;
	add.s64 	%rd54, %rd53, %rd6;
	shl.b64 	%rd55, %rd54, 3;
	add.s64 	%rd56, %rd12, %rd55;
	ld.global.f64 	%fd1, [%rd56];
	not.b64 	%rd57, %rd53;
	add.s64 	%rd58, %rd13, %rd57;
	shl.b64 	%rd59, %rd58, 3;
	add.s64 	%rd60, %rd12, %rd59;
	ld.global.f64 	%fd2, [%rd60];
	cvt.rn.f32.f64 	%f1, %fd2;
	cvt.rn.f32.f64 	%f2, %fd1;
	setp.geu.f32 	%p5, %f1, %f2;
	add.s64 	%rd61, %rd53, 1;
	selp.b64 	%rd85, %rd61, %rd85, %p5;
	selp.b64 	%rd81, %rd81, %rd53, %p5;
	setp.lt.u64 	%p6, %rd85, %rd81;
	@%p6 bra 	$L__BB9_6;
	bra.uni 	$L__BB9_10;
$L__BB9_7:
	sub.s64 	%rd62, %rd7, %rd6;
	sub.s64 	%rd63, %rd8, %rd7;
	max.u64 	%rd64, %rd9, %rd63;
	sub.s64 	%rd85, %rd64, %rd63;
	min.u64 	%rd83, %rd62, %rd9;
	setp.ge.u64 	%p7, %rd85, %rd83;
	@%p7 bra 	$L__BB9_10;
	cvta.to.global.u64 	%rd20, %rd28;
	add.s64 	%rd21, %rd9, %rd7;
$L__BB9_9:
	sub.s64 	%rd65, %rd83, %rd85;
	shr.u64 	%rd66, %rd65, 1;
	add.s64 	%rd67, %rd66, %rd85;
	add.s64 	%rd68, %rd67, %rd6;
	shl.b64 	%rd69, %rd68, 3;
	add.s64 	%rd70, %rd20, %rd69;
	ld.global.f64 	%fd3, [%rd70];
	not.b64 	%rd71, %rd67;
	add.s64 	%rd72, %rd21, %rd71;
	shl.b64 	%rd73, %rd72, 3;
	add.s64 	%rd74, %rd20, %rd73;
	ld.global.f64 	%fd4, [%rd74];
	cvt.rn.f32.f64 	%f3, %fd4;
	cvt.rn.f32.f64 	%f4, %fd3;
	setp.geu.f32 	%p8, %f3, %f4;
	add.s64 	%rd75, %rd67, 1;
	selp.b64 	%rd85, %rd75, %rd85, %p8;
	selp.b64 	%rd83, %rd83, %rd67, %p8;
	setp.lt.u64 	%p9, %rd85, %rd83;
	@%p9 bra 	$L__BB9_9;
$L__BB9_10:
	add.s64 	%rd76, %rd85, %rd6;
	shl.b64 	%rd77, %rd2, 3;
	add.s64 	%rd78, %rd1, %rd77;
	st.global.u64 	[%rd78], %rd76;
$L__BB9_11:
	ret;

}
	// .globl	_ZN3cub18CUB_300001_SM_10006detail10merge_sort26DeviceMergeSortMergeKernelINS2_10policy_hubIN6thrust24THRUST_300001_SM_1000_NS6detail15normal_iteratorINS6_10device_ptrIdEEEEE9Policy600ESB_SB_SB_SB_mN4cuda3std3__44lessIfEEddEEvbT2_T3_T4_PT6_PT7_T5_PSL_SL_NS1_7vsmem_tE
.visible .entry _ZN3cub18CUB_300001_SM_10006detail10merge_sort26DeviceMergeSortMergeKernelINS2_10policy_hubIN6thrust24THRUST_300001_SM_1000_NS6detail15normal_iteratorINS6_10device_ptrIdEEEEE9Policy600ESB_SB_SB_SB_mN4cuda3std3__44lessIfEEddEEvbT2_T3_T4_PT6_PT7_T5_PSL_SL_NS1_7vsmem_tE(
	.param .u8 _ZN3cub18CUB_300001_SM_10006detail10merge_sort26DeviceMergeSortMergeKernelINS2_10policy_hubIN6thrust24THRUST_300001_SM_1000_NS6detail15normal_iteratorINS6_10device_ptrIdEEEEE9Policy600ESB_SB_SB_SB_mN4cuda3std3__44lessIfEEddEEvbT2_T3_T4_PT6_PT7_T5_PSL_SL_NS1_7vsmem_tE_param_0,
	.param .align 8 .b8 _ZN3cub18CUB_300001_SM_10006detail10merge_sort26DeviceMergeSortMergeKernelINS2_10policy_hubIN6thrust24THRUST_300001_SM_1000_NS6detail15normal_iteratorINS6_10device_ptrIdEEEEE9Policy600ESB_SB_SB_SB_mN4cuda3std3__44lessIfEEddEEvbT2_T3_T4_PT6_PT7_T5_PSL_SL_NS1_7vsmem_tE_param_1[8],
	.param .align 8 .b8 _ZN3cub18CUB_300001_SM_10006detail10merge_sort26DeviceMergeSortMergeKernelINS2_10policy_hubIN6thrust24THRUST_300001_SM_1000_NS6detail15normal_iteratorINS6_10device_ptrIdEEEEE9Policy600ESB_SB_SB_SB_mN4cuda3std3__44lessIfEEddEEvbT2_T3_T4_PT6_PT7_T5_PSL_SL_NS1_7vsmem_tE_param_2[8],
	.param .u64 _ZN3cub18CUB_300001_SM_10006detail10merge_sort26DeviceMergeSortMergeKernelINS2_10policy_hubIN6thrust24THRUST_300001_SM_1000_NS6detail15normal_iteratorINS6_10device_ptrIdEEEEE9Policy600ESB_SB_SB_SB_mN4cuda3std3__44lessIfEEddEEvbT2_T3_T4_PT6_PT7_T5_PSL_SL_NS1_7vsmem_tE_param_3,
	.param .u64 .ptr .align 1 _ZN3cub18CUB_300001_SM_10006detail10merge_sort26DeviceMergeSortMergeKernelINS2_10policy_hubIN6thrust24THRUST_300001_SM_1000_NS6detail15normal_iteratorINS6_10device_ptrIdEEEEE9Policy600ESB_SB_SB_SB_mN4cuda3std3__44lessIfEEddEEvbT2_T3_T4_PT6_PT7_T5_PSL_SL_NS1_7vsmem_tE_param_4,
	.param .u64 .ptr .align 1 _ZN3cub18CUB_300001_SM_10006detail10merge_sort26DeviceMergeSortMergeKernelINS2_10policy_hubIN6thrust24THRUST_300001_SM_1000_NS6detail15normal_iteratorINS6_10device_ptrIdEEEEE9Policy600ESB_SB_SB_SB_mN4cuda3std3__44lessIfEEddEEvbT2_T3_T4_PT6_PT7_T5_PSL_SL_NS1_7vsmem_tE_param_5,
	.param .align 1 .b8 _ZN3cub18CUB_300001_SM_10006detail10merge_sort26DeviceMergeSortMergeKernelINS2_10policy_hubIN6thrust24THRUST_300001_SM_1000_NS6detail15normal_iteratorINS6_10device_ptrIdEEEEE9Policy600ESB_SB_SB_SB_mN4cuda3std3__44lessIfEEddEEvbT2_T3_T4_PT6_PT7_T5_PSL_SL_NS1_7vsmem_tE_param_6[1],
	.param .u64 .ptr .align 1 _ZN3cub18CUB_300001_SM_10006detail10merge_sort26DeviceMergeSortMergeKernelINS2_10policy_hubIN6thrust24THRUST_300001_SM_1000_NS6detail15normal_iteratorINS6_10device_ptrIdEEEEE9Policy600ESB_SB_SB_SB_mN4cuda3std3__44lessIfEEddEEvbT2_T3_T4_PT6_PT7_T5_PSL_SL_NS1_7vsmem_tE_param_7,
	.param .u64 _ZN3cub18CUB_300001_SM_10006detail10merge_sort26DeviceMergeSortMergeKernelINS2_10policy_hubIN6thrust24THRUST_300001_SM_1000_NS6detail15normal_iteratorINS6_10device_ptrIdEEEEE9Policy600ESB_SB_SB_SB_mN4cuda3std3__44lessIfEEddEEvbT2_T3_T4_PT6_PT7_T5_PSL_SL_NS1_7vsmem_tE_param_8,
	.param .align 8 .b8 _ZN3cub18CUB_300001_SM_10006detail10merge_sort26DeviceMergeSortMergeKernelINS2_10policy_hubIN6thrust24THRUST_300001_SM_1000_NS6detail15normal_iteratorINS6_10device_ptrIdEEEEE9Policy600ESB_SB_SB_SB_mN4cuda3std3__44lessIfEEddEEvbT2_T3_T4_PT6_PT7_T5_PSL_SL_NS1_7vsmem_tE_param_9[8]
)
.maxntid 256
{
	.reg .pred 	%p<280>;
	.reg .b16 	%rs<10>;
	.reg .b32 	%r<873>;
	.reg .b32 	%f<37>;
	.reg .b64 	%rd<423>;
	.reg .b64 	%fd<465>;
	// demoted variable
	.shared .align 16 .b8 _ZZN3cub18CUB_300001_SM_10006detail10merge_sort26DeviceMergeSortMergeKernelINS2_10policy_hubIN6thrust24THRUST_300001_SM_1000_NS6detail15normal_iteratorINS6_10device_ptrIdEEEEE9Policy600ESB_SB_SB_SB_mN4cuda3std3__44lessIfEEddEEvbT2_T3_T4_PT6_PT7_T5_PSL_SL_NS1_7vsmem_tEE19static_temp_storage[16912];
	ld.param.u64 	%rd36, [_ZN3cub18CUB_300001_SM_10006detail10merge_sort26DeviceMergeSortMergeKernelINS2_10policy_hubIN6thrust24THRUST_300001_SM_1000_NS6detail15normal_iteratorINS6_10device_ptrIdEEEEE9Policy600ESB_SB_SB_SB_mN4cuda3std3__44lessIfEEddEEvbT2_T3_T4_PT6_PT7_T5_PSL_SL_NS1_7vsmem_tE_param_2];
	ld.param.u64 	%rd37, [_ZN3cub18CUB_300001_SM_10006detail10merge_sort26DeviceMergeSortMergeKernelINS2_10policy_hubIN6thrust24THRUST_300001_SM_1000_NS6detail15normal_iteratorINS6_10device_ptrIdEEEEE9Policy600ESB_SB_SB_SB_mN4cuda3std3__44lessIfEEddEEvbT2_T3_T4_PT6_PT7_T5_PSL_SL_NS1_7vsmem_tE_param_1];
	ld.param.u64 	%rd32, [_ZN3cub18CUB_300001_SM_10006detail10merge_sort26DeviceMergeSortMergeKernelINS2_10policy_hubIN6thrust24THRUST_300001_SM_1000_NS6detail15normal_iteratorINS6_10device_ptrIdEEEEE9Policy600ESB_SB_SB_SB_mN4cuda3std3__44lessIfEEddEEvbT2_T3_T4_PT6_PT7_T5_PSL_SL_NS1_7vsmem_tE_param_3];
	ld.param.u64 	%rd33, [_ZN3cub18CUB_300001_SM_10006detail10merge_sort26DeviceMergeSortMergeKernelINS2_10policy_hubIN6thrust24THRUST_300001_SM_1000_NS6detail15normal_iteratorINS6_10device_ptrIdEEEEE9Policy600ESB_SB_SB_SB_mN4cuda3std3__44lessIfEEddEEvbT2_T3_T4_PT6_PT7_T5_PSL_SL_NS1_7vsmem_tE_param_4];
	ld.param.u64 	%rd34, [_ZN3cub18CUB_300001_SM_10006detail10merge_sort26DeviceMergeSortMergeKernelINS2_10policy_hubIN6thrust24THRUST_300001_SM_1000_NS6detail15normal_iteratorINS6_10device_ptrIdEEEEE9Policy600ESB_SB_SB_SB_mN4cuda3std3__44lessIfEEddEEvbT2_T3_T4_PT6_PT7_T5_PSL_SL_NS1_7vsmem_tE_param_5];
	ld.param.u64 	%rd38, [_ZN3cub18CUB_300001_SM_10006detail10merge_sort26DeviceMergeSortMergeKernelINS2_10policy_hubIN6thrust24THRUST_300001_SM_1000_NS6detail15normal_iteratorINS6_10device_ptrIdEEEEE9Policy600ESB_SB_SB_SB_mN4cuda3std3__44lessIfEEddEEvbT2_T3_T4_PT6_PT7_T5_PSL_SL_NS1_7vsmem_tE_param_7];
	ld.param.u64 	%rd35, [_ZN3cub18CUB_300001_SM_10006detail10merge_sort26DeviceMergeSortMergeKernelINS2_10policy_hubIN6thrust24THRUST_300001_SM_1000_NS6detail15normal_iteratorINS6_10device_ptrIdEEEEE9Policy600ESB_SB_SB_SB_mN4cuda3std3__44lessIfEEddEEvbT2_T3_T4_PT6_PT7_T5_PSL_SL_NS1_7vsmem_tE_param_8];
	cvta.to.global.u64 	%rd1, %rd34;
	cvta.to.global.u64 	%rd2, %rd33;
	cvta.to.global.u64 	%rd3, %rd38;
	cvta.to.global.u64 	%rd4, %rd37;
	cvta.to.global.u64 	%rd5, %rd36;
	mov.u32 	%r125, %ctaid.x;
	mov.u32 	%r126, %nctaid.x;
	cvt.u64.u32 	%rd6, %r125;
	mul.wide.u32 	%rd7, %r125, 2048;
	mov.u32 	%r1, %tid.x;
	add.s32 	%r127, %r126, -1;
	setp.ge.u32 	%p33, %r125, %r127;
	@%p33 bra 	$L__BB10_106;
	ld.param.s8 	%rs6, [_ZN3cub18CUB_300001_SM_10006detail10merge_sort26DeviceMergeSortMergeKernelINS2_10policy_hubIN6thrust24THRUST_300001_SM_1000_NS6detail15normal_iteratorINS6_10device_ptrIdEEEEE9Policy600ESB_SB_SB_SB_mN4cuda3std3__44lessIfEEddEEvbT2_T3_T4_PT6_PT7_T5_PSL_SL_NS1_7vsmem_tE_param_0];
	shl.b64 	%rd237, %rd6, 3;
	add.s64 	%rd238, %rd3, %rd237;
	ld.global.u64 	%rd8, [%rd238];
	ld.global.u64 	%rd239, [%rd238+8];
	neg.s64 	%rd240, %rd35;
	and.b64  	%rd241, %rd240, %rd6;
	shl.b64 	%rd9, %rd241, 11;
	shl.b64 	%rd242, %rd35, 10;
	and.b64  	%rd10, %rd242, -2048;
	sub.s64 	%rd243, %rd6, %rd241;
	shl.b64 	%rd244, %rd243, 11;
	sub.s64 	%rd245, %rd8, %rd9;
	sub.s64 	%rd246, %rd239, %rd9;
	sub.s64 	%rd247, %rd32, %rd9;
	max.u64 	%rd248, %rd247, %rd10;
	sub.s64 	%rd249, %rd248, %rd10;
	sub.s64 	%rd250, %rd244, %rd245;
	min.u64 	%rd11, %rd250, %rd249;
	setp.eq.s64 	%p183, %rd243, -1;
	selp.b64 	%rd251, 2047, 2048, %p183;
	add.s64 	%rd252, %rd251, %rd244;
	sub.s64 	%rd253, %rd252, %rd246;
	or.b64  	%rd254, %rd240, %rd6;
	setp.eq.s64 	%p184, %rd254, -1;
	min.u64 	%rd255, %rd10, %rd247;
	selp.b64 	%rd256, %rd255, %rd246, %p184;
	selp.b64 	%rd257, %rd10, %rd253, %p184;
	min.u64 	%rd258, %rd257, %rd249;
	cvt.u32.u64 	%r530, %rd245;
	cvt.u32.u64 	%r531, %rd256;
	sub.s32 	%r2, %r531, %r530;
	cvt.u32.u64 	%r532, %rd258;
	cvt.u32.u64 	%r533, %rd11;
	sub.s32 	%r3, %r532, %r533;
	// begin inline asm
	griddepcontrol.wait;
	// end inline asm
	setp.eq.s16 	%p185, %rs6, 0;
	@%p185 bra 	$L__BB10_26;
	add.s64 	%rd259, %rd9, %rd10;
	add.s64 	%rd260, %rd259, %rd11;
	setp.ge.s32 	%p186, %r1, %r2;
	cvt.u64.u32 	%rd261, %r1;
	add.s64 	%rd262, %rd8, %rd261;
	shl.b64 	%rd263, %rd262, 3;
	add.s64 	%rd12, %rd4, %rd263;
	sub.s32 	%r534, %r1, %r2;
	cvt.s64.s32 	%rd264, %r534;
	add.s64 	%rd265, %rd260, %rd264;
	shl.b64 	%rd266, %rd265, 3;
	add.s64 	%rd13, %rd4, %rd266;
	@%p186 bra 	$L__BB10_4;
	ld.global.f64 	%fd377, [%rd12];
	bra.uni 	$L__BB10_5;
$L__BB10_4:
	ld.global.f64 	%fd377, [%rd13];
$L__BB10_5:
	add.s32 	%r535, %r1, 256;
	setp.lt.s32 	%p187, %r535, %r2;
	@%p187 bra 	$L__BB10_7;
	ld.global.f64 	%fd376, [%rd13+2048];
	bra.uni 	$L__BB10_8;
$L__BB10_7:
	ld.global.f64 	%fd376, [%rd12+2048];
$L__BB10_8:
	add.s32 	%r536, %r1, 512;
	setp.lt.s32 	%p188, %r536, %r2;
	@%p188 bra 	$L__BB10_10;
	ld.global.f64 	%fd375, [%rd13+4096];
	bra.uni 	$L__BB10_11;
$L__BB10_10:
	ld.global.f64 	%fd375, [%rd12+4096];
$L__BB10_11:
	add.s32 	%r537, %r1, 768;
	setp.lt.s32 	%p189, %r537, %r2;
	@%p189 bra 	$L__BB10_13;
	ld.global.f64 	%fd374, [%rd13+6144];
	bra.uni 	$L__BB10_14;
$L__BB10_13:
	ld.global.f64 	%fd374, [%rd12+6144];
$L__BB10_14:
	or.b32  	%r538, %r1, 1024;
	setp.lt.s32 	%p190, %r538, %r2;
	@%p190 bra 	$L__BB10_16;
	ld.global.f64 	%fd373, [%rd13+8192];
	bra.uni 	$L__BB10_17;
$L__BB10_16:
	ld.global.f64 	%fd373, [%rd12+8192];
$L__BB10_17:
	add.s32 	%r539, %r1, 1280;
	setp.lt.s32 	%p191, %r539, %r2;
	@%p191 bra 	$L__BB10_19;
	ld.global.f64 	%fd372, [%rd13+10240];
	bra.uni 	$L__BB10_20;
$L__BB10_19:
	ld.global.f64 	%fd372, [%rd12+10240];
$L__BB10_20:
	add.s32 	%r540, %r1, 1536;
	setp.lt.s32 	%p192, %r540, %r2;
	@%p192 bra 	$L__BB10_22;
	ld.global.f64 	%fd371, [%rd13+12288];
	bra.uni 	$L__BB10_23;
$L__BB10_22:
	ld.global.f64 	%fd371, [%rd12+12288];
$L__BB10_23:
	add.s32 	%r541, %r1, 1792;
	setp.lt.s32 	%p193, %r541, %r2;
	@%p193 bra 	$L__BB10_25;
	ld.global.f64 	%fd370, [%rd13+14336];
	bra.uni 	$L__BB10_27;
$L__BB10_25:
	ld.global.f64 	%fd370, [%rd12+14336];
	bra.uni 	$L__BB10_27;
$L__BB10_26:
	add.s64 	%rd267, %rd9, %rd10;
	add.s64 	%rd268, %rd267, %rd11;
	setp.lt.s32 	%p194, %r1, %r2;
	sub.s32 	%r542, %r1, %r2;
	cvt.s64.s32 	%rd269, %r542;
	cvt.u64.u32 	%rd270, %r1;
	selp.b64 	%rd271, %rd8, %rd268, %p194;
	selp.b64 	%rd272, %rd270, %rd269, %p194;
	add.s64 	%rd273, %rd272, %rd271;
	shl.b64 	%rd274, %rd273, 3;
	add.s64 	%rd275, %rd2, %rd274;
	ld.global.f64 	%fd377, [%rd275];
	add.s32 	%r543, %r1, 256;
	setp.lt.s32 	%p195, %r543, %r2;
	sub.s32 	%r544, %r543, %r2;
	cvt.s64.s32 	%rd276, %r544;
	cvt.u64.u32 	%rd277, %r543;
	selp.b64 	%rd278, %rd8, %rd268, %p195;
	selp.b64 	%rd279, %rd277, %rd276, %p195;
	add.s64 	%rd280, %rd279, %rd278;
	shl.b64 	%rd281, %rd280, 3;
	add.s64 	%rd282, %rd2, %rd281;
	ld.global.f64 	%fd376, [%rd282];
	add.s32 	%r545, %r1, 512;
	setp.lt.s32 	%p196, %r545, %r2;
	sub.s32 	%r546, %r545, %r2;
	cvt.s64.s32 	%rd283, %r546;
	cvt.u64.u32 	%rd284, %r545;
	selp.b64 	%rd285, %rd8, %rd268, %p196;
	selp.b64 	%rd286, %rd284, %rd283, %p196;
	add.s64 	%rd287, %rd286, %rd285;
	shl.b64 	%rd288, %rd287, 3;
	add.s64 	%rd289, %rd2, %rd288;
	ld.global.f64 	%fd375, [%rd289];
	add.s32 	%r547, %r1, 768;
	setp.lt.s32 	%p197, %r547, %r2;
	sub.s32 	%r548, %r547, %r2;
	cvt.s64.s32 	%rd290, %r548;
	cvt.u64.u32 	%rd291, %r547;
	selp.b64 	%rd292, %rd8, %rd268, %p197;
	selp.b64 	%rd293, %rd291, %rd290, %p197;
	add.s64 	%rd294, %rd293, %rd292;
	shl.b64 	%rd295, %rd294, 3;
	add.s64 	%rd296, %rd2, %rd295;
	ld.global.f64 	%fd374, [%rd296];
	or.b32  	%r549, %r1, 1024;
	setp.lt.s32 	%p198, %r549, %r2;
	sub.s32 	%r550, %r549, %r2;
	cvt.s64.s32 	%rd297, %r550;
	cvt.u64.u32 	%rd298, %r549;
	selp.b64 	%rd299, %rd8, %rd268, %p198;
	selp.b64 	%rd300, %rd298, %rd297, %p198;
	add.s64 	%rd301, %rd300, %rd299;
	shl.b64 	%rd302, %rd301, 3;
	add.s64 	%rd303, %rd2, %rd302;
	ld.global.f64 	%fd373, [%rd303];
	add.s32 	%r551, %r1, 1280;
	setp.lt.s32 	%p199, %r551, %r2;
	sub.s32 	%r552, %r551, %r2;
	cvt.s64.s32 	%rd304, %r552;
	cvt.u64.u32 	%rd305, %r551;
	selp.b64 	%rd306, %rd8, %rd268, %p199;
	selp.b64 	%rd307, %rd305, %rd304, %p199;
	add.s64 	%rd308, %rd307, %rd306;
	shl.b64 	%rd309, %rd308, 3;
	add.s64 	%rd310, %rd2, %rd309;
	ld.global.f64 	%fd372, [%rd310];
	add.s32 	%r553, %r1, 1536;
	setp.lt.s32 	%p200, %r553, %r2;
	sub.s32 	%r554, %r553, %r2;
	cvt.s64.s32 	%rd311, %r554;
	cvt.u64.u32 	%rd312, %r553;
	selp.b64 	%rd313, %rd8, %rd268, %p200;
	selp.b64 	%rd314, %rd312, %rd311, %p200;
	add.s64 	%rd315, %rd314, %rd313;
	shl.b64 	%rd316, %rd315, 3;
	add.s64 	%rd317, %rd2, %rd316;
	ld.global.f64 	%fd371, [%rd317];
	add.s32 	%r555, %r1, 1792;
	setp.lt.s32 	%p201, %r555, %r2;
	sub.s32 	%r556, %r555, %r2;
	cvt.s64.s32 	%rd318, %r556;
	cvt.u64.u32 	%rd319, %r555;
	selp.b64 	%rd320, %rd8, %rd268, %p201;
	selp.b64 	%rd321, %rd319, %rd318, %p201;
	add.s64 	%rd322, %rd321, %rd320;
	shl.b64 	%rd323, %rd322, 3;
	add.s64 	%rd324, %rd2, %rd323;
	ld.global.f64 	%fd370, [%rd324];
$L__BB10_27:
	ld.param.s8 	%rs7, [_ZN3cub18CUB_300001_SM_10006detail10merge_sort26DeviceMergeSortMergeKernelINS2_10policy_hubIN6thrust24THRUST_300001_SM_1000_NS6detail15normal_iteratorINS6_10device_ptrIdEEEEE9Policy600ESB_SB_SB_SB_mN4cuda3std3__44lessIfEEddEEvbT2_T3_T4_PT6_PT7_T5_PSL_SL_NS1_7vsmem_tE_param_0];
	setp.eq.s16 	%p202, %rs7, 0;
	shl.b32 	%r557, %r1, 3;
	mov.u32 	%r558, _ZZN3cub18CUB_300001_SM_10006detail10merge_sort26DeviceMergeSortMergeKernelINS2_10policy_hubIN6thrust24THRUST_300001_SM_1000_NS6detail15normal_iteratorINS6_10device_ptrIdEEEEE9Policy600ESB_SB_SB_SB_mN4cuda3std3__44lessIfEEddEEvbT2_T3_T4_PT6_PT7_T5_PSL_SL_NS1_7vsmem_tEE19static_temp_storage;
	add.s32 	%r559, %r558, %r557;
	st.shared.f64 	[%r559], %fd377;
	add.s32 	%r4, %r1, 256;
	st.shared.f64 	[%r559+2048], %fd376;
	add.s32 	%r5, %r1, 512;
	st.shared.f64 	[%r559+4096], %fd375;
	add.s32 	%r6, %r1, 768;
	st.shared.f64 	[%r559+6144], %fd374;
	or.b32  	%r7, %r1, 1024;
	st.shared.f64 	[%r559+8192], %fd373;
	add.s32 	%r8, %r1, 1280;
	st.shared.f64 	[%r559+10240], %fd372;
	add.s32 	%r9, %r1, 1536;
	st.shared.f64 	[%r559+12288], %fd371;
	add.s32 	%r10, %r1, 1792;
	st.shared.f64 	[%r559+14336], %fd370;
	@%p202 bra 	$L__BB10_52;
	add.s64 	%rd325, %rd9, %rd10;
	add.s64 	%rd326, %rd325, %rd11;
	setp.ge.s32 	%p203, %r1, %r2;
	cvt.u64.u32 	%rd327, %r1;
	add.s64 	%rd328, %rd8, %rd327;
	shl.b64 	%rd329, %rd328, 3;
	add.s64 	%rd14, %rd5, %rd329;
	sub.s32 	%r560, %r1, %r2;
	cvt.s64.s32 	%rd330, %r560;
	add.s64 	%rd331, %rd326, %rd330;
	shl.b64 	%rd332, %rd331, 3;
	add.s64 	%rd15, %rd5, %rd332;
	@%p203 bra 	$L__BB10_30;
	ld.global.f64 	%fd392, [%rd14];
	bra.uni 	$L__BB10_31;
$L__BB10_30:
	ld.global.f64 	%fd392, [%rd15];
$L__BB10_31:
	setp.lt.s32 	%p204, %r4, %r2;
	@%p204 bra 	$L__BB10_33;
	ld.global.f64 	%fd391, [%rd15+2048];
	bra.uni 	$L__BB10_34;
$L__BB10_33:
	ld.global.f64 	%fd391, [%rd14+2048];
$L__BB10_34:
	setp.lt.s32 	%p205, %r5, %r2;
	@%p205 bra 	$L__BB10_36;
	ld.global.f64 	%fd390, [%rd15+4096];
	bra.uni 	$L__BB10_37;
$L__BB10_36:
	ld.global.f64 	%fd390, [%rd14+4096];
$L__BB10_37:
	setp.lt.s32 	%p206, %r6, %r2;
	@%p206 bra 	$L__BB10_39;
	ld.global.f64 	%fd389, [%rd15+6144];
	bra.uni 	$L__BB10_40;
$L__BB10_39:
	ld.global.f64 	%fd389, [%rd14+6144];
$L__BB10_40:
	setp.lt.s32 	%p207, %r7, %r2;
	@%p207 bra 	$L__BB10_42;
	ld.global.f64 	%fd388, [%rd15+8192];
	bra.uni 	$L__BB10_43;
$L__BB10_42:
	ld.global.f64 	%fd388, [%rd14+8192];
$L__BB10_43:
	setp.lt.s32 	%p208, %r8, %r2;
	@%p208 bra 	$L__BB10_45;
	ld.global.f64 	%fd387, [%rd15+10240];
	bra.uni 	$L__BB10_46;
$L__BB10_45:
	ld.global.f64 	%fd387, [%rd14+10240];
$L__BB10_46:
	setp.lt.s32 	%p209, %r9, %r2;
	@%p209 bra 	$L__BB10_48;
	ld.global.f64 	%fd386, [%rd15+12288];
	bra.uni 	$L__BB10_49;
$L__BB10_48:
	ld.global.f64 	%fd386, [%rd14+12288];
$L__BB10_49:
	setp.lt.s32 	%p210, %r10, %r2;
	@%p210 bra 	$L__BB10_51;
	ld.global.f64 	%fd385, [%rd15+14336];
	bra.uni 	$L__BB10_53;
$L__BB10_51:
	ld.global.f64 	%fd385, [%rd14+14336];
	bra.uni 	$L__BB10_53;
$L__BB10_52:
	add.s64 	%rd333, %rd9, %rd10;
	add.s64 	%rd334, %rd333, %rd11;
	setp.lt.s32 	%p211, %r1, %r2;
	sub.s32 	%r561, %r1, %r2;
	cvt.s64.s32 	%rd335, %r561;
	cvt.u64.u32 	%rd336, %r1;
	selp.b64 	%rd337, %rd8, %rd334, %p211;
	selp.b64 	%rd338, %rd336, %rd335, %p211;
	add.s64 	%rd339, %rd338, %rd337;
	shl.b64 	%rd340, %rd339, 3;
	add.s64 	%rd341, %rd1, %rd340;
	ld.global.f64 	%fd392, [%rd341];
	setp.lt.s32 	%p212, %r4, %r2;
	sub.s32 	%r562, %r4, %r2;
	cvt.s64.s32 	%rd342, %r562;
	cvt.u64.u32 	%rd343, %r4;
	selp.b64 	%rd344, %rd8, %rd334, %p212;
	selp.b64 	%rd345, %rd343, %rd342, %p212;
	add.s64 	%rd346, %rd345, %rd344;
	shl.b64 	%rd347, %rd346, 3;
	add.s64 	%rd348, %rd1, %rd347;
	ld.global.f64 	%fd391, [%rd348];
	setp.lt.s32 	%p213, %r5, %r2;
	sub.s32 	%r563, %r5, %r2;
	cvt.s64.s32 	%rd349, %r563;
	cvt.u64.u32 	%rd350, %r5;
	selp.b64 	%rd351, %rd8, %rd334, %p213;
	selp.b64 	%rd352, %rd350, %rd349, %p213;
	add.s64 	%rd353, %rd352, %rd351;
	shl.b64 	%rd354, %rd353, 3;
	add.s64 	%rd355, %rd1, %rd354;
	ld.global.f64 	%fd390, [%rd355];
	setp.lt.s32 	%p214, %r6, %r2;
	sub.s32 	%r564, %r6, %r2;
	cvt.s64.s32 	%rd356, %r564;
	cvt.u64.u32 	%rd357, %r6;
	selp.b64 	%rd358, %rd8, %rd334, %p214;
	selp.b64 	%rd359, %rd357, %rd356, %p214;
	add.s64 	%rd360, %rd359, %rd358;
	shl.b64 	%rd361, %rd360, 3;
	add.s64 	%rd362, %rd1, %rd361;
	ld.global.f64 	%fd389, [%rd362];
	setp.lt.s32 	%p215, %r7, %r2;
	sub.s32 	%r565, %r7, %r2;
	cvt.s64.s32 	%rd363, %r565;
	cvt.u64.u32 	%rd364, %r7;
	selp.b64 	%rd365, %rd8, %rd334, %p215;
	selp.b64 	%rd366, %rd364, %rd363, %p215;
	add.s64 	%rd367, %rd366, %rd365;
	shl.b64 	%rd368, %rd367, 3;
	add.s64 	%rd369, %rd1, %rd368;
	ld.global.f64 	%fd388, [%rd369];
	setp.lt.s32 	%p216, %r8, %r2;
	sub.s32 	%r566, %r8, %r2;
	cvt.s64.s32 	%rd370, %r566;
	cvt.u64.u32 	%rd371, %r8;
	selp.b64 	%rd372, %rd8, %rd334, %p216;
	selp.b64 	%rd373, %rd371, %rd370, %p216;
	add.s64 	%rd374, %rd373, %rd372;
	shl.b64 	%rd375, %rd374, 3;
	add.s64 	%rd376, %rd1, %rd375;
	ld.global.f64 	%fd387, [%rd376];
	setp.lt.s32 	%p217, %r9, %r2;
	sub.s32 	%r567, %r9, %r2;
	cvt.s64.s32 	%rd377, %r567;
	cvt.u64.u32 	%rd378, %r9;
	selp.b64 	%rd379, %rd8, %rd334, %p217;
	selp.b64 	%rd380, %rd378, %rd377, %p217;
	add.s64 	%rd381, %rd380, %rd379;
	shl.b64 	%rd382, %rd381, 3;
	add.s64 	%rd383, %rd1, %rd382;
	ld.global.f64 	%fd386, [%rd383];
	setp.lt.s32 	%p218, %r10, %r2;
	sub.s32 	%r568, %r10, %r2;
	cvt.s64.s32 	%rd384, %r568;
	cvt.u64.u32 	%rd385, %r10;
	selp.b64 	%rd386, %rd8, %rd334, %p218;
	selp.b64 	%rd387, %rd385, %rd384, %p218;
	add.s64 	%rd388, %rd387, %rd386;
	shl.b64 	%rd389, %rd388, 3;
	add.s64 	%rd390, %rd1, %rd389;
	ld.global.f64 	%fd385, [%rd390];
$L__BB10_53:
	bar.sync 	0;
	// begin inline asm
	griddepcontrol.launch_dependents;
	// end inline asm
	add.s32 	%r11, %r3, %r2;
	min.s32 	%r12, %r557, %r11;
	shl.b32 	%r570, %r2, 3;
	add.s32 	%r13, %r558, %r570;
	setp.lt.s32 	%p219, %r12, %r3;
	sub.s32 	%r572, %r12, %r3;
	selp.b32 	%r869, 0, %r572, %p219;
	min.s32 	%r867, %r12, %r2;
	setp.ge.s32 	%p220, %r869, %r867;
	@%p220 bra 	$L__BB10_55;
$L__BB10_54:
	sub.s32 	%r573, %r867, %r869;
	shr.u32 	%r574, %r573, 31;
	add.s32 	%r575, %r573, %r574;
	shr.s32 	%r576, %r575, 1;
	add.s32 	%r577, %r576, %r869;
	shl.b32 	%r578, %r577, 3;
	add.s32 	%r580, %r558, %r578;
	ld.shared.f64 	%fd329, [%r580];
	not.b32 	%r581, %r577;
	add.s32 	%r582, %r12, %r581;
	shl.b32 	%r583, %r582, 3;
	add.s32 	%r584, %r13, %r583;
	ld.shared.f64 	%fd330, [%r584];
	cvt.rn.f32.f64 	%f19, %fd330;
	cvt.rn.f32.f64 	%f20, %fd329;
	setp.geu.f32 	%p221, %f19, %f20;
	add.s32 	%r585, %r577, 1;
	selp.b32 	%r869, %r585, %r869, %p221;
	selp.b32 	%r867, %r867, %r577, %p221;
	setp.lt.s32 	%p222, %r869, %r867;
	@%p222 bra 	$L__BB10_54;
$L__BB10_55:
	sub.s32 	%r586, %r12, %r869;
	add.s32 	%r21, %r586, %r2;
	shl.b32 	%r587, %r586, 3;
	add.s32 	%r22, %r13, %r587;
	ld.shared.f64 	%fd394, [%r22];
	shl.b32 	%r588, %r869, 3;
	add.s32 	%r23, %r558, %r588;
	ld.shared.f64 	%fd395, [%r23];
	setp.ge.s32 	%p224, %r21, %r11;
	mov.pred 	%p264, 0;
	@%p224 bra 	$L__BB10_58;
	setp.ge.s32 	%p226, %r869, %r2;
	mov.pred 	%p264, -1;
	@%p226 bra 	$L__BB10_58;
	cvt.rn.f32.f64 	%f21, %fd394;
	cvt.rn.f32.f64 	%f22, %fd395;
	setp.lt.f32 	%p264, %f21, %f22;
$L__BB10_58:
	selp.f64 	%fd81, %fd394, %fd395, %p264;
	selp.u32 	%r590, 1, 0, %p264;
	add.s32 	%r24, %r21, %r590;
	not.pred 	%p227, %p264;
	selp.u32 	%r591, 1, 0, %p227;
	add.s32 	%r25, %r869, %r591;
	selp.b32 	%r26, %r21, %r869, %p264;
	@%p227 bra 	$L__BB10_60;
	ld.shared.f64 	%fd394, [%r22+8];
	bra.uni 	$L__BB10_61;
$L__BB10_60:
	ld.shared.f64 	%fd395, [%r23+8];
$L__BB10_61:
	setp.ge.s32 	%p229, %r24, %r11;
	mov.pred 	%p265, 0;
	@%p229 bra 	$L__BB10_64;
	setp.ge.s32 	%p231, %r25, %r2;
	mov.pred 	%p265, -1;
	@%p231 bra 	$L__BB10_64;
	cvt.rn.f32.f64 	%f23, %fd394;
	cvt.rn.f32.f64 	%f24, %fd395;
	setp.lt.f32 	%p265, %f23, %f24;
$L__BB10_64:
	selp.f64 	%fd86, %fd394, %fd395, %p265;
	selp.u32 	%r592, 1, 0, %p265;
	add.s32 	%r27, %r24, %r592;
	not.pred 	%p232, %p265;
	selp.u32 	%r593, 1, 0, %p232;
	add.s32 	%r28, %r25, %r593;
	selp.b32 	%r29, %r24, %r25, %p265;
	@%p265 bra 	$L__BB10_66;
	shl.b32 	%r594, %r28, 3;
	add.s32 	%r596, %r558, %r594;
	ld.shared.f64 	%fd395, [%r596];
	bra.uni 	$L__BB10_67;
$L__BB10_66:
	shl.b32 	%r597, %r27, 3;
	add.s32 	%r599, %r558, %r597;
	ld.shared.f64 	%fd394, [%r599];
$L__BB10_67:
	setp.ge.s32 	%p234, %r27, %r11;
	mov.pred 	%p266, 0;
	@%p234 bra 	$L__BB10_70;
	setp.ge.s32 	%p236, %r28, %r2;
	mov.pred 	%p266, -1;
	@%p236 bra 	$L__BB10_70;
	cvt.rn.f32.f64 	%f25, %fd394;
	cvt.rn.f32.f64 	%f26, %fd395;
	setp.lt.f32 	%p266, %f25, %f26;
$L__BB10_70:
	selp.f64 	%fd91, %fd394, %fd395, %p266;
	selp.u32 	%r600, 1, 0, %p266;
	add.s32 	%r30, %r27, %r600;
	not.pred 	%p237, %p266;
	selp.u32 	%r601, 1, 0, %p237;
	add.s32 	%r31, %r28, %r601;
	selp.b32 	%r32, %r27, %r28, %p266;
	@%p266 bra 	$L__BB10_72;
	shl.b32 	%r602, %r31, 3;
	add.s32 	%r604, %r558, %r602;
	ld.shared.f64 	%fd395, [%r604];
	bra.uni 	$L__BB10_73;
$L__BB10_72:
	shl.b32 	%r605, %r30, 3;
	add.s32 	%r607, %r558, %r605;
	ld.shared.f64 	%fd394, [%r607];
$L__BB10_73:
	setp.ge.s32 	%p239, %r30, %r11;
	mov.pred 	%p267, 0;
	@%p239 bra 	$L__BB10_76;
	setp.ge.s32 	%p241, %r31, %r2;
	mov.pred 	%p267, -1;
	@%p241 bra 	$L__BB10_76;
	cvt.rn.f32.f64 	%f27, %fd394;
	cvt.rn.f32.f64 	%f28, %fd395;
	setp.lt.f32 	%p267, %f27, %f28;
$L__BB10_76:
	selp.f64 	%fd96, %fd394, %fd395, %p267;
	selp.u32 	%r608, 1, 0, %p267;
	add.s32 	%r33, %r30, %r608;
	not.pred 	%p242, %p267;
	selp.u32 	%r609, 1, 0, %p242;
	add.s32 	%r34, %r31, %r609;
	selp.b32 	%r35, %r30, %r31, %p267;
	@%p267 bra 	$L__BB10_78;
	shl.b32 	%r610, %r34, 3;
	add.s32 	%r612, %r558, %r610;
	ld.shared.f64 	%fd395, [%r612];
	bra.uni 	$L__BB10_79;
$L__BB10_78:
	shl.b32 	%r613, %r33, 3;
	add.s32 	%r615, %r558, %r613;
	ld.shared.f64 	%fd394, [%r615];
$L__BB10_79:
	setp.ge.s32 	%p244, %r33, %r11;
	mov.pred 	%p268, 0;
	@%p244 bra 	$L__BB10_82;
	setp.ge.s32 	%p246, %r34, %r2;
	mov.pred 	%p268, -1;
	@%p246 bra 	$L__BB10_82;
	cvt.rn.f32.f64 	%f29, %fd394;
	cvt.rn.f32.f64 	%f30, %fd395;
	setp.lt.f32 	%p268, %f29, %f30;
$L__BB10_82:
	selp.f64 	%fd101, %fd394, %fd395, %p268;
	selp.u32 	%r616, 1, 0, %p268;
	add.s32 	%r36, %r33, %r616;
	not.pred 	%p247, %p268;
	selp.u32 	%r617, 1, 0, %p247;
	add.s32 	%r37, %r34, %r617;
	selp.b32 	%r38, %r33, %r34, %p268;
	@%p268 bra 	$L__BB10_84;
	shl.b32 	%r618, %r37, 3;
	add.s32 	%r620, %r558, %r618;
	ld.shared.f64 	%fd395, [%r620];
	bra.uni 	$L__BB10_85;
$L__BB10_84:
	shl.b32 	%r621, %r36, 3;
	add.s32 	%r623, %r558, %r621;
	ld.shared.f64 	%fd394, [%r623];
$L__BB10_85:
	setp.ge.s32 	%p249, %r36, %r11;
	mov.pred 	%p269, 0;
	@%p249 bra 	$L__BB10_88;
	setp.ge.s32 	%p251, %r37, %r2;
	mov.pred 	%p269, -1;
	@%p251 bra 	$L__BB10_88;
	cvt.rn.f32.f64 	%f31, %fd394;
	cvt.rn.f32.f64 	%f32, %fd395;
	setp.lt.f32 	%p269, %f31, %f32;
$L__BB10_88:
	selp.f64 	%fd106, %fd394, %fd395, %p269;
	selp.u32 	%r624, 1, 0, %p269;
	add.s32 	%r39, %r36, %r624;
	not.pred 	%p252, %p269;
	selp.u32 	%r625, 1, 0, %p252;
	add.s32 	%r40, %r37, %r625;
	selp.b32 	%r41, %r36, %r37, %p269;
	@%p269 bra 	$L__BB10_90;
	shl.b32 	%r626, %r40, 3;
	mov.u32 	%r627, _ZZN3cub18CUB_300001_SM_10006detail10merge_sort26DeviceMergeSortMergeKernelINS2_10policy_hubIN6thrust24THRUST_300001_SM_1000_NS6detail15normal_iteratorINS6_10device_ptrIdEEEEE9Policy600ESB_SB_SB_SB_mN4cuda3std3__44lessIfEEddEEvbT2_T3_T4_PT6_PT7_T5_PSL_SL_NS1_7vsmem_tEE19static_temp_storage;
	add.s32 	%r628, %r627, %r626;
	ld.shared.f64 	%fd395, [%r628];
	bra.uni 	$L__BB10_91;
$L__BB10_90:
	shl.b32 	%r629, %r39, 3;
	mov.u32 	%r630, _ZZN3cub18CUB_300001_SM_10006detail10merge_sort26DeviceMergeSortMergeKernelINS2_10policy_hubIN6thrust24THRUST_300001_SM_1000_NS6detail15normal_iteratorINS6_10device_ptrIdEEEEE9Policy600ESB_SB_SB_SB_mN4cuda3std3__44lessIfEEddEEvbT2_T3_T4_PT6_PT7_T5_PSL_SL_NS1_7vsmem_tEE19static_temp_storage;
	add.s32 	%r631, %r630, %r629;
	ld.shared.f64 	%fd394, [%r631];
$L__BB10_91:
	setp.ge.s32 	%p254, %r39, %r11;
	mov.pred 	%p270, 0;
	@%p254 bra 	$L__BB10_94;
	setp.ge.s32 	%p256, %r40, %r2;
	mov.pred 	%p270, -1;
	@%p256 bra 	$L__BB10_94;
	cvt.rn.f32.f64 	%f33, %fd394;
	cvt.rn.f32.f64 	%f34, %fd395;
	setp.lt.f32 	%p270, %f33, %f34;
$L__BB10_94:
	selp.f64 	%fd111, %fd394, %fd395, %p270;
	selp.u32 	%r632, 1, 0, %p270;
	add.s32 	%r42, %r39, %r632;
	not.pred 	%p257, %p270;
	selp.u32 	%r633, 1, 0, %p257;
	add.s32 	%r43, %r40, %r633;
	selp.b32 	%r44, %r39, %r40, %p270;
	@%p270 bra 	$L__BB10_96;
	shl.b32 	%r634, %r43, 3;
	mov.u32 	%r635, _ZZN3cub18CUB_300001_SM_10006detail10merge_sort26DeviceMergeSortMergeKernelINS2_10policy_hubIN6thrust24THRUST_300001_SM_1000_NS6detail15normal_iteratorINS6_10device_ptrIdEEEEE9Policy600ESB_SB_SB_SB_mN4cuda3std3__44lessIfEEddEEvbT2_T3_T4_PT6_PT7_T5_PSL_SL_NS1_7vsmem_tEE19static_temp_storage;
	add.s32 	%r636, %r635, %r634;
	ld.shared.f64 	%fd395, [%r636];
	bra.uni 	$L__BB10_97;
$L__BB10_96:
	shl.b32 	%r637, %r42, 3;
	mov.u32 	%r638, _ZZN3cub18CUB_300001_SM_10006detail10merge_sort26DeviceMergeSortMergeKernelINS2_10policy_hubIN6thrust24THRUST_300001_SM_1000_NS6detail15normal_iteratorINS6_10device_ptrIdEEEEE9Policy600ESB_SB_SB_SB_mN4cuda3std3__44lessIfEEddEEvbT2_T3_T4_PT6_PT7_T5_PSL_SL_NS1_7vsmem_tEE19static_temp_storage;
	add.s32 	%r639, %r638, %r637;
	ld.shared.f64 	%fd394, [%r639];
$L__BB10_97:
	setp.ge.s32 	%p259, %r42, %r11;
	mov.pred 	%p271, 0;
	@%p259 bra 	$L__BB10_100;
	setp.ge.s32 	%p261, %r43, %r2;
	mov.pred 	%p271, -1;
	@%p261 bra 	$L__BB10_100;
	cvt.rn.f32.f64 	%f35, %fd394;
	cvt.rn.f32.f64 	%f36, %fd395;
	setp.lt.f32 	%p271, %f35, %f36;
$L__BB10_100:
	ld.param.s8 	%rs8, [_ZN3cub18CUB_300001_SM_10006detail10merge_sort26DeviceMergeSortMergeKernelINS2_10policy_hubIN6thrust24THRUST_300001_SM_1000_NS6detail15normal_iteratorINS6_10device_ptrIdEEEEE9Policy600ESB_SB_SB_SB_mN4cuda3std3__44lessIfEEddEEvbT2_T3_T4_PT6_PT7_T5_PSL_SL_NS1_7vsmem_tE_param_0];
	setp.eq.s16 	%p262, %rs8, 0;
	selp.f64 	%fd116, %fd394, %fd395, %p271;
	selp.b32 	%r45, %r42, %r43, %p271;
	bar.sync 	0;
	@%p262 bra 	$L__BB10_102;
	ld.param.u64 	%rd420, [_ZN3cub18CUB_300001_SM_10006detail10merge_sort26DeviceMergeSortMergeKernelINS2_10policy_hubIN6thrust24THRUST_300001_SM_1000_NS6detail15normal_iteratorINS6_10device_ptrIdEEEEE9Policy600ESB_SB_SB_SB_mN4cuda3std3__44lessIfEEddEEvbT2_T3_T4_PT6_PT7_T5_PSL_SL_NS1_7vsmem_tE_param_4];
	// begin inline asm
	mov.u32 %r640, %laneid;
	// end inline asm
	mov.u32 	%r641, %tid.x;
	shl.b32 	%r642, %r641, 3;
	and.b32  	%r643, %r642, 7936;
	shl.b32 	%r644, %r640, 3;
	add.s32 	%r645, %r644, %r643;
	shr.s32 	%r646, %r645, 5;
	add.s32 	%r647, %r646, %r645;
	shl.b32 	%r648, %r647, 3;
	mov.u32 	%r649, _ZZN3cub18CUB_300001_SM_10006detail10merge_sort26DeviceMergeSortMergeKernelINS2_10policy_hubIN6thrust24THRUST_300001_SM_1000_NS6detail15normal_iteratorINS6_10device_ptrIdEEEEE9Policy600ESB_SB_SB_SB_mN4cuda3std3__44lessIfEEddEEvbT2_T3_T4_PT6_PT7_T5_PSL_SL_NS1_7vsmem_tEE19static_temp_storage;
	add.s32 	%r650, %r649, %r648;
	st.shared.f64 	[%r650], %fd81;
	st.shared.f64 	[%r650+8], %fd86;
	st.shared.f64 	[%r650+16], %fd91;
	st.shared.f64 	[%r650+24], %fd96;
	st.shared.f64 	[%r650+32], %fd101;
	st.shared.f64 	[%r650+40], %fd106;
	st.shared.f64 	[%r650+48], %fd111;
	st.shared.f64 	[%r650+56], %fd116;
	bar.warp.sync 	-1;
	mad.lo.s32 	%r651, %r640, -7, %r645;
	shr.s32 	%r652, %r651, 5;
	add.s32 	%r653, %r652, %r651;
	shl.b32 	%r654, %r653, 3;
	add.s32 	%r655, %r649, %r654;
	ld.shared.f64 	%fd331, [%r655];
	add.s32 	%r656, %r651, 32;
	shr.s32 	%r657, %r656, 5;
	add.s32 	%r658, %r657, %r651;
	shl.b32 	%r659, %r658, 3;
	add.s32 	%r660, %r649, %r659;
	ld.shared.f64 	%fd332, [%r660+256];
	add.s32 	%r661, %r651, 64;
	shr.s32 	%r662, %r661, 5;
	add.s32 	%r663, %r662, %r651;
	shl.b32 	%r664, %r663, 3;
	add.s32 	%r665, %r649, %r664;
	ld.shared.f64 	%fd333, [%r665+512];
	add.s32 	%r666, %r651, 96;
	shr.s32 	%r667, %r666, 5;
	add.s32 	%r668, %r667, %r651;
	shl.b32 	%r669, %r668, 3;
	add.s32 	%r670, %r649, %r669;
	ld.shared.f64 	%fd334, [%r670+768];
	add.s32 	%r671, %r651, 128;
	shr.s32 	%r672, %r671, 5;
	add.s32 	%r673, %r672, %r651;
	shl.b32 	%r674, %r673, 3;
	add.s32 	%r675, %r649, %r674;
	ld.shared.f64 	%fd335, [%r675+1024];
	add.s32 	%r676, %r651, 160;
	shr.s32 	%r677, %r676, 5;
	add.s32 	%r678, %r677, %r651;
	shl.b32 	%r679, %r678, 3;
	add.s32 	%r680, %r649, %r679;
	ld.shared.f64 	%fd336, [%r680+1280];
	add.s32 	%r681, %r651, 192;
	shr.s32 	%r682, %r681, 5;
	add.s32 	%r683, %r682, %r651;
	shl.b32 	%r684, %r683, 3;
	add.s32 	%r685, %r649, %r684;
	ld.shared.f64 	%fd337, [%r685+1536];
	add.s32 	%r686, %r651, 224;
	shr.s32 	%r687, %r686, 5;
	add.s32 	%r688, %r687, %r651;
	shl.b32 	%r689, %r688, 3;
	add.s32 	%r690, %r649, %r689;
	ld.shared.f64 	%fd338, [%r690+1792];
	and.b32  	%r691, %r641, 31;
	or.b32  	%r692, %r643, %r691;
	cvt.u64.u32 	%rd391, %r692;
	mov.u32 	%r693, %ctaid.x;
	mul.wide.u32 	%rd392, %r693, 2048;
	add.s64 	%rd393, %rd392, %rd391;
	cvta.to.global.u64 	%rd394, %rd420;
	shl.b64 	%rd395, %rd393, 3;
	add.s64 	%rd396, %rd394, %rd395;
	st.global.f64 	[%rd396], %fd331;
	st.global.f64 	[%rd396+256], %fd332;
	st.global.f64 	[%rd396+512], %fd333;
	st.global.f64 	[%rd396+768], %fd334;
	st.global.f64 	[%rd396+1024], %fd335;
	st.global.f64 	[%rd396+1280], %fd336;
	st.global.f64 	[%rd396+1536], %fd337;
	st.global.f64 	[%rd396+1792], %fd338;
	bra.uni 	$L__BB10_103;
$L__BB10_102:
	// begin inline asm
	mov.u32 %r694, %laneid;
	// end inline asm
	mov.u32 	%r695, %tid.x;
	shl.b32 	%r696, %r695, 3;
	and.b32  	%r697, %r696, 7936;
	shl.b32 	%r698, %r694, 3;
	add.s32 	%r699, %r698, %r697;
	shr.s32 	%r700, %r699, 5;
	add.s32 	%r701, %r700, %r699;
	shl.b32 	%r702, %r701, 3;
	mov.u32 	%r703, _ZZN3cub18CUB_300001_SM_10006detail10merge_sort26DeviceMergeSortMergeKernelINS2_10policy_hubIN6thrust24THRUST_300001_SM_1000_NS6detail15normal_iteratorINS6_10device_ptrIdEEEEE9Policy600ESB_SB_SB_SB_mN4cuda3std3__44lessIfEEddEEvbT2_T3_T4_PT6_PT7_T5_PSL_SL_NS1_7vsmem_tEE19static_temp_storage;
	add.s32 	%r704, %r703, %r702;
	st.shared.f64 	[%r704], %fd81;
	st.shared.f64 	[%r704+8], %fd86;
	st.shared.f64 	[%r704+16], %fd91;
	st.shared.f64 	[%r704+24], %fd96;
	st.shared.f64 	[%r704+32], %fd101;
	st.shared.f64 	[%r704+40], %fd106;
	st.shared.f64 	[%r704+48], %fd111;
	st.shared.f64 	[%r704+56], %fd116;
	bar.warp.sync 	-1;
	mad.lo.s32 	%r705, %r694, -7, %r699;
	shr.s32 	%r706, %r705, 5;
	add.s32 	%r707, %r706, %r705;
	shl.b32 	%r708, %r707, 3;
	add.s32 	%r709, %r703, %r708;
	ld.shared.f64 	%fd339, [%r709];
	add.s32 	%r710, %r705, 32;
	shr.s32 	%r711, %r710, 5;
	add.s32 	%r712, %r711, %r705;
	shl.b32 	%r713, %r712, 3;
	add.s32 	%r714, %r703, %r713;
	ld.shared.f64 	%fd340, [%r714+256];
	add.s32 	%r715, %r705, 64;
	shr.s32 	%r716, %r715, 5;
	add.s32 	%r717, %r716, %r705;
	shl.b32 	%r718, %r717, 3;
	add.s32 	%r719, %r703, %r718;
	ld.shared.f64 	%fd341, [%r719+512];
	add.s32 	%r720, %r705, 96;
	shr.s32 	%r721, %r720, 5;
	add.s32 	%r722, %r721, %r705;
	shl.b32 	%r723, %r722, 3;
	add.s32 	%r724, %r703, %r723;
	ld.shared.f64 	%fd342, [%r724+768];
	add.s32 	%r725, %r705, 128;
	shr.s32 	%r726, %r725, 5;
	add.s32 	%r727, %r726, %r705;
	shl.b32 	%r728, %r727, 3;
	add.s32 	%r729, %r703, %r728;
	ld.shared.f64 	%fd343, [%r729+1024];
	add.s32 	%r730, %r705, 160;
	shr.s32 	%r731, %r730, 5;
	add.s32 	%r732, %r731, %r705;
	shl.b32 	%r733, %r732, 3;
	add.s32 	%r734, %r703, %r733;
	ld.shared.f64 	%fd344, [%r734+1280];
	add.s32 	%r735, %r705, 192;
	shr.s32 	%r736, %r735, 5;
	add.s32 	%r737, %r736, %r705;
	shl.b32 	%r738, %r737, 3;
	add.s32 	%r739, %r703, %r738;
	ld.shared.f64 	%fd345, [%r739+1536];
	add.s32 	%r740, %r705, 224;
	shr.s32 	%r741, %r740, 5;
	add.s32 	%r742, %r741, %r705;
	shl.b32 	%r743, %r742, 3;
	add.s32 	%r744, %r703, %r743;
	ld.shared.f64 	%fd346, [%r744+1792];
	and.b32  	%r745, %r695, 31;
	cvt.u64.u32 	%rd397, %r697;
	cvt.u64.u32 	%rd398, %r745;
	mov.u32 	%r746, %ctaid.x;
	mul.wide.u32 	%rd399, %r746, 2048;
	or.b64  	%rd400, %rd399, %rd398;
	add.s64 	%rd401, %rd400, %rd397;
	shl.b64 	%rd402, %rd401, 3;
	add.s64 	%rd403, %rd4, %rd402;
	st.global.f64 	[%rd403], %fd339;
	st.global.f64 	[%rd403+256], %fd340;
	st.global.f64 	[%rd403+512], %fd341;
	st.global.f64 	[%rd403+768], %fd342;
	st.global.f64 	[%rd403+1024], %fd343;
	st.global.f64 	[%rd403+1280], %fd344;
	st.global.f64 	[%rd403+1536], %fd345;
	st.global.f64 	[%rd403+1792], %fd346;
$L__BB10_103:
	ld.param.s8 	%rs9, [_ZN3cub18CUB_300001_SM_10006detail10merge_sort26DeviceMergeSortMergeKernelINS2_10policy_hubIN6thrust24THRUST_300001_SM_1000_NS6detail15normal_iteratorINS6_10device_ptrIdEEEEE9Policy600ESB_SB_SB_SB_mN4cuda3std3__44lessIfEEddEEvbT2_T3_T4_PT6_PT7_T5_PSL_SL_NS1_7vsmem_tE_param_0];
	mov.u32 	%r747, %ctaid.x;
	mul.wide.u32 	%rd16, %r747, 2048;
	mov.u32 	%r46, %tid.x;
	shl.b32 	%r47, %r46, 3;
	setp.eq.s16 	%p263, %rs9, 0;
	bar.sync 	0;
	mov.u32 	%r748, _ZZN3cub18CUB_300001_SM_10006detail10merge_sort26DeviceMergeSortMergeKernelINS2_10policy_hubIN6thrust24THRUST_300001_SM_1000_NS6detail15normal_iteratorINS6_10device_ptrIdEEEEE9Policy600ESB_SB_SB_SB_mN4cuda3std3__44lessIfEEddEEvbT2_T3_T4_PT6_PT7_T5_PSL_SL_NS1_7vsmem_tEE19static_temp_storage;
	add.s32 	%r749, %r748, %r47;
	st.shared.f64 	[%r749], %fd392;
	st.shared.f64 	[%r749+2048], %fd391;
	st.shared.f64 	[%r749+4096], %fd390;
	st.shared.f64 	[%r749+6144], %fd389;
	st.shared.f64 	[%r749+8192], %fd388;
	st.shared.f64 	[%r749+10240], %fd387;
	st.shared.f64 	[%r749+12288], %fd386;
	st.shared.f64 	[%r749+14336], %fd385;
	bar.sync 	0;
	shl.b32 	%r750, %r26, 3;
	add.s32 	%r751, %r748, %r750;
	ld.shared.f64 	%fd117, [%r751];
	shl.b32 	%r752, %r29, 3;
	add.s32 	%r753, %r748, %r752;
	ld.shared.f64 	%fd118, [%r753];
	shl.b32 	%r754, %r32, 3;
	add.s32 	%r755, %r748, %r754;
	ld.shared.f64 	%fd119, [%r755];
	shl.b32 	%r756, %r35, 3;
	add.s32 	%r757, %r748, %r756;
	ld.shared.f64 	%fd120, [%r757];
	shl.b32 	%r758, %r38, 3;
	add.s32 	%r759, %r748, %r758;
	ld.shared.f64 	%fd121, [%r759];
	shl.b32 	%r760, %r41, 3;
	add.s32 	%r761, %r748, %r760;
	ld.shared.f64 	%fd122, [%r761];
	shl.b32 	%r762, %r44, 3;
	add.s32 	%r763, %r748, %r762;
	ld.shared.f64 	%fd123, [%r763];
	shl.b32 	%r764, %r45, 3;
	add.s32 	%r765, %r748, %r764;
	ld.shared.f64 	%fd124, [%r765];
	bar.sync 	0;
	@%p263 bra 	$L__BB10_105;
	ld.param.u64 	%rd422, [_ZN3cub18CUB_300001_SM_10006detail10merge_sort26DeviceMergeSortMergeKernelINS2_10policy_hubIN6thrust24THRUST_300001_SM_1000_NS6detail15normal_iteratorINS6_10device_ptrIdEEEEE9Policy600ESB_SB_SB_SB_mN4cuda3std3__44lessIfEEddEEvbT2_T3_T4_PT6_PT7_T5_PSL_SL_NS1_7vsmem_tE_param_5];
	// begin inline asm
	mov.u32 %r766, %laneid;
	// end inline asm
	and.b32  	%r767, %r47, 7936;
	shl.b32 	%r768, %r766, 3;
	add.s32 	%r769, %r768, %r767;
	shr.s32 	%r770, %r769, 5;
	add.s32 	%r771, %r770, %r769;
	shl.b32 	%r772, %r771, 3;
	add.s32 	%r774, %r748, %r772;
	st.shared.f64 	[%r774], %fd117;
	st.shared.f64 	[%r774+8], %fd118;
	st.shared.f64 	[%r774+16], %fd119;
	st.shared.f64 	[%r774+24], %fd120;
	st.shared.f64 	[%r774+32], %fd121;
	st.shared.f64 	[%r774+40], %fd122;
	st.shared.f64 	[%r774+48], %fd123;
	st.shared.f64 	[%r774+56], %fd124;
	bar.warp.sync 	-1;
	mad.lo.s32 	%r775, %r766, -7, %r769;
	shr.s32 	%r776, %r775, 5;
	add.s32 	%r777, %r776, %r775;
	shl.b32 	%r778, %r777, 3;
	add.s32 	%r779, %r748, %r778;
	ld.shared.f64 	%fd347, [%r779];
	add.s32 	%r780, %r775, 32;
	shr.s32 	%r781, %r780, 5;
	add.s32 	%r782, %r781, %r775;
	shl.b32 	%r783, %r782, 3;
	add.s32 	%r784, %r748, %r783;
	ld.shared.f64 	%fd348, [%r784+256];
	add.s32 	%r785, %r775, 64;
	shr.s32 	%r786, %r785, 5;
	add.s32 	%r787, %r786, %r775;
	shl.b32 	%r788, %r787, 3;
	add.s32 	%r789, %r748, %r788;
	ld.shared.f64 	%fd349, [%r789+512];
	add.s32 	%r790, %r775, 96;
	shr.s32 	%r791, %r790, 5;
	add.s32 	%r792, %r791, %r775;
	shl.b32 	%r793, %r792, 3;
	add.s32 	%r794, %r748, %r793;
	ld.shared.f64 	%fd350, [%r794+768];
	add.s32 	%r795, %r775, 128;
	shr.s32 	%r796, %r795, 5;
	add.s32 	%r797, %r796, %r775;
	shl.b32 	%r798, %r797, 3;
	add.s32 	%r799, %r748, %r798;
	ld.shared.f64 	%fd351, [%r799+1024];
	add.s32 	%r800, %r775, 160;
	shr.s32 	%r801, %r800, 5;
	add.s32 	%r802, %r801, %r775;
	shl.b32 	%r803, %r802, 3;
	add.s32 	%r804, %r748, %r803;
	ld.shared.f64 	%fd352, [%r804+1280];
	add.s32 	%r805, %r775, 192;
	shr.s32 	%r806, %r805, 5;
	add.s32 	%r807, %r806, %r775;
	shl.b32 	%r808, %r807, 3;
	add.s32 	%r809, %r748, %r808;
	ld.shared.f64 	%fd353, [%r809+1536];
	add.s32 	%r810, %r775, 224;
	shr.s32 	%r811, %r810, 5;
	add.s32 	%r812, %r811, %r775;
	shl.b32 	%r813, %r812, 3;
	add.s32 	%r814, %r748, %r813;
	ld.shared.f64 	%fd354, [%r814+1792];
	and.b32  	%r815, %r46, 31;
	or.b32  	%r816, %r767, %r815;
	cvt.u64.u32 	%rd404, %r816;
	add.s64 	%rd405, %rd16, %rd404;
	cvta.to.global.u64 	%rd406, %rd422;
	shl.b64 	%rd407, %rd405, 3;
	add.s64 	%rd408, %rd406, %rd407;
	st.global.f64 	[%rd408], %fd347;
	st.global.f64 	[%rd408+256], %fd348;
	st.global.f64 	[%rd408+512], %fd349;
	st.global.f64 	[%rd408+768], %fd350;
	st.global.f64 	[%rd408+1024], %fd351;
	st.global.f64 	[%rd408+1280], %fd352;
	st.global.f64 	[%rd408+1536], %fd353;
	st.global.f64 	[%rd408+1792], %fd354;
	bra.uni 	$L__BB10_325;
$L__BB10_105:
	// begin inline asm
	mov.u32 %r817, %laneid;
	// end inline asm
	and.b32  	%r818, %r47, 7936;
	shl.b32 	%r819, %r817, 3;
	add.s32 	%r820, %r819, %r818;
	shr.s32 	%r821, %r820, 5;
	add.s32 	%r822, %r821, %r820;
	shl.b32 	%r823, %r822, 3;
	add.s32 	%r825, %r748, %r823;
	st.shared.f64 	[%r825], %fd117;
	st.shared.f64 	[%r825+8], %fd118;
	st.shared.f64 	[%r825+16], %fd119;
	st.shared.f64 	[%r825+24], %fd120;
	st.shared.f64 	[%r825+32], %fd121;
	st.shared.f64 	[%r825+40], %fd122;
	st.shared.f64 	[%r825+48], %fd123;
	st.shared.f64 	[%r825+56], %fd124;
	bar.warp.sync 	-1;
	mad.lo.s32 	%r826, %r817, -7, %r820;
	shr.s32 	%r827, %r826, 5;
	add.s32 	%r828, %r827, %r826;
	shl.b32 	%r829, %r828, 3;
	add.s32 	%r830, %r748, %r829;
	ld.shared.f64 	%fd355, [%r830];
	add.s32 	%r831, %r826, 32;
	shr.s32 	%r832, %r831, 5;
	add.s32 	%r833, %r832, %r826;
	shl.b32 	%r834, %r833, 3;
	add.s32 	%r835, %r748, %r834;
	ld.shared.f64 	%fd356, [%r835+256];
	add.s32 	%r836, %r826, 64;
	shr.s32 	%r837, %r836, 5;
	add.s32 	%r838, %r837, %r826;
	shl.b32 	%r839, %r838, 3;
	add.s32 	%r840, %r748, %r839;
	ld.shared.f64 	%fd357, [%r840+512];
	add.s32 	%r841, %r826, 96;
	shr.s32 	%r842, %r841, 5;
	add.s32 	%r843, %r842, %r826;
	shl.b32 	%r844, %r843, 3;
	add.s32 	%r845, %r748, %r844;
	ld.shared.f64 	%fd358, [%r845+768];
	add.s32 	%r846, %r826, 128;
	shr.s32 	%r847, %r846, 5;
	add.s32 	%r848, %r847, %r826;
	shl.b32 	%r849, %r848, 3;
	add.s32 	%r850, %r748, %r849;
	ld.shared.f64 	%fd359, [%r850+1024];
	add.s32 	%r851, %r826, 160;
	shr.s32 	%r852, %r851, 5;
	add.s32 	%r853, %r852, %r826;
	shl.b32 	%r854, %r853, 3;
	add.s32 	%r855, %r748, %r854;
	ld.shared.f64 	%fd360, [%r855+1280];
	add.s32 	%r856, %r826, 192;
	shr.s32 	%r857, %r856, 5;
	add.s32 	%r858, %r857, %r826;
	shl.b32 	%r859, %r858, 3;
	add.s32 	%r860, %r748, %r859;
	ld.shared.f64 	%fd361, [%r860+1536];
	add.s32 	%r861, %r826, 224;
	shr.s32 	%r862, %r861, 5;
	add.s32 	%r863, %r862, %r826;
	shl.b32 	%r864, %r863, 3;
	add.s32 	%r865, %r748, %r864;
	ld.shared.f64 	%fd362, [%r865+1792];
	and.b32  	%r866, %r46, 31;
	cvt.u64.u32 	%rd409, %r818;
	cvt.u64.u32 	%rd410, %r866;
	add.s64 	%rd411, %rd16, %rd410;
	add.s64 	%rd412, %rd411, %rd409;
	shl.b64 	%rd413, %rd412, 3;
	add.s64 	%rd414, %rd5, %rd413;
	st.global.f64 	[%rd414], %fd355;
	st.global.f64 	[%rd414+256], %fd356;
	st.global.f64 	[%rd414+512], %fd357;
	st.global.f64 	[%rd414+768], %fd358;
	st.global.f64 	[%rd414+1024], %fd359;
	st.global.f64 	[%rd414+1280], %fd360;
	st.global.f64 	[%rd414+1536], %fd361;
	st.global.f64 	[%rd414+1792], %fd362;
	bra.uni 	$L__BB10_325;
$L__BB10_106:
	ld.param.s8 	%rs2, [_ZN3cub18CUB_300001_SM_10006detail10merge_sort26DeviceMergeSortMergeKernelINS2_10policy_hubIN6thrust24THRUST_300001_SM_1000_NS6detail15normal_iteratorINS6_10device_ptrIdEEEEE9Policy600ESB_SB_SB_SB_mN4cuda3std3__44lessIfEEddEEvbT2_T3_T4_PT6_PT7_T5_PSL_SL_NS1_7vsmem_tE_param_0];
	sub.s64 	%rd39, %rd32, %rd7;
	min.u64 	%rd40, %rd39, 2048;
	cvt.u32.u64 	%r48, %rd40;
	shl.b64 	%rd41, %rd6, 3;
	add.s64 	%rd42, %rd3, %rd41;
	ld.global.u64 	%rd17, [%rd42];
	ld.global.u64 	%rd43, [%rd42+8];
	neg.s64 	%rd44, %rd35;
	and.b64  	%rd45, %rd44, %rd6;
	shl.b64 	%rd18, %rd45, 11;
	shl.b64 	%rd46, %rd35, 10;
	and.b64  	%rd19, %rd46, -2048;
	sub.s64 	%rd47, %rd6, %rd45;
	shl.b64 	%rd48, %rd47, 11;
	sub.s64 	%rd49, %rd17, %rd18;
	sub.s64 	%rd50, %rd43, %rd18;
	sub.s64 	%rd51, %rd32, %rd18;
	max.u64 	%rd52, %rd51, %rd19;
	sub.s64 	%rd53, %rd52, %rd19;
	sub.s64 	%rd54, %rd48, %rd49;
	min.u64 	%rd20, %rd54, %rd53;
	setp.eq.s64 	%p34, %rd47, -1;
	selp.b64 	%rd55, 2047, 2048, %p34;
	add.s64 	%rd56, %rd55, %rd48;
	sub.s64 	%rd57, %rd56, %rd50;
	or.b64  	%rd58, %rd44, %rd6;
	setp.eq.s64 	%p35, %rd58, -1;
	min.u64 	%rd59, %rd19, %rd51;
	selp.b64 	%rd60, %rd59, %rd50, %p35;
	selp.b64 	%rd61, %rd19, %rd57, %p35;
	min.u64 	%rd62, %rd61, %rd53;
	cvt.u32.u64 	%r128, %rd49;
	cvt.u32.u64 	%r129, %rd60;
	sub.s32 	%r49, %r129, %r128;
	cvt.u32.u64 	%r130, %rd62;
	cvt.u32.u64 	%r131, %rd20;
	sub.s32 	%r50, %r130, %r131;
	// begin inline asm
	griddepcontrol.wait;
	// end inline asm
	setp.eq.s16 	%p36, %rs2, 0;
	@%p36 bra 	$L__BB10_139;
	add.s64 	%rd63, %rd18, %rd19;
	add.s64 	%rd64, %rd63, %rd20;
	add.s32 	%r51, %r50, %r49;
	setp.ge.s32 	%p37, %r1, %r51;
	cvt.u64.u32 	%rd65, %r1;
	add.s64 	%rd66, %rd17, %rd65;
	shl.b64 	%rd67, %rd66, 3;
	add.s64 	%rd21, %rd4, %rd67;
	sub.s32 	%r132, %r1, %r49;
	cvt.s64.s32 	%rd68, %r132;
	add.s64 	%rd69, %rd64, %rd68;
	shl.b64 	%rd70, %rd69, 3;
	add.s64 	%rd22, %rd4, %rd70;
	@%p37 bra 	$L__BB10_111;
	setp.ge.s32 	%p38, %r1, %r49;
	@%p38 bra 	$L__BB10_110;
	ld.global.f64 	%fd421, [%rd21];
	bra.uni 	$L__BB10_111;
$L__BB10_110:
	ld.global.f64 	%fd421, [%rd22];
$L__BB10_111:
	add.s32 	%r52, %r1, 256;
	setp.ge.s32 	%p39, %r52, %r51;
	@%p39 bra 	$L__BB10_115;
	setp.lt.s32 	%p40, %r52, %r49;
	@%p40 bra 	$L__BB10_114;
	ld.global.f64 	%fd422, [%rd22+2048];
	bra.uni 	$L__BB10_115;
$L__BB10_114:
	ld.global.f64 	%fd422, [%rd21+2048];
$L__BB10_115:
	add.s32 	%r53, %r1, 512;
	setp.ge.s32 	%p41, %r53, %r51;
	@%p41 bra 	$L__BB10_119;
	setp.lt.s32 	%p42, %r53, %r49;
	@%p42 bra 	$L__BB10_118;
	ld.global.f64 	%fd423, [%rd22+4096];
	bra.uni 	$L__BB10_119;
$L__BB10_118:
	ld.global.f64 	%fd423, [%rd21+4096];
$L__BB10_119:
	add.s32 	%r54, %r1, 768;
	setp.ge.s32 	%p43, %r54, %r51;
	@%p43 bra 	$L__BB10_123;
	setp.lt.s32 	%p44, %r54, %r49;
	@%p44 bra 	$L__BB10_122;
	ld.global.f64 	%fd424, [%rd22+6144];
	bra.uni 	$L__BB10_123;
$L__BB10_122:
	ld.global.f64 	%fd424, [%rd21+6144];
$L__BB10_123:
	or.b32  	%r55, %r1, 1024;
	setp.ge.s32 	%p45, %r55, %r51;
	@%p45 bra 	$L__BB10_127;
	setp.lt.s32 	%p46, %r55, %r49;
	@%p46 bra 	$L__BB10_126;
	ld.global.f64 	%fd425, [%rd22+8192];
	bra.uni 	$L__BB10_127;
$L__BB10_126:
	ld.global.f64 	%fd425, [%rd21+8192];
$L__BB10_127:
	add.s32 	%r56, %r1, 1280;
	setp.ge.s32 	%p47, %r56, %r51;
	@%p47 bra 	$L__BB10_131;
	setp.lt.s32 	%p48, %r56, %r49;
	@%p48 bra 	$L__BB10_130;
	ld.global.f64 	%fd426, [%rd22+10240];
	bra.uni 	$L__BB10_131;
$L__BB10_130:
	ld.global.f64 	%fd426, [%rd21+10240];
$L__BB10_131:
	add.s32 	%r57, %r1, 1536;
	setp.ge.s32 	%p49, %r57, %r51;
	@%p49 bra 	$L__BB10_135;
	setp.lt.s32 	%p50, %r57, %r49;
	@%p50 bra 	$L__BB10_134;
	ld.global.f64 	%fd427, [%rd22+12288];
	bra.uni 	$L__BB10_135;
$L__BB10_134:
	ld.global.f64 	%fd427, [%rd21+12288];
$L__BB10_135:
	add.s32 	%r58, %r1, 1792;
	setp.ge.s32 	%p51, %r58, %r51;
	@%p51 bra 	$L__BB10_155;
	setp.lt.s32 	%p52, %r58, %r49;
	@%p52 bra 	$L__BB10_138;
	ld.global.f64 	%fd428, [%rd22+14336];
	bra.uni 	$L__BB10_155;
$L__BB10_138:
	ld.global.f64 	%fd428, [%rd21+14336];
	bra.uni 	$L__BB10_155;
$L__BB10_139:
	add.s64 	%rd71, %rd18, %rd19;
	add.s64 	%rd23, %rd71, %rd20;
	add.s32 	%r59, %r50, %r49;
	setp.ge.s32 	%p53, %r1, %r59;
	@%p53 bra 	$L__BB10_141;
	setp.lt.s32 	%p54, %r1, %r49;
	sub.s32 	%r133, %r1, %r49;
	cvt.s64.s32 	%rd72, %r133;
	cvt.u64.u32 	%rd73, %r1;
	selp.b64 	%rd74, %rd17, %rd23, %p54;
	selp.b64 	%rd75, %rd73, %rd72, %p54;
	add.s64 	%rd76, %rd75, %rd74;
	shl.b64 	%rd77, %rd76, 3;
	add.s64 	%rd78, %rd2, %rd77;
	ld.global.f64 	%fd421, [%rd78];
$L__BB10_141:
	add.s32 	%r60, %r1, 256;
	setp.ge.s32 	%p55, %r60, %r59;
	@%p55 bra 	$L__BB10_143;
	setp.lt.s32 	%p56, %r60, %r49;
	sub.s32 	%r134, %r60, %r49;
	cvt.s64.s32 	%rd79, %r134;
	cvt.u64.u32 	%rd80, %r60;
	selp.b64 	%rd81, %rd17, %rd23, %p56;
	selp.b64 	%rd82, %rd80, %rd79, %p56;
	add.s64 	%rd83, %rd82, %rd81;
	shl.b64 	%rd84, %rd83, 3;
	add.s64 	%rd85, %rd2, %rd84;
	ld.global.f64 	%fd422, [%rd85];
$L__BB10_143:
	add.s32 	%r61, %r1, 512;
	setp.ge.s32 	%p57, %r61, %r59;
	@%p57 bra 	$L__BB10_145;
	setp.lt.s32 	%p58, %r61, %r49;
	sub.s32 	%r135, %r61, %r49;
	cvt.s64.s32 	%rd86, %r135;
	cvt.u64.u32 	%rd87, %r61;
	selp.b64 	%rd88, %rd17, %rd23, %p58;
	selp.b64 	%rd89, %rd87, %rd86, %p58;
	add.s64 	%rd90, %rd89, %rd88;
	shl.b64 	%rd91, %rd90, 3;
	add.s64 	%rd92, %rd2, %rd91;
	ld.global.f64 	%fd423, [%rd92];
$L__BB10_145:
	add.s32 	%r62, %r1, 768;
	setp.ge.s32 	%p59, %r62, %r59;
	@%p59 bra 	$L__BB10_147;
	setp.lt.s32 	%p60, %r62, %r49;
	sub.s32 	%r136, %r62, %r49;
	cvt.s64.s32 	%rd93, %r136;
	cvt.u64.u32 	%rd94, %r62;
	selp.b64 	%rd95, %rd17, %rd23, %p60;
	selp.b64 	%rd96, %rd94, %rd93, %p60;
	add.s64 	%rd97, %rd96, %rd95;
	shl.b64 	%rd98, %rd97, 3;
	add.s64 	%rd99, %rd2, %rd98;
	ld.global.f64 	%fd424, [%rd99];
$L__BB10_147:
	or.b32  	%r63, %r1, 1024;
	setp.ge.s32 	%p61, %r63, %r59;
	@%p61 bra 	$L__BB10_149;
	setp.lt.s32 	%p62, %r63, %r49;
	sub.s32 	%r137, %r63, %r49;
	cvt.s64.s32 	%rd100, %r137;
	cvt.u64.u32 	%rd101, %r63;
	selp.b64 	%rd102, %rd17, %rd23, %p62;
	selp.b64 	%rd103, %rd101, %rd100, %p62;
	add.s64 	%rd104, %rd103, %rd102;
	shl.b64 	%rd105, %rd104, 3;
	add.s64 	%rd106, %rd2, %rd105;
	ld.global.f64 	%fd425, [%rd106];
$L__BB10_149:
	add.s32 	%r64, %r1, 1280;
	setp.ge.s32 	%p63, %r64, %r59;
	@%p63 bra 	$L__BB10_151;
	setp.lt.s32 	%p64, %r64, %r49;
	sub.s32 	%r138, %r64, %r49;
	cvt.s64.s32 	%rd107, %r138;
	cvt.u64.u32 	%rd108, %r64;
	selp.b64 	%rd109, %rd17, %rd23, %p64;
	selp.b64 	%rd110, %rd108, %rd107, %p64;
	add.s64 	%rd111, %rd110, %rd109;
	shl.b64 	%rd112, %rd111, 3;
	add.s64 	%rd113, %rd2, %rd112;
	ld.global.f64 	%fd426, [%rd113];
$L__BB10_151:
	add.s32 	%r65, %r1, 1536;
	setp.ge.s32 	%p65, %r65, %r59;
	@%p65 bra 	$L__BB10_153;
	setp.lt.s32 	%p66, %r65, %r49;
	sub.s32 	%r139, %r65, %r49;
	cvt.s64.s32 	%rd114, %r139;
	cvt.u64.u32 	%rd115, %r65;
	selp.b64 	%rd116, %rd17, %rd23, %p66;
	selp.b64 	%rd117, %rd115, %rd114, %p66;
	add.s64 	%rd118, %rd117, %rd116;
	shl.b64 	%rd119, %rd118, 3;
	add.s64 	%rd120, %rd2, %rd119;
	ld.global.f64 	%fd427, [%rd120];
$L__BB10_153:
	add.s32 	%r66, %r1, 1792;
	setp.ge.s32 	%p67, %r66, %r59;
	@%p67 bra 	$L__BB10_155;
	setp.lt.s32 	%p68, %r66, %r49;
	sub.s32 	%r140, %r66, %r49;
	cvt.s64.s32 	%rd121, %r140;
	cvt.u64.u32 	%rd122, %r66;
	selp.b64 	%rd123, %rd17, %rd23, %p68;
	selp.b64 	%rd124, %rd122, %rd121, %p68;
	add.s64 	%rd125, %rd124, %rd123;
	shl.b64 	%rd126, %rd125, 3;
	add.s64 	%rd127, %rd2, %rd126;
	ld.global.f64 	%fd428, [%rd127];
$L__BB10_155:
	ld.param.s8 	%rs3, [_ZN3cub18CUB_300001_SM_10006detail10merge_sort26DeviceMergeSortMergeKernelINS2_10policy_hubIN6thrust24THRUST_300001_SM_1000_NS6detail15normal_iteratorINS6_10device_ptrIdEEEEE9Policy600ESB_SB_SB_SB_mN4cuda3std3__44lessIfEEddEEvbT2_T3_T4_PT6_PT7_T5_PSL_SL_NS1_7vsmem_tE_param_0];
	setp.eq.s16 	%p69, %rs3, 0;
	shl.b32 	%r141, %r1, 3;
	mov.u32 	%r142, _ZZN3cub18CUB_300001_SM_10006detail10merge_sort26DeviceMergeSortMergeKernelINS2_10policy_hubIN6thrust24THRUST_300001_SM_1000_NS6detail15normal_iteratorINS6_10device_ptrIdEEEEE9Policy600ESB_SB_SB_SB_mN4cuda3std3__44lessIfEEddEEvbT2_T3_T4_PT6_PT7_T5_PSL_SL_NS1_7vsmem_tEE19static_temp_storage;
	add.s32 	%r143, %r142, %r141;
	st.shared.f64 	[%r143], %fd421;
	add.s32 	%r67, %r1, 256;
	st.shared.f64 	[%r143+2048], %fd422;
	add.s32 	%r68, %r1, 512;
	st.shared.f64 	[%r143+4096], %fd423;
	add.s32 	%r69, %r1, 768;
	st.shared.f64 	[%r143+6144], %fd424;
	or.b32  	%r70, %r1, 1024;
	st.shared.f64 	[%r143+8192], %fd425;
	add.s32 	%r71, %r1, 1280;
	st.shared.f64 	[%r143+10240], %fd426;
	add.s32 	%r72, %r1, 1536;
	st.shared.f64 	[%r143+12288], %fd427;
	add.s32 	%r73, %r1, 1792;
	st.shared.f64 	[%r143+14336], %fd428;
	@%p69 bra 	$L__BB10_188;
	add.s64 	%rd128, %rd18, %rd19;
	add.s64 	%rd129, %rd128, %rd20;
	add.s32 	%r74, %r50, %r49;
	setp.ge.s32 	%p70, %r1, %r74;
	cvt.u64.u32 	%rd130, %r1;
	add.s64 	%rd131, %rd17, %rd130;
	shl.b64 	%rd132, %rd131, 3;
	add.s64 	%rd24, %rd5, %rd132;
	sub.s32 	%r144, %r1, %r49;
	cvt.s64.s32 	%rd133, %r144;
	add.s64 	%rd134, %rd129, %rd133;
	shl.b64 	%rd135, %rd134, 3;
	add.s64 	%rd25, %rd5, %rd135;
	@%p70 bra 	$L__BB10_160;
	setp.ge.s32 	%p71, %r1, %r49;
	@%p71 bra 	$L__BB10_159;
	ld.global.f64 	%fd443, [%rd24];
	bra.uni 	$L__BB10_160;
$L__BB10_159:
	ld.global.f64 	%fd443, [%rd25];
$L__BB10_160:
	setp.ge.s32 	%p72, %r67, %r74;
	@%p72 bra 	$L__BB10_164;
	setp.lt.s32 	%p73, %r67, %r49;
	@%p73 bra 	$L__BB10_163;
	ld.global.f64 	%fd444, [%rd25+2048];
	bra.uni 	$L__BB10_164;
$L__BB10_163:
	ld.global.f64 	%fd444, [%rd24+2048];
$L__BB10_164:
	setp.ge.s32 	%p74, %r68, %r74;
	@%p74 bra 	$L__BB10_168;
	setp.lt.s32 	%p75, %r68, %r49;
	@%p75 bra 	$L__BB10_167;
	ld.global.f64 	%fd445, [%rd25+4096];
	bra.uni 	$L__BB10_168;
$L__BB10_167:
	ld.global.f64 	%fd445, [%rd24+4096];
$L__BB10_168:
	setp.ge.s32 	%p76, %r69, %r74;
	@%p76 bra 	$L__BB10_172;
	setp.lt.s32 	%p77, %r69, %r49;
	@%p77 bra 	$L__BB10_171;
	ld.global.f64 	%fd446, [%rd25+6144];
	bra.uni 	$L__BB10_172;
$L__BB10_171:
	ld.global.f64 	%fd446, [%rd24+6144];
$L__BB10_172:
	setp.ge.s32 	%p78, %r70, %r74;
	@%p78 bra 	$L__BB10_176;
	setp.lt.s32 	%p79, %r70, %r49;
	@%p79 bra 	$L__BB10_175;
	ld.global.f64 	%fd447, [%rd25+8192];
	bra.uni 	$L__BB10_176;
$L__BB10_175:
	ld.global.f64 	%fd447, [%rd24+8192];
$L__BB10_176:
	setp.ge.s32 	%p80, %r71, %r74;
	@%p80 bra 	$L__BB10_180;
	setp.lt.s32 	%p81, %r71, %r49;
	@%p81 bra 	$L__BB10_179;
	ld.global.f64 	%fd448, [%rd25+10240];
	bra.uni 	$L__BB10_180;
$L__BB10_179:
	ld.global.f64 	%fd448, [%rd24+10240];
$L__BB10_180:
	setp.ge.s32 	%p82, %r72, %r74;
	@%p82 bra 	$L__BB10_184;
	setp.lt.s32 	%p83, %r72, %r49;
	@%p83 bra 	$L__BB10_183;
	ld.global.f64 	%fd449, [%rd25+12288];
	bra.uni 	$L__BB10_184;
$L__BB10_183:
	ld.global.f64 	%fd449, [%rd24+12288];
$L__BB10_184:
	setp.ge.s32 	%p84, %r73, %r74;
	@%p84 bra 	$L__BB10_204;
	setp.lt.s32 	%p85, %r73, %r49;
	@%p85 bra 	$L__BB10_187;
	ld.global.f64 	%fd450, [%rd25+14336];
	bra.uni 	$L__BB10_204;
$L__BB10_187:
	ld.global.f64 	%fd450, [%rd24+14336];
	bra.uni 	$L__BB10_204;
$L__BB10_188:
	add.s64 	%rd136, %rd18, %rd19;
	add.s64 	%rd26, %rd136, %rd20;
	add.s32 	%r75, %r50, %r49;
	setp.ge.s32 	%p86, %r1, %r75;
	@%p86 bra 	$L__BB10_190;
	setp.lt.s32 	%p87, %r1, %r49;
	sub.s32 	%r145, %r1, %r49;
	cvt.s64.s32 	%rd137, %r145;
	cvt.u64.u32 	%rd138, %r1;
	selp.b64 	%rd139, %rd17, %rd26, %p87;
	selp.b64 	%rd140, %rd138, %rd137, %p87;
	add.s64 	%rd141, %rd140, %rd139;
	shl.b64 	%rd142, %rd141, 3;
	add.s64 	%rd143, %rd1, %rd142;
	ld.global.f64 	%fd443, [%rd143];
$L__BB10_190:
	setp.ge.s32 	%p88, %r67, %r75;
	@%p88 bra 	$L__BB10_192;
	setp.lt.s32 	%p89, %r67, %r49;
	sub.s32 	%r146, %r67, %r49;
	cvt.s64.s32 	%rd144, %r146;
	cvt.u64.u32 	%rd145, %r67;
	selp.b64 	%rd146, %rd17, %rd26, %p89;
	selp.b64 	%rd147, %rd145, %rd144, %p89;
	add.s64 	%rd148, %rd147, %rd146;
	shl.b64 	%rd149, %rd148, 3;
	add.s64 	%rd150, %rd1, %rd149;
	ld.global.f64 	%fd444, [%rd150];
$L__BB10_192:
	setp.ge.s32 	%p90, %r68, %r75;
	@%p90 bra 	$L__BB10_194;
	setp.lt.s32 	%p91, %r68, %r49;
	sub.s32 	%r147, %r68, %r49;
	cvt.s64.s32 	%rd151, %r147;
	cvt.u64.u32 	%rd152, %r68;
	selp.b64 	%rd153, %rd17, %rd26, %p91;
	selp.b64 	%rd154, %rd152, %rd151, %p91;
	add.s64 	%rd155, %rd154, %rd153;
	shl.b64 	%rd156, %rd155, 3;
	add.s64 	%rd157, %rd1, %rd156;
	ld.global.f64 	%fd445, [%rd157];
$L__BB10_194:
	setp.ge.s32 	%p92, %r69, %r75;
	@%p92 bra 	$L__BB10_196;
	setp.lt.s32 	%p93, %r69, %r49;
	sub.s32 	%r148, %r69, %r49;
	cvt.s64.s32 	%rd158, %r148;
	cvt.u64.u32 	%rd159, %r69;
	selp.b64 	%rd160, %rd17, %rd26, %p93;
	selp.b64 	%rd161, %rd159, %rd158, %p93;
	add.s64 	%rd162, %rd161, %rd160;
	shl.b64 	%rd163, %rd162, 3;
	add.s64 	%rd164, %rd1, %rd163;
	ld.global.f64 	%fd446, [%rd164];
$L__BB10_196:
	setp.ge.s32 	%p94, %r70, %r75;
	@%p94 bra 	$L__BB10_198;
	setp.lt.s32 	%p95, %r70, %r49;
	sub.s32 	%r149, %r70, %r49;
	cvt.s64.s32 	%rd165, %r149;
	cvt.u64.u32 	%rd166, %r70;
	selp.b64 	%rd167, %rd17, %rd26, %p95;
	selp.b64 	%rd168, %rd166, %rd165, %p95;
	add.s64 	%rd169, %rd168, %rd167;
	shl.b64 	%rd170, %rd169, 3;
	add.s64 	%rd171, %rd1, %rd170;
	ld.global.f64 	%fd447, [%rd171];
$L__BB10_198:
	setp.ge.s32 	%p96, %r71, %r75;
	@%p96 bra 	$L__BB10_200;
	setp.lt.s32 	%p97, %r71, %r49;
	sub.s32 	%r150, %r71, %r49;
	cvt.s64.s32 	%rd172, %r150;
	cvt.u64.u32 	%rd173, %r71;
	selp.b64 	%rd174, %rd17, %rd26, %p97;
	selp.b64 	%rd175, %rd173, %rd172, %p97;
	add.s64 	%rd176, %rd175, %rd174;
	shl.b64 	%rd177, %rd176, 3;
	add.s64 	%rd178, %rd1, %rd177;
	ld.global.f64 	%fd448, [%rd178];
$L__BB10_200:
	setp.ge.s32 	%p98, %r72, %r75;
	@%p98 bra 	$L__BB10_202;
	setp.lt.s32 	%p99, %r72, %r49;
	sub.s32 	%r151, %r72, %r49;
	cvt.s64.s32 	%rd179, %r151;
	cvt.u64.u32 	%rd180, %r72;
	selp.b64 	%rd181, %rd17, %rd26, %p99;
	selp.b64 	%rd182, %rd180, %rd179, %p99;
	add.s64 	%rd183, %rd182, %rd181;
	shl.b64 	%rd184, %rd183, 3;
	add.s64 	%rd185, %rd1, %rd184;
	ld.global.f64 	%fd449, [%rd185];
$L__BB10_202:
	setp.ge.s32 	%p100, %r73, %r75;
	@%p100 bra 	$L__BB10_204;
	setp.lt.s32 	%p101, %r73, %r49;
	sub.s32 	%r152, %r73, %r49;
	cvt.s64.s32 	%rd186, %r152;
	cvt.u64.u32 	%rd187, %r73;
	selp.b64 	%rd188, %rd17, %rd26, %p101;
	selp.b64 	%rd189, %rd187, %rd186, %p101;
	add.s64 	%rd190, %rd189, %rd188;
	shl.b64 	%rd191, %rd190, 3;
	add.s64 	%rd192, %rd1, %rd191;
	ld.global.f64 	%fd450, [%rd192];
$L__BB10_204:
	bar.sync 	0;
	// begin inline asm
	griddepcontrol.launch_dependents;
	// end inline asm
	add.s32 	%r76, %r50, %r49;
	min.s32 	%r77, %r141, %r76;
	shl.b32 	%r154, %r49, 3;
	add.s32 	%r78, %r142, %r154;
	setp.lt.s32 	%p102, %r77, %r50;
	sub.s32 	%r156, %r77, %r50;
	selp.b32 	%r872, 0, %r156, %p102;
	min.s32 	%r870, %r77, %r49;
	setp.ge.s32 	%p103, %r872, %r870;
	@%p103 bra 	$L__BB10_206;
$L__BB10_205:
	sub.s32 	%r157, %r870, %r872;
	shr.u32 	%r158, %r157, 31;
	add.s32 	%r159, %r157, %r158;
	shr.s32 	%r160, %r159, 1;
	add.s32 	%r161, %r160, %r872;
	shl.b32 	%r162, %r161, 3;
	add.s32 	%r164, %r142, %r162;
	ld.shared.f64 	%fd327, [%r164];
	not.b32 	%r165, %r161;
	add.s32 	%r166, %r77, %r165;
	shl.b32 	%r167, %r166, 3;
	add.s32 	%r168, %r78, %r167;
	ld.shared.f64 	%fd328, [%r168];
	cvt.rn.f32.f64 	%f1, %fd328;
	cvt.rn.f32.f64 	%f2, %fd327;
	setp.geu.f32 	%p104, %f1, %f2;
	add.s32 	%r169, %r161, 1;
	selp.b32 	%r872, %r169, %r872, %p104;
	selp.b32 	%r870, %r870, %r161, %p104;
	setp.lt.s32 	%p105, %r872, %r870;
	@%p105 bra 	$L__BB10_205;
$L__BB10_206:
	sub.s32 	%r170, %r77, %r872;
	add.s32 	%r86, %r170, %r49;
	shl.b32 	%r171, %r170, 3;
	add.s32 	%r87, %r78, %r171;
	ld.shared.f64 	%fd452, [%r87];
	shl.b32 	%r172, %r872, 3;
	add.s32 	%r88, %r142, %r172;
	ld.shared.f64 	%fd453, [%r88];
	setp.ge.s32 	%p107, %r86, %r76;
	mov.pred 	%p272, 0;
	@%p107 bra 	$L__BB10_209;
	setp.ge.s32 	%p109, %r872, %r49;
	mov.pred 	%p272, -1;
	@%p109 bra 	$L__BB10_209;
	cvt.rn.f32.f64 	%f3, %fd452;
	cvt.rn.f32.f64 	%f4, %fd453;
	setp.lt.f32 	%p272, %f3, %f4;
$L__BB10_209:
	selp.f64 	%fd219, %fd452, %fd453, %p272;
	selp.u32 	%r174, 1, 0, %p272;
	add.s32 	%r89, %r86, %r174;
	not.pred 	%p110, %p272;
	selp.u32 	%r175, 1, 0, %p110;
	add.s32 	%r90, %r872, %r175;
	selp.b32 	%r91, %r86, %r872, %p272;
	@%p110 bra 	$L__BB10_211;
	ld.shared.f64 	%fd452, [%r87+8];
	bra.uni 	$L__BB10_212;
$L__BB10_211:
	ld.shared.f64 	%fd453, [%r88+8];
$L__BB10_212:
	setp.ge.s32 	%p112, %r89, %r76;
	mov.pred 	%p273, 0;
	@%p112 bra 	$L__BB10_215;
	setp.ge.s32 	%p114, %r90, %r49;
	mov.pred 	%p273, -1;
	@%p114 bra 	$L__BB10_215;
	cvt.rn.f32.f64 	%f5, %fd452;
	cvt.rn.f32.f64 	%f6, %fd453;
	setp.lt.f32 	%p273, %f5, %f6;
$L__BB10_215:
	selp.f64 	%fd224, %fd452, %fd453, %p273;
	selp.u32 	%r176, 1, 0, %p273;
	add.s32 	%r92, %r89, %r176;
	not.pred 	%p115, %p273;
	selp.u32 	%r177, 1, 0, %p115;
	add.s32 	%r93, %r90, %r177;
	selp.b32 	%r94, %r89, %r90, %p273;
	@%p273 bra 	$L__BB10_217;
	shl.b32 	%r178, %r93, 3;
	add.s32 	%r180, %r142, %r178;
	ld.shared.f64 	%fd453, [%r180];
	bra.uni 	$L__BB10_218;
$L__BB10_217:
	shl.b32 	%r181, %r92, 3;
	add.s32 	%r183, %r142, %r181;
	ld.shared.f64 	%fd452, [%r183];
$L__BB10_218:
	setp.ge.s32 	%p117, %r92, %r76;
	mov.pred 	%p274, 0;
	@%p117 bra 	$L__BB10_221;
	setp.ge.s32 	%p119, %r93, %r49;
	mov.pred 	%p274, -1;
	@%p119 bra 	$L__BB10_221;
	cvt.rn.f32.f64 	%f7, %fd452;
	cvt.rn.f32.f64 	%f8, %fd453;
	setp.lt.f32 	%p274, %f7, %f8;
$L__BB10_221:
	selp.f64 	%fd229, %fd452, %fd453, %p274;
	selp.u32 	%r184, 1, 0, %p274;
	add.s32 	%r95, %r92, %r184;
	not.pred 	%p120, %p274;
	selp.u32 	%r185, 1, 0, %p120;
	add.s32 	%r96, %r93, %r185;
	selp.b32 	%r97, %r92, %r93, %p274;
	@%p274 bra 	$L__BB10_223;
	shl.b32 	%r186, %r96, 3;
	add.s32 	%r188, %r142, %r186;
	ld.shared.f64 	%fd453, [%r188];
	bra.uni 	$L__BB10_224;
$L__BB10_223:
	shl.b32 	%r189, %r95, 3;
	add.s32 	%r191, %r142, %r189;
	ld.shared.f64 	%fd452, [%r191];
$L__BB10_224:
	setp.ge.s32 	%p122, %r95, %r76;
	mov.pred 	%p275, 0;
	@%p122 bra 	$L__BB10_227;
	setp.ge.s32 	%p124, %r96, %r49;
	mov.pred 	%p275, -1;
	@%p124 bra 	$L__BB10_227;
	cvt.rn.f32.f64 	%f9, %fd452;
	cvt.rn.f32.f64 	%f10, %fd453;
	setp.lt.f32 	%p275, %f9, %f10;
$L__BB10_227:
	selp.f64 	%fd234, %fd452, %fd453, %p275;
	selp.u32 	%r192, 1, 0, %p275;
	add.s32 	%r98, %r95, %r192;
	not.pred 	%p125, %p275;
	selp.u32 	%r193, 1, 0, %p125;
	add.s32 	%r99, %r96, %r193;
	selp.b32 	%r100, %r95, %r96, %p275;
	@%p275 bra 	$L__BB10_229;
	shl.b32 	%r194, %r99, 3;
	add.s32 	%r196, %r142, %r194;
	ld.shared.f64 	%fd453, [%r196];
	bra.uni 	$L__BB10_230;
$L__BB10_229:
	shl.b32 	%r197, %r98, 3;
	add.s32 	%r199, %r142, %r197;
	ld.shared.f64 	%fd452, [%r199];
$L__BB10_230:
	setp.ge.s32 	%p127, %r98, %r76;
	mov.pred 	%p276, 0;
	@%p127 bra 	$L__BB10_233;
	setp.ge.s32 	%p129, %r99, %r49;
	mov.pred 	%p276, -1;
	@%p129 bra 	$L__BB10_233;
	cvt.rn.f32.f64 	%f11, %fd452;
	cvt.rn.f32.f64 	%f12, %fd453;
	setp.lt.f32 	%p276, %f11, %f12;
$L__BB10_233:
	selp.f64 	%fd239, %fd452, %fd453, %p276;
	selp.u32 	%r200, 1, 0, %p276;
	add.s32 	%r101, %r98, %r200;
	not.pred 	%p130, %p276;
	selp.u32 	%r201, 1, 0, %p130;
	add.s32 	%r102, %r99, %r201;
	selp.b32 	%r103, %r98, %r99, %p276;
	@%p276 bra 	$L__BB10_235;
	shl.b32 	%r202, %r102, 3;
	add.s32 	%r204, %r142, %r202;
	ld.shared.f64 	%fd453, [%r204];
	bra.uni 	$L__BB10_236;
$L__BB10_235:
	shl.b32 	%r205, %r101, 3;
	add.s32 	%r207, %r142, %r205;
	ld.shared.f64 	%fd452, [%r207];
$L__BB10_236:
	setp.ge.s32 	%p132, %r101, %r76;
	mov.pred 	%p277, 0;
	@%p132 bra 	$L__BB10_239;
	setp.ge.s32 	%p134, %r102, %r49;
	mov.pred 	%p277, -1;
	@%p134 bra 	$L__BB10_239;
	cvt.rn.f32.f64 	%f13, %fd452;
	cvt.rn.f32.f64 	%f14, %fd453;
	setp.lt.f32 	%p277, %f13, %f14;
$L__BB10_239:
	selp.f64 	%fd244, %fd452, %fd453, %p277;
	selp.u32 	%r208, 1, 0, %p277;
	add.s32 	%r104, %r101, %r208;
	not.pred 	%p135, %p277;
	selp.u32 	%r209, 1, 0, %p135;
	add.s32 	%r105, %r102, %r209;
	selp.b32 	%r106, %r101, %r102, %p277;
	@%p277 bra 	$L__BB10_241;
	shl.b32 	%r210, %r105, 3;
	mov.u32 	%r211, _ZZN3cub18CUB_300001_SM_10006detail10merge_sort26DeviceMergeSortMergeKernelINS2_10policy_hubIN6thrust24THRUST_300001_SM_1000_NS6detail15normal_iteratorINS6_10device_ptrIdEEEEE9Policy600ESB_SB_SB_SB_mN4cuda3std3__44lessIfEEddEEvbT2_T3_T4_PT6_PT7_T5_PSL_SL_NS1_7vsmem_tEE19static_temp_storage;
	add.s32 	%r212, %r211, %r210;
	ld.shared.f64 	%fd453, [%r212];
	bra.uni 	$L__BB10_242;
$L__BB10_241:
	shl.b32 	%r213, %r104, 3;
	mov.u32 	%r214, _ZZN3cub18CUB_300001_SM_10006detail10merge_sort26DeviceMergeSortMergeKernelINS2_10policy_hubIN6thrust24THRUST_300001_SM_1000_NS6detail15normal_iteratorINS6_10device_ptrIdEEEEE9Policy600ESB_SB_SB_SB_mN4cuda3std3__44lessIfEEddEEvbT2_T3_T4_PT6_PT7_T5_PSL_SL_NS1_7vsmem_tEE19static_temp_storage;
	add.s32 	%r215, %r214, %r213;
	ld.shared.f64 	%fd452, [%r215];
$L__BB10_242:
	setp.ge.s32 	%p137, %r104, %r76;
	mov.pred 	%p278, 0;
	@%p137 bra 	$L__BB10_245;
	setp.ge.s32 	%p139, %r105, %r49;
	mov.pred 	%p278, -1;
	@%p139 bra 	$L__BB10_245;
	cvt.rn.f32.f64 	%f15, %fd452;
	cvt.rn.f32.f64 	%f16, %fd453;
	setp.lt.f32 	%p278, %f15, %f16;
$L__BB10_245:
	selp.f64 	%fd249, %fd452, %fd453, %p278;
	selp.u32 	%r216, 1, 0, %p278;
	add.s32 	%r107, %r104, %r216;
	not.pred 	%p140, %p278;
	selp.u32 	%r217, 1, 0, %p140;
	add.s32 	%r108, %r105, %r217;
	selp.b32 	%r109, %r104, %r105, %p278;
	@%p278 bra 	$L__BB10_247;
	shl.b32 	%r218, %r108, 3;
	mov.u32 	%r219, _ZZN3cub18CUB_300001_SM_10006detail10merge_sort26DeviceMergeSortMergeKernelINS2_10policy_hubIN6thrust24THRUST_300001_SM_1000_NS6detail15normal_iteratorINS6_10device_ptrIdEEEEE9Policy600ESB_SB_SB_SB_mN4cuda3std3__44lessIfEEddEEvbT2_T3_T4_PT6_PT7_T5_PSL_SL_NS1_7vsmem_tEE19static_temp_storage;
	add.s32 	%r220, %r219, %r218;
	ld.shared.f64 	%fd453, [%r220];
	bra.uni 	$L__BB10_248;
$L__BB10_247:
	shl.b32 	%r221, %r107, 3;
	mov.u32 	%r222, _ZZN3cub18CUB_300001_SM_10006detail10merge_sort26DeviceMergeSortMergeKernelINS2_10policy_hubIN6thrust24THRUST_300001_SM_1000_NS6detail15normal_iteratorINS6_10device_ptrIdEEEEE9Policy600ESB_SB_SB_SB_mN4cuda3std3__44lessIfEEddEEvbT2_T3_T4_PT6_PT7_T5_PSL_SL_NS1_7vsmem_tEE19static_temp_storage;
	add.s32 	%r223, %r222, %r221;
	ld.shared.f64 	%fd452, [%r223];
$L__BB10_248:
	setp.ge.s32 	%p142, %r107, %r76;
	mov.pred 	%p279, 0;
	@%p142 bra 	$L__BB10_251;
	setp.ge.s32 	%p144, %r108, %r49;
	mov.pred 	%p279, -1;
	@%p144 bra 	$L__BB10_251;
	cvt.rn.f32.f64 	%f17, %fd452;
	cvt.rn.f32.f64 	%f18, %fd453;
	setp.lt.f32 	%p279, %f17, %f18;
$L__BB10_251:
	ld.param.s8 	%rs4, [_ZN3cub18CUB_300001_SM_10006detail10merge_sort26DeviceMergeSortMergeKernelINS2_10policy_hubIN6thrust24THRUST_300001_SM_1000_NS6detail15normal_iteratorINS6_10device_ptrIdEEEEE9Policy600ESB_SB_SB_SB_mN4cuda3std3__44lessIfEEddEEvbT2_T3_T4_PT6_PT7_T5_PSL_SL_NS1_7vsmem_tE_param_0];
	setp.eq.s16 	%p145, %rs4, 0;
	selp.f64 	%fd254, %fd452, %fd453, %p279;
	selp.b32 	%r110, %r107, %r108, %p279;
	bar.sync 	0;
	@%p145 bra 	$L__BB10_270;
	// begin inline asm
	mov.u32 %r224, %laneid;
	// end inline asm
	mov.u32 	%r225, %tid.x;
	shl.b32 	%r226, %r225, 3;
	and.b32  	%r227, %r226, 7936;
	shl.b32 	%r228, %r224, 3;
	add.s32 	%r229, %r228, %r227;
	shr.s32 	%r230, %r229, 5;
	add.s32 	%r231, %r230, %r229;
	shl.b32 	%r232, %r231, 3;
	mov.u32 	%r233, _ZZN3cub18CUB_300001_SM_10006detail10merge_sort26DeviceMergeSortMergeKernelINS2_10policy_hubIN6thrust24THRUST_300001_SM_1000_NS6detail15normal_iteratorINS6_10device_ptrIdEEEEE9Policy600ESB_SB_SB_SB_mN4cuda3std3__44lessIfEEddEEvbT2_T3_T4_PT6_PT7_T5_PSL_SL_NS1_7vsmem_tEE19static_temp_storage;
	add.s32 	%r234, %r233, %r232;
	st.shared.f64 	[%r234], %fd219;
	st.shared.f64 	[%r234+8], %fd224;
	st.shared.f64 	[%r234+16], %fd229;
	st.shared.f64 	[%r234+24], %fd234;
	st.shared.f64 	[%r234+32], %fd239;
	st.shared.f64 	[%r234+40], %fd244;
	st.shared.f64 	[%r234+48], %fd249;
	st.shared.f64 	[%r234+56], %fd254;
	bar.warp.sync 	-1;
	mad.lo.s32 	%r235, %r224, -7, %r229;
	shr.s32 	%r236, %r235, 5;
	add.s32 	%r237, %r236, %r235;
	shl.b32 	%r238, %r237, 3;
	add.s32 	%r239, %r233, %r238;
	ld.shared.f64 	%fd255, [%r239];
	add.s32 	%r240, %r235, 32;
	shr.s32 	%r241, %r240, 5;
	add.s32 	%r242, %r241, %r235;
	shl.b32 	%r243, %r242, 3;
	add.s32 	%r244, %r233, %r243;
	ld.shared.f64 	%fd256, [%r244+256];
	add.s32 	%r245, %r235, 64;
	shr.s32 	%r246, %r245, 5;
	add.s32 	%r247, %r246, %r235;
	shl.b32 	%r248, %r247, 3;
	add.s32 	%r249, %r233, %r248;
	ld.shared.f64 	%fd257, [%r249+512];
	add.s32 	%r250, %r235, 96;
	shr.s32 	%r251, %r250, 5;
	add.s32 	%r252, %r251, %r235;
	shl.b32 	%r253, %r252, 3;
	add.s32 	%r254, %r233, %r253;
	ld.shared.f64 	%fd258, [%r254+768];
	add.s32 	%r255, %r235, 128;
	shr.s32 	%r256, %r255, 5;
	add.s32 	%r257, %r256, %r235;
	shl.b32 	%r258, %r257, 3;
	add.s32 	%r259, %r233, %r258;
	ld.shared.f64 	%fd259, [%r259+1024];
	add.s32 	%r260, %r235, 160;
	shr.s32 	%r261, %r260, 5;
	add.s32 	%r262, %r261, %r235;
	shl.b32 	%r263, %r262, 3;
	add.s32 	%r264, %r233, %r263;
	ld.shared.f64 	%fd260, [%r264+1280];
	add.s32 	%r265, %r235, 192;
	shr.s32 	%r266, %r265, 5;
	add.s32 	%r267, %r266, %r235;
	shl.b32 	%r268, %r267, 3;
	add.s32 	%r269, %r233, %r268;
	ld.shared.f64 	%fd261, [%r269+1536];
	add.s32 	%r270, %r235, 224;
	shr.s32 	%r271, %r270, 5;
	add.s32 	%r272, %r271, %r235;
	shl.b32 	%r273, %r272, 3;
	add.s32 	%r274, %r233, %r273;
	ld.shared.f64 	%fd262, [%r274+1792];
	setp.ne.s32 	%p146, %r225, 0;
	@%p146 bra 	$L__BB10_254;
	st.volatile.shared.u32 	[_ZZN3cub18CUB_300001_SM_10006detail10merge_sort26DeviceMergeSortMergeKernelINS2_10policy_hubIN6thrust24THRUST_300001_SM_1000_NS6detail15normal_iteratorINS6_10device_ptrIdEEEEE9Policy600ESB_SB_SB_SB_mN4cuda3std3__44lessIfEEddEEvbT2_T3_T4_PT6_PT7_T5_PSL_SL_NS1_7vsmem_tEE19static_temp_storage+16896], %r76;
$L__BB10_254:
	bar.sync 	0;
	ld.volatile.shared.u32 	%r111, [_ZZN3cub18CUB_300001_SM_10006detail10merge_sort26DeviceMergeSortMergeKernelINS2_10policy_hubIN6thrust24THRUST_300001_SM_1000_NS6detail15normal_iteratorINS6_10device_ptrIdEEEEE9Policy600ESB_SB_SB_SB_mN4cuda3std3__44lessIfEEddEEvbT2_T3_T4_PT6_PT7_T5_PSL_SL_NS1_7vsmem_tEE19static_temp_storage+16896];
	and.b32  	%r276, %r225, 31;
	shl.b32 	%r277, %r225, 3;
	and.b32  	%r278, %r277, 7936;
	or.b32  	%r279, %r278, %r276;
	setp.ge.s32 	%p147, %r279, %r111;
	@%p147 bra 	$L__BB10_256;
	ld.param.u64 	%rd415, [_ZN3cub18CUB_300001_SM_10006detail10merge_sort26DeviceMergeSortMergeKernelINS2_10policy_hubIN6thrust24THRUST_300001_SM_1000_NS6detail15normal_iteratorINS6_10device_ptrIdEEEEE9Policy600ESB_SB_SB_SB_mN4cuda3std3__44lessIfEEddEEvbT2_T3_T4_PT6_PT7_T5_PSL_SL_NS1_7vsmem_tE_param_4];
	cvta.to.global.u64 	%rd193, %rd415;
	mov.u32 	%r280, %ctaid.x;
	mul.wide.u32 	%rd194, %r280, 2048;
	mov.u32 	%r281, %tid.x;
	shl.b32 	%r282, %r281, 3;
	and.b32  	%r283, %r282, 7936;
	and.b32  	%r284, %r281, 31;
	or.b32  	%r285, %r283, %r284;
	cvt.u64.u32 	%rd195, %r285;
	add.s64 	%rd196, %rd194, %rd195;
	shl.b64 	%rd197, %rd196, 3;
	add.s64 	%rd198, %rd193, %rd197;
	st.global.f64 	[%rd198], %fd255;
$L__BB10_256:
	mov.u32 	%r286, %tid.x;
	shl.b32 	%r287, %r286, 3;
	and.b32  	%r288, %r287, 7936;
	and.b32  	%r289, %r286, 31;
	or.b32  	%r290, %r288, %r289;
	or.b32  	%r291, %r290, 32;
	setp.ge.s32 	%p148, %r291, %r111;
	@%p148 bra 	$L__BB10_258;
	ld.param.u64 	%rd416, [_ZN3cub18CUB_300001_SM_10006detail10merge_sort26DeviceMergeSortMergeKernelINS2_10policy_hubIN6thrust24THRUST_300001_SM_1000_NS6detail15normal_iteratorINS6_10device_ptrIdEEEEE9Policy600ESB_SB_SB_SB_mN4cuda3std3__44lessIfEEddEEvbT2_T3_T4_PT6_PT7_T5_PSL_SL_NS1_7vsmem_tE_param_4];
	cvta.to.global.u64 	%rd199, %rd416;
	mov.u32 	%r292, %ctaid.x;
	mul.wide.u32 	%rd200, %r292, 2048;
	mov.u32 	%r293, %tid.x;
	shl.b32 	%r294, %r293, 3;
	and.b32  	%r295, %r294, 7936;
	and.b32  	%r296, %r293, 31;
	or.b32  	%r297, %r295, %r296;
	cvt.u64.u32 	%rd201, %r297;
	add.s64 	%rd202, %rd200, %rd201;
	shl.b64 	%rd203, %rd202, 3;
	add.s64 	%rd204, %rd199, %rd203;
	st.global.f64 	[%rd204+256], %fd256;
$L__BB10_258:
	mov.u32 	%r112, %tid.x;
	shl.b32 	%r298, %r112, 3;
	and.b32  	%r299, %r298, 7936;
	and.b32  	%r300, %r112, 31;
	or.b32  	%r301, %r299, %r300;
	or.b32  	%r302, %r301, 64;
	setp.ge.s32 	%p149, %r302, %r111;
	@%p149 bra 	$L__BB10_260;
	ld.param.u64 	%rd417, [_ZN3cub18CUB_300001_SM_10006detail10merge_sort26DeviceMergeSortMergeKernelINS2_10policy_hubIN6thrust24THRUST_300001_SM_1000_NS6detail15normal_iteratorINS6_10device_ptrIdEEEEE9Policy600ESB_SB_SB_SB_mN4cuda3std3__44lessIfEEddEEvbT2_T3_T4_PT6_PT7_T5_PSL_SL_NS1_7vsmem_tE_param_4];
	cvta.to.global.u64 	%rd205, %rd417;
	mov.u32 	%r303, %ctaid.x;
	mul.wide.u32 	%rd206, %r303, 2048;
	shl.b32 	%r304, %r112, 3;
	and.b32  	%r305, %r304, 7936;
	and.b32  	%r306, %r112, 31;
	or.b32  	%r307, %r305, %r306;
	cvt.u64.u32 	%rd207, %r307;
	add.s64 	%rd208, %rd206, %rd207;
	shl.b64 	%rd209, %rd208, 3;
	add.s64 	%rd210, %rd205, %rd209;
	st.global.f64 	[%rd210+512], %fd257;
$L__BB10_260:
	shl.b32 	%r308, %r112, 3;
	and.b32  	%r309, %r308, 7936;
	and.b32  	%r310, %r112, 31;
	or.b32  	%r113, %r309, %r310;
	or.b32  	%r311, %r113, 96;
	setp.ge.s32 	%p150, %r311, %r111;
	@%p150 bra 	$L__BB10_262;
	ld.param.u64 	%rd418, [_ZN3cub18CUB_300001_SM_10006detail10merge_sort26DeviceMergeSortMergeKernelINS2_10policy_hubIN6thrust24THRUST_300001_SM_1000_NS6detail15normal_iteratorINS6_10device_ptrIdEEEEE9Policy600ESB_SB_SB_SB_mN4cuda3std3__44lessIfEEddEEvbT2_T3_T4_PT6_PT7_T5_PSL_SL_NS1_7vsmem_tE_param_4];
	cvta.to.global.u64 	%rd211, %rd418;
	mov.u32 	%r312, %ctaid.x;
	mul.wide.u32 	%rd212, %r312, 2048;
	cvt.u64.u32 	%rd213, %r113;
	add.s64 	%rd214, %rd212, %rd213;
	shl.b64 	%rd215, %rd214, 3;
	add.s64 	%rd216, %rd211, %rd215;
	st.global.f64 	[%rd216+768], %fd258;
$L__BB10_262:
	ld.param.u64 	%rd419, [_ZN3cub18CUB_300001_SM_10006detail10merge_sort26DeviceMergeSortMergeKernelINS2_10policy_hubIN6thrust24THRUST_300001_SM_1000_NS6detail15normal_iteratorINS6_10device_ptrIdEEEEE9Policy600ESB_SB_SB_SB_mN4cuda3std3__44lessIfEEddEEvbT2_T3_T4_PT6_PT7_T5_PSL_SL_NS1_7vsmem_tE_param_4];
	cvta.to.global.u64 	%rd217, %rd419;
	mov.u32 	%r313, %ctaid.x;
	mul.wide.u32 	%rd218, %r313, 2048;
	cvt.u64.u32 	%rd219, %r113;
	add.s64 	%rd220, %rd218, %rd219;
	shl.b64 	%rd221, %rd220, 3;
	add.s64 	%rd27, %rd217, %rd221;
	add.s32 	%r314, %r113, 128;
	setp.ge.s32 	%p151, %r314, %r111;
	@%p151 bra 	$L__BB10_264;
	st.global.f64 	[%rd27+1024], %fd259;
$L__BB10_264:
	add.s32 	%r315, %r113, 160;
	setp.ge.s32 	%p152, %r315, %r111;
	@%p152 bra 	$L__BB10_266;
	st.global.f64 	[%rd27+1280], %fd260;
$L__BB10_266:
	add.s32 	%r316, %r113, 192;
	setp.ge.s32 	%p153, %r316, %r111;
	@%p153 bra 	$L__BB10_268;
	st.global.f64 	[%rd27+1536], %fd261;
$L__BB10_268:
	add.s32 	%r317, %r113, 224;
	setp.ge.s32 	%p154, %r317, %r111;
	@%p154 bra 	$L__BB10_288;
	st.global.f64 	[%rd27+1792], %fd262;
	bra.uni 	$L__BB10_288;
$L__BB10_270:
	// begin inline asm
	mov.u32 %r318, %laneid;
	// end inline asm
	mov.u32 	%r319, %tid.x;
	shl.b32 	%r320, %r319, 3;
	and.b32  	%r321, %r320, 7936;
	shl.b32 	%r322, %r318, 3;
	add.s32 	%r323, %r322, %r321;
	shr.s32 	%r324, %r323, 5;
	add.s32 	%r325, %r324, %r323;
	shl.b32 	%r326, %r325, 3;
	mov.u32 	%r327, _ZZN3cub18CUB_300001_SM_10006detail10merge_sort26DeviceMergeSortMergeKernelINS2_10policy_hubIN6thrust24THRUST_300001_SM_1000_NS6detail15normal_iteratorINS6_10device_ptrIdEEEEE9Policy600ESB_SB_SB_SB_mN4cuda3std3__44lessIfEEddEEvbT2_T3_T4_PT6_PT7_T5_PSL_SL_NS1_7vsmem_tEE19static_temp_storage;
	add.s32 	%r328, %r327, %r326;
	st.shared.f64 	[%r328], %fd219;
	st.shared.f64 	[%r328+8], %fd224;
	st.shared.f64 	[%r328+16], %fd229;
	st.shared.f64 	[%r328+24], %fd234;
	st.shared.f64 	[%r328+32], %fd239;
	st.shared.f64 	[%r328+40], %fd244;
	st.shared.f64 	[%r328+48], %fd249;
	st.shared.f64 	[%r328+56], %fd254;
	bar.warp.sync 	-1;
	mad.lo.s32 	%r329, %r318, -7, %r323;
	shr.s32 	%r330, %r329, 5;
	add.s32 	%r331, %r330, %r329;
	shl.b32 	%r332, %r331, 3;
	add.s32 	%r333, %r327, %r332;
	ld.shared.f64 	%fd263, [%r333];
	add.s32 	%r334, %r329, 32;
	shr.s32 	%r335, %r334, 5;
	add.s32 	%r336, %r335, %r329;
	shl.b32 	%r337, %r336, 3;
	add.s32 	%r338, %r327, %r337;
	ld.shared.f64 	%fd264, [%r338+256];
	add.s32 	%r339, %r329, 64;
	shr.s32 	%r340, %r339, 5;
	add.s32 	%r341, %r340, %r329;
	shl.b32 	%r342, %r341, 3;
	add.s32 	%r343, %r327, %r342;
	ld.shared.f64 	%fd265, [%r343+512];
	add.s32 	%r344, %r329, 96;
	shr.s32 	%r345, %r344, 5;
	add.s32 	%r346, %r345, %r329;
	shl.b32 	%r347, %r346, 3;
	add.s32 	%r348, %r327, %r347;
	ld.shared.f64 	%fd266, [%r348+768];
	add.s32 	%r349, %r329, 128;
	shr.s32 	%r350, %r349, 5;
	add.s32 	%r351, %r350, %r329;
	shl.b32 	%r352, %r351, 3;
	add.s32 	%r353, %r327, %r352;
	ld.shared.f64 	%fd267, [%r353+1024];
	add.s32 	%r354, %r329, 160;
	shr.s32 	%r355, %r354, 5;
	add.s32 	%r356, %r355, %r329;
	shl.b32 	%r357, %r356, 3;
	add.s32 	%r358, %r327, %r357;
	ld.shared.f64 	%fd268, [%r358+1280];
	add.s32 	%r359, %r329, 192;
	shr.s32 	%r360, %r359, 5;
	add.s32 	%r361, %r360, %r329;
	shl.b32 	%r362, %r361, 3;
	add.s32 	%r363, %r327, %r362;
	ld.shared.f64 	%fd269, [%r363+1536];
	add.s32 	%r364, %r329, 224;
	shr.s32 	%r365, %r364, 5;
	add.s32 	%r366, %r365, %r329;
	shl.b32 	%r367, %r366, 3;
	add.s32 	%r368, %r327, %r367;
	ld.shared.f64 	%fd270, [%r368+1792];
	setp.ne.s32 	%p155, %r319, 0;
	@%p155 bra 	$L__BB10_272;
	st.volatile.shared.u32 	[_ZZN3cub18CUB_300001_SM_10006detail10merge_sort26DeviceMergeSortMergeKernelINS2_10policy_hubIN6thrust24THRUST_300001_SM_1000_NS6detail15normal_iteratorINS6_10device_ptrIdEEEEE9Policy600ESB_SB_SB_SB_mN4cuda3std3__44lessIfEEddEEvbT2_T3_T4_PT6_PT7_T5_PSL_SL_NS1_7vsmem_tEE19static_temp_storage+16896], %r76;
$L__BB10_272:
	bar.sync 	0;
	ld.volatile.shared.u32 	%r114, [_ZZN3cub18CUB_300001_SM_10006detail10merge_sort26DeviceMergeSortMergeKernelINS2_10policy_hubIN6thrust24THRUST_300001_SM_1000_NS6detail15normal_iteratorINS6_10device_ptrIdEEEEE9Policy600ESB_SB_SB_SB_mN4cuda3std3__44lessIfEEddEEvbT2_T3_T4_PT6_PT7_T5_PSL_SL_NS1_7vsmem_tEE19static_temp_storage+16896];
	mov.u32 	%r369, %tid.x;
	and.b32  	%r370, %r369, 31;
	shl.b32 	%r371, %r369, 3;
	and.b32  	%r372, %r371, 7936;
	cvt.u64.u32 	%rd222, %r372;
	cvt.u64.u32 	%rd223, %r370;
	or.b32  	%r373, %r372, %r370;
	mov.u32 	%r374, %ctaid.x;
	mul.wide.u32 	%rd224, %r374, 2048;
	or.b64  	%rd225, %rd224, %rd223;
	add.s64 	%rd226, %rd225, %rd222;
	setp.ge.s32 	%p156, %r373, %r114;
	shl.b64 	%rd227, %rd226, 3;
	add.s64 	%rd28, %rd4, %rd227;
	@%p156 bra 	$L__BB10_274;
	st.global.f64 	[%rd28], %fd263;
$L__BB10_274:
	shl.b32 	%r376, %r369, 3;
	and.b32  	%r377, %r376, 7936;
	and.b32  	%r378, %r369, 31;
	or.b32  	%r379, %r377, %r378;
	or.b32  	%r380, %r379, 32;
	setp.ge.s32 	%p157, %r380, %r114;
	@%p157 bra 	$L__BB10_276;
	st.global.f64 	[%rd28+256], %fd264;
$L__BB10_276:
	or.b32  	%r386, %r379, 64;
	setp.ge.s32 	%p158, %r386, %r114;
	@%p158 bra 	$L__BB10_278;
	st.global.f64 	[%rd28+512], %fd265;
$L__BB10_278:
	and.b32  	%r389, %r369, 31;
	or.b32  	%r390, %r377, %r389;
	or.b32  	%r391, %r390, 96;
	setp.ge.s32 	%p159, %r391, %r114;
	@%p159 bra 	$L__BB10_280;
	st.global.f64 	[%rd28+768], %fd266;
$L__BB10_280:
	shl.b32 	%r392, %r369, 3;
	and.b32  	%r393, %r392, 7936;
	or.b32  	%r116, %r393, %r389;
	or.b32  	%r395, %r116, 128;
	setp.ge.s32 	%p160, %r395, %r114;
	@%p160 bra 	$L__BB10_282;
	st.global.f64 	[%rd28+1024], %fd267;
$L__BB10_282:
	add.s32 	%r396, %r116, 160;
	setp.ge.s32 	%p161, %r396, %r114;
	@%p161 bra 	$L__BB10_284;
	st.global.f64 	[%rd28+1280], %fd268;
$L__BB10_284:
	add.s32 	%r397, %r116, 192;
	setp.ge.s32 	%p162, %r397, %r114;
	@%p162 bra 	$L__BB10_286;
	st.global.f64 	[%rd28+1536], %fd269;
$L__BB10_286:
	add.s32 	%r398, %r116, 224;
	setp.ge.s32 	%p163, %r398, %r114;
	@%p163 bra 	$L__BB10_288;
	st.global.f64 	[%rd28+1792], %fd270;
$L__BB10_288:
	ld.param.s8 	%rs5, [_ZN3cub18CUB_300001_SM_10006detail10merge_sort26DeviceMergeSortMergeKernelINS2_10policy_hubIN6thrust24THRUST_300001_SM_1000_NS6detail15normal_iteratorINS6_10device_ptrIdEEEEE9Policy600ESB_SB_SB_SB_mN4cuda3std3__44lessIfEEddEEvbT2_T3_T4_PT6_PT7_T5_PSL_SL_NS1_7vsmem_tE_param_0];
	mov.u32 	%r399, %ctaid.x;
	mul.wide.u32 	%rd29, %r399, 2048;
	mov.u32 	%r117, %tid.x;
	shl.b32 	%r118, %r117, 3;
	setp.eq.s16 	%p164, %rs5, 0;
	bar.sync 	0;
	mov.u32 	%r400, _ZZN3cub18CUB_300001_SM_10006detail10merge_sort26DeviceMergeSortMergeKernelINS2_10policy_hubIN6thrust24THRUST_300001_SM_1000_NS6detail15normal_iteratorINS6_10device_ptrIdEEEEE9Policy600ESB_SB_SB_SB_mN4cuda3std3__44lessIfEEddEEvbT2_T3_T4_PT6_PT7_T5_PSL_SL_NS1_7vsmem_tEE19static_temp_storage;
	add.s32 	%r401, %r400, %r118;
	st.shared.f64 	[%r401], %fd443;
	st.shared.f64 	[%r401+2048], %fd444;
	st.shared.f64 	[%r401+4096], %fd445;
	st.shared.f64 	[%r401+6144], %fd446;
	st.shared.f64 	[%r401+8192], %fd447;
	st.shared.f64 	[%r401+10240], %fd448;
	st.shared.f64 	[%r401+12288], %fd449;
	st.shared.f64 	[%r401+14336], %fd450;
	bar.sync 	0;
	shl.b32 	%r402, %r91, 3;
	add.s32 	%r403, %r400, %r402;
	ld.shared.f64 	%fd271, [%r403];
	shl.b32 	%r404, %r94, 3;
	add.s32 	%r405, %r400, %r404;
	ld.shared.f64 	%fd272, [%r405];
	shl.b32 	%r406, %r97, 3;
	add.s32 	%r407, %r400, %r406;
	ld.shared.f64 	%fd273, [%r407];
	shl.b32 	%r408, %r100, 3;
	add.s32 	%r409, %r400, %r408;
	ld.shared.f64 	%fd274, [%r409];
	shl.b32 	%r410, %r103, 3;
	add.s32 	%r411, %r400, %r410;
	ld.shared.f64 	%fd275, [%r411];
	shl.b32 	%r412, %r106, 3;
	add.s32 	%r413, %r400, %r412;
	ld.shared.f64 	%fd276, [%r413];
	shl.b32 	%r414, %r109, 3;
	add.s32 	%r415, %r400, %r414;
	ld.shared.f64 	%fd277, [%r415];
	shl.b32 	%r416, %r110, 3;
	add.s32 	%r417, %r400, %r416;
	ld.shared.f64 	%fd278, [%r417];
	bar.sync 	0;
	@%p164 bra 	$L__BB10_307;
	// begin inline asm
	mov.u32 %r418, %laneid;
	// end inline asm
	and.b32  	%r119, %r118, 7936;
	shl.b32 	%r419, %r418, 3;
	add.s32 	%r420, %r419, %r119;
	shr.s32 	%r421, %r420, 5;
	add.s32 	%r422, %r421, %r420;
	shl.b32 	%r423, %r422, 3;
	add.s32 	%r425, %r400, %r423;
	st.shared.f64 	[%r425], %fd271;
	st.shared.f64 	[%r425+8], %fd272;
	st.shared.f64 	[%r425+16], %fd273;
	st.shared.f64 	[%r425+24], %fd274;
	st.shared.f64 	[%r425+32], %fd275;
	st.shared.f64 	[%r425+40], %fd276;
	st.shared.f64 	[%r425+48], %fd277;
	st.shared.f64 	[%r425+56], %fd278;
	bar.warp.sync 	-1;
	mad.lo.s32 	%r426, %r418, -7, %r420;
	shr.s32 	%r427, %r426, 5;
	add.s32 	%r428, %r427, %r426;
	shl.b32 	%r429, %r428, 3;
	add.s32 	%r430, %r400, %r429;
	ld.shared.f64 	%fd279, [%r430];
	add.s32 	%r431, %r426, 32;
	shr.s32 	%r432, %r431, 5;
	add.s32 	%r433, %r432, %r426;
	shl.b32 	%r434, %r433, 3;
	add.s32 	%r435, %r400, %r434;
	ld.shared.f64 	%fd280, [%r435+256];
	add.s32 	%r436, %r426, 64;
	shr.s32 	%r437, %r436, 5;
	add.s32 	%r438, %r437, %r426;
	shl.b32 	%r439, %r438, 3;
	add.s32 	%r440, %r400, %r439;
	ld.shared.f64 	%fd281, [%r440+512];
	add.s32 	%r441, %r426, 96;
	shr.s32 	%r442, %r441, 5;
	add.s32 	%r443, %r442, %r426;
	shl.b32 	%r444, %r443, 3;
	add.s32 	%r445, %r400, %r444;
	ld.shared.f64 	%fd282, [%r445+768];
	add.s32 	%r446, %r426, 128;
	shr.s32 	%r447, %r446, 5;
	add.s32 	%r448, %r447, %r426;
	shl.b32 	%r449, %r448, 3;
	add.s32 	%r450, %r400, %r449;
	ld.shared.f64 	%fd283, [%r450+1024];
	add.s32 	%r451, %r426, 160;
	shr.s32 	%r452, %r451, 5;
	add.s32 	%r453, %r452, %r426;
	shl.b32 	%r454, %r453, 3;
	add.s32 	%r455, %r400, %r454;
	ld.shared.f64 	%fd284, [%r455+1280];
	add.s32 	%r456, %r426, 192;
	shr.s32 	%r457, %r456, 5;
	add.s32 	%r458, %r457, %r426;
	shl.b32 	%r459, %r458, 3;
	add.s32 	%r460, %r400, %r459;
	ld.shared.f64 	%fd285, [%r460+1536];
	add.s32 	%r461, %r426, 224;
	shr.s32 	%r462, %r461, 5;
	add.s32 	%r463, %r462, %r426;
	shl.b32 	%r464, %r463, 3;
	add.s32 	%r465, %r400, %r464;
	ld.shared.f64 	%fd286, [%r465+1792];
	setp.ne.s32 	%p165, %r117, 0;
	@%p165 bra 	$L__BB10_291;
	st.volatile.shared.u32 	[_ZZN3cub18CUB_300001_SM_10006detail10merge_sort26DeviceMergeSortMergeKernelINS2_10policy_hubIN6thrust24THRUST_300001_SM_1000_NS6detail15normal_iteratorINS6_10device_ptrIdEEEEE9Policy600ESB_SB_SB_SB_mN4cuda3std3__44lessIfEEddEEvbT2_T3_T4_PT6_PT7_T5_PSL_SL_NS1_7vsmem_tEE19static_temp_storage+16896], %r48;
$L__BB10_291:
	ld.param.u64 	%rd421, [_ZN3cub18CUB_300001_SM_10006detail10merge_sort26DeviceMergeSortMergeKernelINS2_10policy_hubIN6thrust24THRUST_300001_SM_1000_NS6detail15normal_iteratorINS6_10device_ptrIdEEEEE9Policy600ESB_SB_SB_SB_mN4cuda3std3__44lessIfEEddEEvbT2_T3_T4_PT6_PT7_T5_PSL_SL_NS1_7vsmem_tE_param_5];
	bar.sync 	0;
	ld.volatile.shared.u32 	%r120, [_ZZN3cub18CUB_300001_SM_10006detail10merge_sort26DeviceMergeSortMergeKernelINS2_10policy_hubIN6thrust24THRUST_300001_SM_1000_NS6detail15normal_iteratorINS6_10device_ptrIdEEEEE9Policy600ESB_SB_SB_SB_mN4cuda3std3__44lessIfEEddEEvbT2_T3_T4_PT6_PT7_T5_PSL_SL_NS1_7vsmem_tEE19static_temp_storage+16896];
	and.b32  	%r466, %r117, 31;
	add.s32 	%r121, %r119, %r466;
	setp.ge.s32 	%p166, %r121, %r120;
	cvt.u64.u32 	%rd228, %r121;
	add.s64 	%rd229, %rd29, %rd228;
	cvta.to.global.u64 	%rd230, %rd421;
	shl.b64 	%rd231, %rd229, 3;
	add.s64 	%rd30, %rd230, %rd231;
	@%p166 bra 	$L__BB10_293;
	st.global.f64 	[%rd30], %fd279;
$L__BB10_293:
	add.s32 	%r467, %r121, 32;
	setp.ge.s32 	%p167, %r467, %r120;
	@%p167 bra 	$L__BB10_295;
	st.global.f64 	[%rd30+256], %fd280;
$L__BB10_295:
	add.s32 	%r468, %r121, 64;
	setp.ge.s32 	%p168, %r468, %r120;
	@%p168 bra 	$L__BB10_297;
	st.global.f64 	[%rd30+512], %fd281;
$L__BB10_297:
	add.s32 	%r469, %r121, 96;
	setp.ge.s32 	%p169, %r469, %r120;
	@%p169 bra 	$L__BB10_299;
	st.global.f64 	[%rd30+768], %fd282;
$L__BB10_299:
	add.s32 	%r470, %r121, 128;
	setp.ge.s32 	%p170, %r470, %r120;
	@%p170 bra 	$L__BB10_301;
	st.global.f64 	[%rd30+1024], %fd283;
$L__BB10_301:
	add.s32 	%r471, %r121, 160;
	setp.ge.s32 	%p171, %r471, %r120;
	@%p171 bra 	$L__BB10_303;
	st.global.f64 	[%rd30+1280], %fd284;
$L__BB10_303:
	add.s32 	%r472, %r121, 192;
	setp.ge.s32 	%p172, %r472, %r120;
	@%p172 bra 	$L__BB10_305;
	st.global.f64 	[%rd30+1536], %fd285;
$L__BB10_305:
	add.s32 	%r473, %r121, 224;
	setp.ge.s32 	%p173, %r473, %r120;
	@%p173 bra 	$L__BB10_325;
	st.global.f64 	[%rd30+1792], %fd286;
	bra.uni 	$L__BB10_325;
$L__BB10_307:
	// begin inline asm
	mov.u32 %r474, %laneid;
	// end inline asm
	and.b32  	%r122, %r118, 7936;
	shl.b32 	%r475, %r474, 3;
	add.s32 	%r476, %r475, %r122;
	shr.s32 	%r477, %r476, 5;
	add.s32 	%r478, %r477, %r476;
	shl.b32 	%r479, %r478, 3;
	add.s32 	%r481, %r400, %r479;
	st.shared.f64 	[%r481], %fd271;
	st.shared.f64 	[%r481+8], %fd272;
	st.shared.f64 	[%r481+16], %fd273;
	st.shared.f64 	[%r481+24], %fd274;
	st.shared.f64 	[%r481+32], %fd275;
	st.shared.f64 	[%r481+40], %fd276;
	st.shared.f64 	[%r481+48], %fd277;
	st.shared.f64 	[%r481+56], %fd278;
	bar.warp.sync 	-1;
	mad.lo.s32 	%r482, %r474, -7, %r476;
	shr.s32 	%r483, %r482, 5;
	add.s32 	%r484, %r483, %r482;
	shl.b32 	%r485, %r484, 3;
	add.s32 	%r486, %r400, %r485;
	ld.shared.f64 	%fd287, [%r486];
	add.s32 	%r487, %r482, 32;
	shr.s32 	%r488, %r487, 5;
	add.s32 	%r489, %r488, %r482;
	shl.b32 	%r490, %r489, 3;
	add.s32 	%r491, %r400, %r490;
	ld.shared.f64 	%fd288, [%r491+256];
	add.s32 	%r492, %r482, 64;
	shr.s32 	%r493, %r492, 5;
	add.s32 	%r494, %r493, %r482;
	shl.b32 	%r495, %r494, 3;
	add.s32 	%r496, %r400, %r495;
	ld.shared.f64 	%fd289, [%r496+512];
	add.s32 	%r497, %r482, 96;
	shr.s32 	%r498, %r497, 5;
	add.s32 	%r499, %r498, %r482;
	shl.b32 	%r500, %r499, 3;
	add.s32 	%r501, %r400, %r500;
	ld.shared.f64 	%fd290, [%r501+768];
	add.s32 	%r502, %r482, 128;
	shr.s32 	%r503, %r502, 5;
	add.s32 	%r504, %r503, %r482;
	shl.b32 	%r505, %r504, 3;
	add.s32 	%r506, %r400, %r505;
	ld.shared.f64 	%fd291, [%r506+1024];
	add.s32 	%r507, %r482, 160;
	shr.s32 	%r508, %r507, 5;
	add.s32 	%r509, %r508, %r482;
	shl.b32 	%r510, %r509, 3;
	add.s32 	%r511, %r400, %r510;
	ld.shared.f64 	%fd292, [%r511+1280];
	add.s32 	%r512, %r482, 192;
	shr.s32 	%r513, %r512, 5;
	add.s32 	%r514, %r513, %r482;
	shl.b32 	%r515, %r514, 3;
	add.s32 	%r516, %r400, %r515;
	ld.shared.f64 	%fd293, [%r516+1536];
	add.s32 	%r517, %r482, 224;
	shr.s32 	%r518, %r517, 5;
	add.s32 	%r519, %r518, %r482;
	shl.b32 	%r520, %r519, 3;
	add.s32 	%r521, %r400, %r520;
	ld.shared.f64 	%fd294, [%r521+1792];
	setp.ne.s32 	%p174, %r117, 0;
	@%p174 bra 	$L__BB10_309;
	st.volatile.shared.u32 	[_ZZN3cub18CUB_300001_SM_10006detail10merge_sort26DeviceMergeSortMergeKernelINS2_10policy_hubIN6thrust24THRUST_300001_SM_1000_NS6detail15normal_iteratorINS6_10device_ptrIdEEEEE9Policy600ESB_SB_SB_SB_mN4cuda3std3__44lessIfEEddEEvbT2_T3_T4_PT6_PT7_T5_PSL_SL_NS1_7vsmem_tEE19static_temp_storage+16896], %r48;
$L__BB10_309:
	bar.sync 	0;
	ld.volatile.shared.u32 	%r123, [_ZZN3cub18CUB_300001_SM_10006detail10merge_sort26DeviceMergeSortMergeKernelINS2_10policy_hubIN6thrust24THRUST_300001_SM_1000_NS6detail15normal_iteratorINS6_10device_ptrIdEEEEE9Policy600ESB_SB_SB_SB_mN4cuda3std3__44lessIfEEddEEvbT2_T3_T4_PT6_PT7_T5_PSL_SL_NS1_7vsmem_tEE19static_temp_storage+16896];
	and.b32  	%r522, %r117, 31;
	cvt.u64.u32 	%rd232, %r122;
	cvt.u64.u32 	%rd233, %r522;
	add.s32 	%r124, %r122, %r522;
	add.s64 	%rd234, %rd29, %rd233;
	add.s64 	%rd235, %rd234, %rd232;
	setp.ge.s32 	%p175, %r124, %r123;
	shl.b64 	%rd236, %rd235, 3;
	add.s64 	%rd31, %rd5, %rd236;
	@%p175 bra 	$L__BB10_311;
	st.global.f64 	[%rd31], %fd287;
$L__BB10_311:
	add.s32 	%r523, %r124, 32;
	setp.ge.s32 	%p176, %r523, %r123;
	@%p176 bra 	$L__BB10_313;
	st.global.f64 	[%rd31+256], %fd288;
$L__BB10_313:
	add.s32 	%r524, %r124, 64;
	setp.ge.s32 	%p177, %r524, %r123;
	@%p177 bra 	$L__BB10_315;
	st.global.f64 	[%rd31+512], %fd289;
$L__BB10_315:
	add.s32 	%r525, %r124, 96;
	setp.ge.s32 	%p178, %r525, %r123;
	@%p178 bra 	$L__BB10_317;
	st.global.f64 	[%rd31+768], %fd290;
$L__BB10_317:
	add.s32 	%r526, %r124, 128;
	setp.ge.s32 	%p179, %r526, %r123;
	@%p179 bra 	$L__BB10_319;
	st.global.f64 	[%rd31+1024], %fd291;
$L__BB10_319:
	add.s32 	%r527, %r124, 160;
	setp.ge.s32 	%p180, %r527, %r123;
	@%p180 bra 	$L__BB10_321;
	st.global.f64 	[%rd31+1280], %fd292;
$L__BB10_321:
	add.s32 	%r528, %r124, 192;
	setp.ge.s32 	%p181, %r528, %r123;
	@%p181 bra 	$L__BB10_323;
	st.global.f64 	[%rd31+1536], %fd293;
$L__BB10_323:
	add.s32 	%r529, %r124, 224;
	setp.ge.s32 	%p182, %r529, %r123;
	@%p182 bra 	$L__BB10_325;
	st.global.f64 	[%rd31+1792], %fd294;
$L__BB10_325:
	ret;

}


// ===== COMPILED SASS (sm_100) =====

	.target	sm_100

	.elftype	@"ET_EXEC"


//--------------------- .note.nv.tkinfo           --------------------------
	.section	.note.nv.tkinfo,"",@"SHT_NOTE"
	.sectionflags	@"SHF_NOTE_NV_TKINFO"
	.tkinfo
        /*0018*/ 	.word	0x00000002
        /*0030*/ 	.string	""
        /*0030*/ 	.string	"ptxas"
        /*0030*/ 	.string	"Cuda compilation tools, release 13.0, V13.0.88"
        /*0030*/ 	.string	"Build cuda_13.0.r13.0/compiler.36424714_0"
        /*0030*/ 	.string	"-arch sm_100 -m 64 "



//--------------------- .note.nv.cuinfo           --------------------------
	.section	.note.nv.cuinfo,"",@"SHT_NOTE"
	.sectionflags	@"SHF_NOTE_NV_CUINFO"
        /*0018*/ 	.short	0x0002
        /*001a*/ 	.short	0x0064
        /*001c*/ 	.short	0x0082
	.zero		2


//--------------------- .nv.info                  --------------------------
	.section	.nv.info,"",@"SHT_CUDA_INFO"
	.align	4


	//----- nvinfo : EIATTR_REGCOUNT
	.align		4
        /*0000*/ 	.byte	0x04, 0x2f
        /*0002*/ 	.short	(.L_46 - .L_45)
	.align		4
.L_45:
        /*0004*/ 	.word	index@(_Z8fmod_gpuPdS_)
        /*0008*/ 	.word	0x00000016


	//----- nvinfo : EIATTR_FRAME_SIZE
	.align		4
.L_46:
        /*000c*/ 	.byte	0x04, 0x11
        /*000e*/ 	.short	(.L_48 - .L_47)
	.align		4
.L_47:
        /*0010*/ 	.word	index@(_Z8fmod_gpuPdS_)
        /*0014*/ 	.word	0x00000000


	//----- nvinfo : EIATTR_REGCOUNT
	.align		4
.L_48:
        /*0018*/ 	.byte	0x04, 0x2f
        /*001a*/ 	.short	(.L_50 - .L_49)
	.align		4
.L_49:
        /*001c*/ 	.word	index@(_Z8fill_gpuPdS_ii)
        /*0020*/ 	.word	0x0000000c


	//----- nvinfo : EIATTR_FRAME_SIZE
	.align		4
.L_50:
        /*0024*/ 	.byte	0x04, 0x11
        /*0026*/ 	.short	(.L_52 - .L_51)
	.align		4
.L_51:
        /*0028*/ 	.word	index@(_Z8fill_gpuPdS_ii)
        /*002c*/ 	.word	0x00000000


	//----- nvinfo : EIATTR_REGCOUNT
	.align		4
.L_52:
        /*0030*/ 	.byte	0x04, 0x2f
        /*0032*/ 	.short	(.L_54 - .L_53)
	.align		4
.L_53:
        /*0034*/ 	.word	index@(_Z11shared_meanPdS_i)
        /*0038*/ 	.word	0x00000019


	//----- nvinfo : EIATTR_FRAME_SIZE
	.align		4
.L_54:
        /*003c*/ 	.byte	0x04, 0x11
        /*003e*/ 	.short	(.L_56 - .L_55)
	.align		4
.L_55:
        /*0040*/ 	.word	index@($__internal_0_$__cuda_sm20_div_rn_f64_full)
        /*0044*/ 	.word	0x00000000


	//----- nvinfo : EIATTR_FRAME_SIZE
	.align		4
.L_56:
        /*0048*/ 	.byte	0x04, 0x11
        /*004a*/ 	.short	(.L_58 - .L_57)
	.align		4
.L_57:
        /*004c*/ 	.word	index@(_Z11shared_meanPdS_i)
        /*0050*/ 	.word	0x00000000


	//----- nvinfo : EIATTR_REGCOUNT
	.align		4
.L_58:
        /*0054*/ 	.byte	0x04, 0x2f
        /*0056*/ 	.short	(.L_60 - .L_59)
	.align		4
.L_59:
        /*0058*/ 	.word	index@(_ZN3cub18CUB_300001_SM_10006detail11EmptyKernelIvEEvv)
        /*005c*/ 	.word	0x00000004


	//----- nvinfo : EIATTR_FRAME_SIZE
	.align		4
.L_60:
        /*0060*/ 	.byte	0x04, 0x11
        /*0062*/ 	.short	(.L_62 - .L_61)
	.align		4
.L_61:
        /*0064*/ 	.word	index@(_ZN3cub18CUB_300001_SM_10006detail11EmptyKernelIvEEvv)
        /*0068*/ 	.word	0x00000000


	//----- nvinfo : EIATTR_REGCOUNT
	.align		4
.L_62:
        /*006c*/ 	.byte	0x04, 0x2f
        /*006e*/ 	.short	(.L_64 - .L_63)
	.align		4
.L_63:
        /*0070*/ 	.word	index@(_ZN3cub18CUB_300001_SM_10006detail8for_each13static_kernelINS2_12policy_hub_t12policy_500_tEmN6thrust24THRUST_300001_SM_1000_NS8cuda_cub20__uninitialized_fill7functorINS7_10device_ptrIdEEdEEEEvT0_T1_)
        /*0074*/ 	.word	0x00000009


	//----- nvinfo : EIATTR_FRAME_SIZE
	.align		4
.L_64:
        /*0078*/ 	.byte	0x04, 0x11
        /*007a*/ 	.short	(.L_66 - .L_65)
	.align		4
.L_65:
        /*007c*/ 	.word	index@(_ZN3cub18CUB_300001_SM_10006detail8for_each13static_kernelINS2_12policy_hub_t12policy_500_tEmN6thrust24THRUST_300001_SM_1000_NS8cuda_cub20__uninitialized_fill7functorINS7_10device_ptrIdEEdEEEEvT0_T1_)
        /*0080*/ 	.word	0x00000000


	//----- nvinfo : EIATTR_REGCOUNT
	.align		4
.L_66:
        /*0084*/ 	.byte	0x04, 0x2f
        /*0086*/ 	.short	(.L_68 - .L_67)
	.align		4
.L_67:
        /*0088*/ 	.word	index@(_ZN3cub18CUB_300001_SM_10006detail10merge_sort30DeviceMergeSortBlockSortKernelINS2_10policy_hubIN6thrust24THRUST_300001_SM_1000_NS6detail15normal_iteratorINS6_10device_ptrIdEEEEE9Policy600ESB_SB_SB_SB_jN4cuda3std3__44lessIfEEddEEvbT0_T1_T2_T3_T4_PT6_PT7_T5_NS1_7vsmem_tE)
        /*008c*/ 	.word	0x00000046


	//----- nvinfo : EIATTR_FRAME_SIZE
	.align		4
.L_68:
        /*0090*/ 	.byte	0x04, 0x11
        /*0092*/ 	.short	(.L_70 - .L_69)
	.align		4
.L_69:
        /*0094*/ 	.word	index@(_ZN3cub18CUB_300001_SM_10006detail10merge_sort30DeviceMergeSortBlockSortKernelINS2_10policy_hubIN6thrust24THRUST_300001_SM_1000_NS6detail15normal_iteratorINS6_10device_ptrIdEEEEE9Policy600ESB_SB_SB_SB_jN4cuda3std3__44lessIfEEddEEvbT0_T1_T2_T3_T4_PT6_PT7_T5_NS1_7vsmem_tE)
        /*0098*/ 	.word	0x00000000


	//----- nvinfo : EIATTR_REGCOUNT
	.align		4
.L_70:
        /*009c*/ 	.byte	0x04, 0x2f
        /*009e*/ 	.short	(.L_72 - .L_71)
	.align		4
.L_71:
        /*00a0*/ 	.word	index@(_ZN3cub18CUB_300001_SM_10006detail10merge_sort30DeviceMergeSortPartitionKernelIN6thrust24THRUST_300001_SM_1000_NS6detail15normal_iteratorINS5_10device_ptrIdEEEEjN4cuda3std3__44lessIfEEdEEvbT_PT2_T0_SJ_PSJ_T1_SJ_i)
        /*00a4*/ 	.word	0x00000013


	//----- nvinfo : EIATTR_FRAME_SIZE
	.align		4
.L_72:
        /*00a8*/ 	.byte	0x04, 0x11
        /*00aa*/ 	.short	(.L_74 - .L_73)
	.align		4
.L_73:
        /*00ac*/ 	.word	index@(_ZN3cub18CUB_300001_SM_10006detail10merge_sort30DeviceMergeSortPartitionKernelIN6thrust24THRUST_300001_SM_1000_NS6detail15normal_iteratorINS5_10device_ptrIdEEEEjN4cuda3std3__44lessIfEEdEEvbT_PT2_T0_SJ_PSJ_T1_SJ_i)
        /*00b0*/ 	.word	0x00000000


	//----- nvinfo : EIATTR_REGCOUNT
	.align		4
.L_74:
        /*00b4*/ 	.byte	0x04, 0x2f
        /*00b6*/ 	.short	(.L_76 - .L_75)
	.align		4
.L_75:
        /*00b8*/ 	.word	index@(_ZN3cub18CUB_300001_SM_10006detail10merge_sort26DeviceMergeSortMergeKernelINS2_10policy_hubIN6thrust24THRUST_300001_SM_1000_NS6detail15normal_iteratorINS6_10device_ptrIdEEEEE9Policy600ESB_SB_SB_SB_jN4cuda3std3__44lessIfEEddEEvbT2_T3_T4_PT6_PT7_T5_PSL_SL_NS1_7vsmem_tE)
        /*00bc*/ 	.word	0x00000040


	//----- nvinfo : EIATTR_FRAME_SIZE
	.align		4
.L_76:
        /*00c0*/ 	.byte	0x04, 0x11
        /*00c2*/ 	.short	(.L_78 - .L_77)
	.align		4
.L_77:
        /*00c4*/ 	.word	index@(_ZN3cub18CUB_300001_SM_10006detail10merge_sort26DeviceMergeSortMergeKernelINS2_10policy_hubIN6thrust24THRUST_300001_SM_1000_NS6detail15normal_iteratorINS6_10device_ptrIdEEEEE9Policy600ESB_SB_SB_SB_jN4cuda3std3__44lessIfEEddEEvbT2_T3_T4_PT6_PT7_T5_PSL_SL_NS1_7vsmem_tE)
        /*00c8*/ 	.word	0x00000000


	//----- nvinfo : EIATTR_REGCOUNT
	.align		4
.L_78:
        /*00cc*/ 	.byte	0x04, 0x2f
        /*00ce*/ 	.short	(.L_80 - .L_79)
	.align		4
.L_79:
        /*00d0*/ 	.word	index@(_ZN3cub18CUB_300001_SM_10006detail10merge_sort30DeviceMergeSortBlockSortKernelINS2_10policy_hubIN6thrust24THRUST_300001_SM_1000_NS6detail15normal_iteratorINS6_10device_ptrIdEEEEE9Policy600ESB_SB_SB_SB_mN4cuda3std3__44lessIfEEddEEvbT0_T1_T2_T3_T4_PT6_PT7_T5_NS1_7vsmem_tE)
        /*00d4*/ 	.word	0x00000046


	//----- nvinfo : EIATTR_FRAME_SIZE
	.align		4
.L_80:
        /*00d8*/ 	.byte	0x04, 0x11
        /*00da*/ 	.short	(.L_82 - .L_81)
	.align		4
.L_81:
        /*00dc*/ 	.word	index@(_ZN3cub18CUB_300001_SM_10006detail10merge_sort30DeviceMergeSortBlockSortKernelINS2_10policy_hubIN6thrust24THRUST_300001_SM_1000_NS6detail15normal_iteratorINS6_10device_ptrIdEEEEE9Policy600ESB_SB_SB_SB_mN4cuda3std3__44lessIfEEddEEvbT0_T1_T2_T3_T4_PT6_PT7_T5_NS1_7vsmem_tE)
        /*00e0*/ 	.word	0x00000000


	//----- nvinfo : EIATTR_REGCOUNT
	.align		4
.L_82:
        /*00e4*/ 	.byte	0x04, 0x2f
        /*00e6*/ 	.short	(.L_84 - .L_83)
	.align		4
.L_83:
        /*00e8*/ 	.word	index@(_ZN3cub18CUB_300001_SM_10006detail10merge_sort30DeviceMergeSortPartitionKernelIN6thrust24THRUST_300001_SM_1000_NS6detail15normal_iteratorINS5_10device_ptrIdEEEEmN4cuda3std3__44lessIfEEdEEvbT_PT2_T0_SJ_PSJ_T1_SJ_i)
        /*00ec*/ 	.word	0x00000017


	//----- nvinfo : EIATTR_FRAME_SIZE
	.align		4
.L_84:
        /*00f0*/ 	.byte	0x04, 0x11
        /*00f2*/ 	.short	(.L_86 - .L_85)
	.align		4
.L_85:
        /*00f4*/ 	.word	index@(_ZN3cub18CUB_300001_SM_10006detail10merge_sort30DeviceMergeSortPartitionKernelIN6thrust24THRUST_300001_SM_1000_NS6detail15normal_iteratorINS5_10device_ptrIdEEEEmN4cuda3std3__44lessIfEEdEEvbT_PT2_T0_SJ_PSJ_T1_SJ_i)
        /*00f8*/ 	.word	0x00000000


	//----- nvinfo : EIATTR_REGCOUNT
	.align		4
.L_86:
        /*00fc*/ 	.byte	0x04, 0x2f
        /*00fe*/ 	.short	(.L_88 - .L_87)
	.align		4
.L_87:
        /*0100*/ 	.word	index@(_ZN3cub18CUB_300001_SM_10006detail10merge_sort26DeviceMergeSortMergeKernelINS2_10policy_hubIN6thrust24THRUST_300001_SM_1000_NS6detail15normal_iteratorINS6_10device_ptrIdEEEEE9Policy600ESB_SB_SB_SB_mN4cuda3std3__44lessIfEEddEEvbT2_T3_T4_PT6_PT7_T5_PSL_SL_NS1_7vsmem_tE)
        /*0104*/ 	.word	0x00000049


	//----- nvinfo : EIATTR_FRAME_SIZE
	.align		4
.L_88:
        /*0108*/ 	.byte	0x04, 0x11
        /*010a*/ 	.short	(.L_90 - .L_89)
	.align		4
.L_89:
        /*010c*/ 	.word	index@(_ZN3cub18CUB_300001_SM_10006detail10merge_sort26DeviceMergeSortMergeKernelINS2_10policy_hubIN6thrust24THRUST_300001_SM_1000_NS6detail15normal_iteratorINS6_10device_ptrIdEEEEE9Policy600ESB_SB_SB_SB_mN4cuda3std3__44lessIfEEddEEvbT2_T3_T4_PT6_PT7_T5_PSL_SL_NS1_7vsmem_tE)
        /*0110*/ 	.word	0x00000000


	//----- nvinfo : EIATTR_MIN_STACK_SIZE
	.align		4
.L_90:
        /*0114*/ 	.byte	0x04, 0x12
        /*0116*/ 	.short	(.L_92 - .L_91)
	.align		4
.L_91:
        /*0118*/ 	.word	index@(_ZN3cub18CUB_300001_SM_10006detail10merge_sort26DeviceMergeSortMergeKernelINS2_10policy_hubIN6thrust24THRUST_300001_SM_1000_NS6detail15normal_iteratorINS6_10device_ptrIdEEEEE9Policy600ESB_SB_SB_SB_mN4cuda3std3__44lessIfEEddEEvbT2_T3_T4_PT6_PT7_T5_PSL_SL_NS1_7vsmem_tE)
        /*011c*/ 	.word	0x00000000


	//----- nvinfo : EIATTR_MIN_STACK_SIZE
	.align		4
.L_92:
        /*0120*/ 	.byte	0x04, 0x12
        /*0122*/ 	.short	(.L_94 - .L_93)
	.align		4
.L_93:
        /*0124*/ 	.word	index@(_ZN3cub18CUB_300001_SM_10006detail10merge_sort30DeviceMergeSortPartitionKernelIN6thrust24THRUST_300001_SM_1000_NS6detail15normal_iteratorINS5_10device_ptrIdEEEEmN4cuda3std3__44lessIfEEdEEvbT_PT2_T0_SJ_PSJ_T1_SJ_i)
        /*0128*/ 	.word	0x00000000


	//----- nvinfo : EIATTR_MIN_STACK_SIZE
	.align		4
.L_94:
        /*012c*/ 	.byte	0x04, 0x12
        /*012e*/ 	.short	(.L_96 - .L_95)
	.align		4
.L_95:
        /*0130*/ 	.word	index@(_ZN3cub18CUB_300001_SM_10006detail10merge_sort30DeviceMergeSortBlockSortKernelINS2_10policy_hubIN6thrust24THRUST_300001_SM_1000_NS6detail15normal_iteratorINS6_10device_ptrIdEEEEE9Policy600ESB_SB_SB_SB_mN4cuda3std3__44lessIfEEddEEvbT0_T1_T2_T3_T4_PT6_PT7_T5_NS1_7vsmem_tE)
        /*0134*/ 	.word	0x00000000


	//----- nvinfo : EIATTR_MIN_STACK_SIZE
	.align		4
.L_96:
        /*0138*/ 	.byte	0x04, 0x12
        /*013a*/ 	.short	(.L_98 - .L_97)
	.align		4
.L_97:
        /*013c*/ 	.word	index@(_ZN3cub18CUB_300001_SM_10006detail10merge_sort26DeviceMergeSortMergeKernelINS2_10policy_hubIN6thrust24THRUST_300001_SM_1000_NS6detail15normal_iteratorINS6_10device_ptrIdEEEEE9Policy600ESB_SB_SB_SB_jN4cuda3std3__44lessIfEEddEEvbT2_T3_T4_PT6_PT7_T5_PSL_SL_NS1_7vsmem_tE)
        /*0140*/ 	.word	0x00000000


	//----- nvinfo : EIATTR_MIN_STACK_SIZE
	.align		4
.L_98:
        /*0144*/ 	.byte	0x04, 0x12
        /*0146*/ 	.short	(.L_100 - .L_99)
	.align		4
.L_99:
        /*0148*/ 	.word	index@(_ZN3cub18CUB_300001_SM_10006detail10merge_sort30DeviceMergeSortPartitionKernelIN6thrust24THRUST_300001_SM_1000_NS6detail15normal_iteratorINS5_10device_ptrIdEEEEjN4cuda3std3__44lessIfEEdEEvbT_PT2_T0_SJ_PSJ_T1_SJ_i)
        /*014c*/ 	.word	0x00000000


	//----- nvinfo : EIATTR_MIN_STACK_SIZE
	.align		4
.L_100:
        /*0150*/ 	.byte	0x04, 0x12
        /*0152*/ 	.short	(.L_102 - .L_101)
	.align		4
.L_101:
        /*0154*/ 	.word	index@(_ZN3cub18CUB_300001_SM_10006detail10merge_sort30DeviceMergeSortBlockSortKernelINS2_10policy_hubIN6thrust24THRUST_300001_SM_1000_NS6detail15normal_iteratorINS6_10device_ptrIdEEEEE9Policy600ESB_SB_SB_SB_jN4cuda3std3__44lessIfEEddEEvbT0_T1_T2_T3_T4_PT6_PT7_T5_NS1_7vsmem_tE)
        /*0158*/ 	.word	0x00000000


	//----- nvinfo : EIATTR_MIN_STACK_SIZE
	.align		4
.L_102:
        /*015c*/ 	.byte	0x04, 0x12
        /*015e*/ 	.short	(.L_104 - .L_103)
	.align		4
.L_103:
        /*0160*/ 	.word	index@(_ZN3cub18CUB_300001_SM_10006detail8for_each13static_kernelINS2_12policy_hub_t12policy_500_tEmN6thrust24THRUST_300001_SM_1000_NS8cuda_cub20__uninitialized_fill7functorINS7_10device_ptrIdEEdEEEEvT0_T1_)
        /*0164*/ 	.word	0x00000000


	//----- nvinfo : EIATTR_MIN_STACK_SIZE
	.align		4
.L_104:
        /*0168*/ 	.byte	0x04, 0x12
        /*016a*/ 	.short	(.L_106 - .L_105)
	.align		4
.L_105:
        /*016c*/ 	.word	index@(_ZN3cub18CUB_300001_SM_10006detail11EmptyKernelIvEEvv)
        /*0170*/ 	.word	0x00000000


	//----- nvinfo : EIATTR_MIN_STACK_SIZE
	.align		4
.L_106:
        /*0174*/ 	.byte	0x04, 0x12
        /*0176*/ 	.short	(.L_108 - .L_107)
	.align		4
.L_107:
        /*0178*/ 	.word	index@(_Z11shared_meanPdS_i)
        /*017c*/ 	.word	0x00000000


	//----- nvinfo : EIATTR_MIN_STACK_SIZE
	.align		4
.L_108:
        /*0180*/ 	.byte	0x04, 0x12
        /*0182*/ 	.short	(.L_110 - .L_109)
	.align		4
.L_109:
        /*0184*/ 	.word	index@(_Z8fill_gpuPdS_ii)
        /*0188*/ 	.word	0x00000000


	//----- nvinfo : EIATTR_MIN_STACK_SIZE
	.align		4
.L_110:
        /*018c*/ 	.byte	0x04, 0x12
        /*018e*/ 	.short	(.L_112 - .L_111)
	.align		4
.L_111:
        /*0190*/ 	.word	index@(_Z8fmod_gpuPdS_)
        /*0194*/ 	.word	0x00000000
.L_112:


//--------------------- .nv.compat                --------------------------
	.section	.nv.compat,"",@"SHT_CUDA_COMPAT_INFO"
	.align	4
        /*0000*/ 	.byte	0x02, 0x09, 0x00, 0x00, 0x02, 0x02, 0x01, 0x00, 0x02, 0x05, 0x05, 0x00, 0x03, 0x07, 0x01, 0x01
        /*0010*/ 	.byte	0x02, 0x03, 0x00, 0x00, 0x02, 0x06, 0x01, 0x00, 0x04, 0x0b, 0x08, 0x00, 0x01, 0x00, 0x00, 0x00
        /*0020*/ 	.byte	0x00, 0x00, 0x00, 0x00


//--------------------- .nv.info._ZN3cub18CUB_300001_SM_10006detail10merge_sort26DeviceMergeSortMergeKernelINS2_10policy_hubIN6thrust24THRUST_300001_SM_1000_NS6detail15normal_iteratorINS6_10device_ptrIdEEEEE9Policy600ESB_SB_SB_SB_mN4cuda3std3__44lessIfEEddEEvbT2_T3_T4_PT6_PT7_T5_PSL_SL_NS1_7vsmem_tE --------------------------
	.section	.nv.info._ZN3cub18CUB_300001_SM_10006detail10merge_sort26DeviceMergeSortMergeKernelINS2_10policy_hubIN6thrust24THRUST_300001_SM_1000_NS6detail15normal_iteratorINS6_10device_ptrIdEEEEE9Policy600ESB_SB_SB_SB_mN4cuda3std3__44lessIfEEddEEvbT2_T3_T4_PT6_PT7_T5_PSL_SL_NS1_7vsmem_tE,"",@"SHT_CUDA_INFO"
	.sectionflags	@""
	.align	4


	//----- nvinfo : EIATTR_CUDA_API_VERSION
	.align		4
        /*0000*/ 	.byte	0x04, 0x37
        /*0002*/ 	.short	(.L_114 - .L_113)
.L_113:
        /*0004*/ 	.word	0x00000082


	//----- nvinfo : EIATTR_KPARAM_INFO
	.align		4
.L_114:
        /*0008*/ 	.byte	0x04, 0x17
        /*000a*/ 	.short	(.L_116 - .L_115)
.L_115:
        /*000c*/ 	.word	0x00000000
        /*0010*/ 	.short	0x0009
        /*0012*/ 	.short	0x0048
        /*0014*/ 	.byte	0x00, 0xf0, 0x21, 0x00


	//----- nvinfo : EIATTR_KPARAM_INFO
	.align		4
.L_116:
        /*0018*/ 	.byte	0x04, 0x17
        /*001a*/ 	.short	(.L_118 - .L_117)
.L_117:
        /*001c*/ 	.word	0x00000000
        /*0020*/ 	.short	0x0008
        /*0022*/ 	.short	0x0040
        /*0024*/ 	.byte	0x00, 0xf0, 0x21, 0x00


	//----- nvinfo : EIATTR_KPARAM_INFO
	.align		4
.L_118:
        /*0028*/ 	.byte	0x04, 0x17
        /*002a*/ 	.short	(.L_120 - .L_119)
.L_119:
        /*002c*/ 	.word	0x00000000
        /*0030*/ 	.short	0x0007
        /*0032*/ 	.short	0x0038
        /*0034*/ 	.byte	0x00, 0xf5, 0x21, 0x00


	//----- nvinfo : EIATTR_KPARAM_INFO
	.align		4
.L_120:
        /*0038*/ 	.byte	0x04, 0x17
        /*003a*/ 	.short	(.L_122 - .L_121)
.L_121:
        /*003c*/ 	.word	0x00000000
        /*0040*/ 	.short	0x0006
        /*0042*/ 	.short	0x0030
        /*0044*/ 	.byte	0x00, 0xf0, 0x05, 0x00


	//----- nvinfo : EIATTR_KPARAM_INFO
	.align		4
.L_122:
        /*0048*/ 	.byte	0x04, 0x17
        /*004a*/ 	.short	(.L_124 - .L_123)
.L_123:
        /*004c*/ 	.word	0x00000000
        /*0050*/ 	.short	0x0005
        /*0052*/ 	.short	0x0028
        /*0054*/ 	.byte	0x00, 0xf5, 0x21, 0x00


	//----- nvinfo : EIATTR_KPARAM_INFO
	.align		4
.L_124:
        /*0058*/ 	.byte	0x04, 0x17
        /*005a*/ 	.short	(.L_126 - .L_125)
.L_125:
        /*005c*/ 	.word	0x00000000
        /*0060*/ 	.short	0x0004
        /*0062*/ 	.short	0x0020
        /*0064*/ 	.byte	0x00, 0xf5, 0x21, 0x00


	//----- nvinfo : EIATTR_KPARAM_INFO
	.align		4
.L_126:
        /*0068*/ 	.byte	0x04, 0x17
        /*006a*/ 	.short	(.L_128 - .L_127)
.L_127:
        /*006c*/ 	.word	0x00000000
        /*0070*/ 	.short	0x0003
        /*0072*/ 	.short	0x0018
        /*0074*/ 	.byte	0x00, 0xf0, 0x21, 0x00


	//----- nvinfo : EIATTR_KPARAM_INFO
	.align		4
.L_128:
        /*0078*/ 	.byte	0x04, 0x17
        /*007a*/ 	.short	(.L_130 - .L_129)
.L_129:
        /*007c*/ 	.word	0x00000000
        /*0080*/ 	.short	0x0002
        /*0082*/ 	.short	0x0010
        /*0084*/ 	.byte	0x00, 0xf0, 0x21, 0x00


	//----- nvinfo : EIATTR_KPARAM_INFO
	.align		4
.L_130:
        /*0088*/ 	.byte	0x04, 0x17
        /*008a*/ 	.short	(.L_132 - .L_131)
.L_131:
        /*008c*/ 	.word	0x00000000
        /*0090*/ 	.short	0x0001
        /*0092*/ 	.short	0x0008
        /*0094*/ 	.byte	0x00, 0xf0, 0x21, 0x00


	//----- nvinfo : EIATTR_KPARAM_INFO
	.align		4
.L_132:
        /*0098*/ 	.byte	0x04, 0x17
        /*009a*/ 	.short	(.L_134 - .L_133)
.L_133:
        /*009c*/ 	.word	0x00000000
        /*00a0*/ 	.short	0x0000
        /*00a2*/ 	.short	0x0000
        /*00a4*/ 	.byte	0x00, 0xf0, 0x05, 0x00


	//----- nvinfo : EIATTR_SPARSE_MMA_MASK
	.align		4
.L_134:
        /*00a8*/ 	.byte	0x03, 0x50
        /*00aa*/ 	.short	0x0000


	//----- nvinfo : EIATTR_MAXREG_COUNT
	.align		4
        /*00ac*/ 	.byte	0x03, 0x1b
        /*00ae*/ 	.short	0x00ff


	//----- nvinfo : EIATTR_NUM_BARRIERS
	.align		4
        /*00b0*/ 	.byte	0x02, 0x4c
        /*00b2*/ 	.byte	0x01
	.zero		1


	//----- nvinfo : EIATTR_MERCURY_ISA_VERSION
	.align		4
        /*00b4*/ 	.byte	0x03, 0x5f
        /*00b6*/ 	.short	0x0101


	//----- nvinfo : EIATTR_COOP_GROUP_MASK_REGIDS
	.align		4
        /*00b8*/ 	.byte	0x04, 0x29
        /*00ba*/ 	.short	(.L_136 - .L_135)


	//   ....[0]....
.L_135:
        /*00bc*/ 	.word	0xffffffff


	//   ....[1]....
        /*00c0*/ 	.word	0xffffffff


	//   ....[2]....
        /*00c4*/ 	.word	0xffffffff


	//   ....[3]....
        /*00c8*/ 	.word	0xffffffff


	//   ....[4]....
        /*00cc*/ 	.word	0xffffffff


	//   ....[5]....
        /*00d0*/ 	.word	0xffffffff


	//   ....[6]....
        /*00d4*/ 	.word	0xffffffff


	//   ....[7]....
        /*00d8*/ 	.word	0xffffffff


	//----- nvinfo : EIATTR_COOP_GROUP_INSTR_OFFSETS
	.align		4
.L_136:
        /*00dc*/ 	.byte	0x04, 0x28
        /*00de*/ 	.short	(.L_138 - .L_137)


	//   ....[0]....
.L_137:
        /*00e0*/ 	.word	0x000024e0


	//   ....[1]....
        /*00e4*/ 	.word	0x00002890


	//   ....[2]....
        /*00e8*/ 	.word	0x00002d20


	//   ....[3]....
        /*00ec*/ 	.word	0x00003000


	//   ....[4]....
        /*00f0*/ 	.word	0x00005e60


	//   ....[5]....
        /*00f4*/ 	.word	0x000063e0


	//   ....[6]....
        /*00f8*/ 	.word	0x000069f0


	//   ....[7]....
        /*00fc*/ 	.word	0x00006d10


	//----- nvinfo : EIATTR_VRC_CTA_INIT_COUNT
	.align		4
.L_138:
        /*0100*/ 	.byte	0x02, 0x4a
	.zero		1
	.zero		1


	//----- nvinfo : EIATTR_EXIT_INSTR_OFFSETS
	.align		4
        /*0104*/ 	.byte	0x04, 0x1c
        /*0106*/ 	.short	(.L_140 - .L_139)


	//   ....[0]....
.L_139:
        /*0108*/ 	.word	0x00002e90


	//   ....[1]....
        /*010c*/ 	.word	0x00003190


	//   ....[2]....
        /*0110*/ 	.word	0x00006c40


	//   ....[3]....
        /*0114*/ 	.word	0x00006c60


	//   ....[4]....
        /*0118*/ 	.word	0x00006fa0


	//   ....[5]....
        /*011c*/ 	.word	0x00006fc0


	//----- nvinfo : EIATTR_MAX_THREADS
	.align		4
.L_140:
        /*0120*/ 	.byte	0x04, 0x05
        /*0122*/ 	.short	(.L_142 - .L_141)
.L_141:
        /*0124*/ 	.word	0x00000100
        /*0128*/ 	.word	0x00000001
        /*012c*/ 	.word	0x00000001


	//----- nvinfo : EIATTR_CRS_STACK_SIZE
	.align		4
.L_142:
        /*0130*/ 	.byte	0x04, 0x1e
        /*0132*/ 	.short	(.L_144 - .L_143)
.L_143:
        /*0134*/ 	.word	0x00000000


	//----- nvinfo : EIATTR_CBANK_PARAM_SIZE
	.align		4
.L_144:
        /*0138*/ 	.byte	0x03, 0x19
        /*013a*/ 	.short	0x0050


	//----- nvinfo : EIATTR_PARAM_CBANK
	.align		4
        /*013c*/ 	.byte	0x04, 0x0a
        /*013e*/ 	.short	(.L_146 - .L_145)
	.align		4
.L_145:
        /*0140*/ 	.word	index@(.nv.constant0._ZN3cub18CUB_300001_SM_10006detail10merge_sort26DeviceMergeSortMergeKernelINS2_10policy_hubIN6thrust24THRUST_300001_SM_1000_NS6detail15normal_iteratorINS6_10device_ptrIdEEEEE9Policy600ESB_SB_SB_SB_mN4cuda3std3__44lessIfEEddEEvbT2_T3_T4_PT6_PT7_T5_PSL_SL_NS1_7vsmem_tE)
        /*0144*/ 	.short	0x0380
        /*0146*/ 	.short	0x0050


	//----- nvinfo : EIATTR_SW_WAR
	.align		4
.L_146:
        /*0148*/ 	.byte	0x04, 0x36
        /*014a*/ 	.short	(.L_148 - .L_147)
.L_147:
        /*014c*/ 	.word	0x00000008
.L_148:


//--------------------- .nv.info._ZN3cub18CUB_300001_SM_10006detail10merge_sort30DeviceMergeSortPartitionKernelIN6thrust24THRUST_300001_SM_1000_NS6detail15normal_iteratorINS5_10device_ptrIdEEEEmN4cuda3std3__44lessIfEEdEEvbT_PT2_T0_SJ_PSJ_T1_SJ_i --------------------------
	.section	.nv.info._ZN3cub18CUB_300001_SM_10006detail10merge_sort30DeviceMergeSortPartitionKernelIN6thrust24THRUST_300001_SM_1000_NS6detail15normal_iteratorINS5_10device_ptrIdEEEEmN4cuda3std3__44lessIfEEdEEvbT_PT2_T0_SJ_PSJ_T1_SJ_i,"",@"SHT_CUDA_INFO"
	.sectionflags	@""
	.align	4


	//----- nvinfo : EIATTR_CUDA_API_VERSION
	.align		4
        /*0000*/ 	.byte	0x04, 0x37
        /*0002*/ 	.short	(.L_150 - .L_149)
.L_149:
        /*0004*/ 	.word	0x00000082


	//----- nvinfo : EIATTR_KPARAM_INFO
	.align		4
.L_150:
        /*0008*/ 	.byte	0x04, 0x17
        /*000a*/ 	.short	(.L_152 - .L_151)
.L_151:
        /*000c*/ 	.word	0x00000000
        /*0010*/ 	.short	0x0008
        /*0012*/ 	.short	0x0040
        /*0014*/ 	.byte	0x00, 0xf0, 0x11, 0x00


	//----- nvinfo : EIATTR_KPARAM_INFO
	.align		4
.L_152:
        /*0018*/ 	.byte	0x04, 0x17
        /*001a*/ 	.short	(.L_154 - .L_153)
.L_153:
        /*001c*/ 	.word	0x00000000
        /*0020*/ 	.short	0x0007
        /*0022*/ 	.short	0x0038
        /*0024*/ 	.byte	0x00, 0xf0, 0x21, 0x00


	//----- nvinfo : EIATTR_KPARAM_INFO
	.align		4
.L_154:
        /*0028*/ 	.byte	0x04, 0x17
        /*002a*/ 	.short	(.L_156 - .L_155)
.L_155:
        /*002c*/ 	.word	0x00000000
        /*0030*/ 	.short	0x0006
        /*0032*/ 	.short	0x0030
        /*0034*/ 	.byte	0x00, 0xf0, 0x05, 0x00


	//----- nvinfo : EIATTR_KPARAM_INFO
	.align		4
.L_156:
        /*0038*/ 	.byte	0x04, 0x17
        /*003a*/ 	.short	(.L_158 - .L_157)
.L_157:
        /*003c*/ 	.word	0x00000000
        /*0040*/ 	.short	0x0005
        /*0042*/ 	.short	0x0028
        /*0044*/ 	.byte	0x00, 0xf5, 0x21, 0x00


	//----- nvinfo : EIATTR_KPARAM_INFO
	.align		4
.L_158:
        /*0048*/ 	.byte	0x04, 0x17
        /*004a*/ 	.short	(.L_160 - .L_159)
.L_159:
        /*004c*/ 	.word	0x00000000
        /*0050*/ 	.short	0x0004
        /*0052*/ 	.short	0x0020
        /*0054*/ 	.byte	0x00, 0xf0, 0x21, 0x00


	//----- nvinfo : EIATTR_KPARAM_INFO
	.align		4
.L_160:
        /*0058*/ 	.byte	0x04, 0x17
        /*005a*/ 	.short	(.L_162 - .L_161)
.L_161:
        /*005c*/ 	.word	0x00000000
        /*0060*/ 	.short	0x0003
        /*0062*/ 	.short	0x0018
        /*0064*/ 	.byte	0x00, 0xf0, 0x21, 0x00


	//----- nvinfo : EIATTR_KPARAM_INFO
	.align		4
.L_162:
        /*0068*/ 	.byte	0x04, 0x17
        /*006a*/ 	.short	(.L_164 - .L_163)
.L_163:
        /*006c*/ 	.word	0x00000000
        /*0070*/ 	.short	0x0002
        /*0072*/ 	.short	0x0010
        /*0074*/ 	.byte	0x00, 0xf5, 0x21, 0x00


	//----- nvinfo : EIATTR_KPARAM_INFO
	.align		4
.L_164:
        /*0078*/ 	.byte	0x04, 0x17
        /*007a*/ 	.short	(.L_166 - .L_165)
.L_165:
        /*007c*/ 	.word	0x00000000
        /*0080*/ 	.short	0x0001
        /*0082*/ 	.short	0x0008
        /*0084*/ 	.byte	0x00, 0xf0, 0x21, 0x00


	//----- nvinfo : EIATTR_KPARAM_INFO
	.align		4
.L_166:
        /*0088*/ 	.byte	0x04, 0x17
        /*008a*/ 	.short	(.L_168 - .L_167)
.L_167:
        /*008c*/ 	.word	0x00000000
        /*0090*/ 	.short	0x0000
        /*0092*/ 	.short	0x0000
        /*0094*/ 	.byte	0x00, 0xf0, 0x05, 0x00


	//----- nvinfo : EIATTR_SPARSE_MMA_MASK
	.align		4
.L_168:
        /*0098*/ 	.byte	0x03, 0x50
        /*009a*/ 	.short	0x0000


	//----- nvinfo : EIATTR_MAXREG_COUNT
	.align		4
        /*009c*/ 	.byte	0x03, 0x1b
        /*009e*/ 	.short	0x00ff


	//----- nvinfo : EIATTR_MERCURY_ISA_VERSION
	.align		4
        /*00a0*/ 	.byte	0x03, 0x5f
        /*00a2*/ 	.short	0x0101


	//----- nvinfo : EIATTR_VRC_CTA_INIT_COUNT
	.align		4
        /*00a4*/ 	.byte	0x02, 0x4a
	.zero		1
	.zero		1


	//----- nvinfo : EIATTR_EXIT_INSTR_OFFSETS
	.align		4
        /*00a8*/ 	.byte	0x04, 0x1c
        /*00aa*/ 	.short	(.L_170 - .L_169)


	//   ....[0]....
.L_169:
        /*00ac*/ 	.word	0x00000080


	//   ....[1]....
        /*00b0*/ 	.word	0x000003d0


	//   ....[2]....
        /*00b4*/ 	.word	0x00000bd0


	//----- nvinfo : EIATTR_CRS_STACK_SIZE
	.align		4
.L_170:
        /*00b8*/ 	.byte	0x04, 0x1e
        /*00ba*/ 	.short	(.L_172 - .L_171)
.L_171:
        /*00bc*/ 	.word	0x00000000


	//----- nvinfo : EIATTR_CBANK_PARAM_SIZE
	.align		4
.L_172:
        /*00c0*/ 	.byte	0x03, 0x19
        /*00c2*/ 	.short	0x0044


	//----- nvinfo : EIATTR_PARAM_CBANK
	.align		4
        /*00c4*/ 	.byte	0x04, 0x0a
        /*00c6*/ 	.short	(.L_174 - .L_173)
	.align		4
.L_173:
        /*00c8*/ 	.word	index@(.nv.constant0._ZN3cub18CUB_300001_SM_10006detail10merge_sort30DeviceMergeSortPartitionKernelIN6thrust24THRUST_300001_SM_1000_NS6detail15normal_iteratorINS5_10device_ptrIdEEEEmN4cuda3std3__44lessIfEEdEEvbT_PT2_T0_SJ_PSJ_T1_SJ_i)
        /*00cc*/ 	.short	0x0380
        /*00ce*/ 	.short	0x0044


	//----- nvinfo : EIATTR_SW_WAR
	.align		4
.L_174:
        /*00d0*/ 	.byte	0x04, 0x36
        /*00d2*/ 	.short	(.L_176 - .L_175)
.L_175:
        /*00d4*/ 	.word	0x00000008
.L_176:


//--------------------- .nv.info._ZN3cub18CUB_300001_SM_10006detail10merge_sort30DeviceMergeSortBlockSortKernelINS2_10policy_hubIN6thrust24THRUST_300001_SM_1000_NS6detail15normal_iteratorINS6_10device_ptrIdEEEEE9Policy600ESB_SB_SB_SB_mN4cuda3std3__44lessIfEEddEEvbT0_T1_T2_T3_T4_PT6_PT7_T5_NS1_7vsmem_tE --------------------------
	.section	.nv.info._ZN3cub18CUB_300001_SM_10006detail10merge_sort30DeviceMergeSortBlockSortKernelINS2_10policy_hubIN6thrust24THRUST_300001_SM_1000_NS6detail15normal_iteratorINS6_10device_ptrIdEEEEE9Policy600ESB_SB_SB_SB_mN4cuda3std3__44lessIfEEddEEvbT0_T1_T2_T3_T4_PT6_PT7_T5_NS1_7vsmem_tE,"",@"SHT_CUDA_INFO"
	.sectionflags	@""
	.align	4


	//----- nvinfo : EIATTR_CUDA_API_VERSION
	.align		4
        /*0000*/ 	.byte	0x04, 0x37
        /*0002*/ 	.short	(.L_178 - .L_177)
.L_177:
        /*0004*/ 	.word	0x00000082


	//----- nvinfo : EIATTR_KPARAM_INFO
	.align		4
.L_178:
        /*0008*/ 	.byte	0x04, 0x17
        /*000a*/ 	.short	(.L_180 - .L_179)
.L_179:
        /*000c*/ 	.word	0x00000000
        /*0010*/ 	.short	0x0009
        /*0012*/ 	.short	0x0048
        /*0014*/ 	.byte	0x00, 0xf0, 0x21, 0x00


	//----- nvinfo : EIATTR_KPARAM_INFO
	.align		4
.L_180:
        /*0018*/ 	.byte	0x04, 0x17
        /*001a*/ 	.short	(.L_182 - .L_181)
.L_181:
        /*001c*/ 	.word	0x00000000
        /*0020*/ 	.short	0x0008
        /*0022*/ 	.short	0x0040
        /*0024*/ 	.byte	0x00, 0xf0, 0x05, 0x00


	//----- nvinfo : EIATTR_KPARAM_INFO
	.align		4
.L_182:
        /*0028*/ 	.byte	0x04, 0x17
        /*002a*/ 	.short	(.L_184 - .L_183)
.L_183:
        /*002c*/ 	.word	0x00000000
        /*0030*/ 	.short	0x0007
        /*0032*/ 	.short	0x0038
        /*0034*/ 	.byte	0x00, 0xf5, 0x21, 0x00


	//----- nvinfo : EIATTR_KPARAM_INFO
	.align		4
.L_184:
        /*0038*/ 	.byte	0x04, 0x17
        /*003a*/ 	.short	(.L_186 - .L_185)
.L_185:
        /*003c*/ 	.word	0x00000000
        /*0040*/ 	.short	0x0006
        /*0042*/ 	.short	0x0030
        /*0044*/ 	.byte	0x00, 0xf5, 0x21, 0x00


	//----- nvinfo : EIATTR_KPARAM_INFO
	.align		4
.L_186:
        /*0048*/ 	.byte	0x04, 0x17
        /*004a*/ 	.short	(.L_188 - .L_187)
.L_187:
        /*004c*/ 	.word	0x00000000
        /*0050*/ 	.short	0x0005
        /*0052*/ 	.short	0x0028
        /*0054*/ 	.byte	0x00, 0xf0, 0x21, 0x00


	//----- nvinfo : EIATTR_KPARAM_INFO
	.align		4
.L_188:
        /*0058*/ 	.byte	0x04, 0x17
        /*005a*/ 	.short	(.L_190 - .L_189)
.L_189:
        /*005c*/ 	.word	0x00000000
        /*0060*/ 	.short	0x0004
        /*0062*/ 	.short	0x0020
        /*0064*/ 	.byte	0x00, 0xf0, 0x21, 0x00


	//----- nvinfo : EIATTR_KPARAM_INFO
	.align		4
.L_190:
        /*0068*/ 	.byte	0x04, 0x17
        /*006a*/ 	.short	(.L_192 - .L_191)
.L_191:
        /*006c*/ 	.word	0x00000000
        /*0070*/ 	.short	0x0003
        /*0072*/ 	.short	0x0018
        /*0074*/ 	.byte	0x00, 0xf0, 0x21, 0x00


	//----- nvinfo : EIATTR_KPARAM_INFO
	.align		4
.L_192:
        /*0078*/ 	.byte	0x04, 0x17
        /*007a*/ 	.short	(.L_194 - .L_193)
.L_193:
        /*007c*/ 	.word	0x00000000
        /*0080*/ 	.short	0x0002
        /*0082*/ 	.short	0x0010
        /*0084*/ 	.byte	0x00, 0xf0, 0x21, 0x00


	//----- nvinfo : EIATTR_KPARAM_INFO
	.align		4
.L_194:
        /*0088*/ 	.byte	0x04, 0x17
        /*008a*/ 	.short	(.L_196 - .L_195)
.L_195:
        /*008c*/ 	.word	0x00000000
        /*0090*/ 	.short	0x0001
        /*0092*/ 	.short	0x0008
        /*0094*/ 	.byte	0x00, 0xf0, 0x21, 0x00


	//----- nvinfo : EIATTR_KPARAM_INFO
	.align		4
.L_196:
        /*0098*/ 	.byte	0x04, 0x17
        /*009a*/ 	.short	(.L_198 - .L_197)
.L_197:
        /*009c*/ 	.word	0x00000000
        /*00a0*/ 	.short	0x0000
        /*00a2*/ 	.short	0x0000
        /*00a4*/ 	.byte	0x00, 0xf0, 0x05, 0x00


	//----- nvinfo : EIATTR_SPARSE_MMA_MASK
	.align		4
.L_198:
        /*00a8*/ 	.byte	0x03, 0x50
        /*00aa*/ 	.short	0x0000


	//----- nvinfo : EIATTR_MAXREG_COUNT
	.align		4
        /*00ac*/ 	.byte	0x03, 0x1b
        /*00ae*/ 	.short	0x00ff


	//----- nvinfo : EIATTR_NUM_BARRIERS
	.align		4
        /*00b0*/ 	.byte	0x02, 0x4c
        /*00b2*/ 	.byte	0x01
	.zero		1


	//----- nvinfo : EIATTR_MERCURY_ISA_VERSION
	.align		4
        /*00b4*/ 	.byte	0x03, 0x5f
        /*00b6*/ 	.short	0x0101


	//----- nvinfo : EIATTR_COOP_GROUP_MASK_REGIDS
	.align		4
        /*00b8*/ 	.byte	0x04, 0x29
        /*00ba*/ 	.short	(.L_200 - .L_199)


	//   ....[0]....
.L_199:
        /*00bc*/ 	.word	0xffffffff


	//   ....[1]....
        /*00c0*/ 	.word	0xffffffff


	//   ....[2]....
        /*00c4*/ 	.word	0xffffffff


	//   ....[3]....
        /*00c8*/ 	.word	0xffffffff


	//   ....[4]....
        /*00cc*/ 	.word	0xffffffff


	//   ....[5]....
        /*00d0*/ 	.word	0xffffffff


	//   ....[6]....
        /*00d4*/ 	.word	0xffffffff


	//   ....[7]....
        /*00d8*/ 	.word	0xffffffff


	//   ....[8]....
        /*00dc*/ 	.word	0xffffffff


	//   ....[9]....
        /*00e0*/ 	.word	0xffffffff


	//   ....[10]....
        /*00e4*/ 	.word	0xffffffff


	//   ....[11]....
        /*00e8*/ 	.word	0xffffffff


	//----- nvinfo : EIATTR_COOP_GROUP_INSTR_OFFSETS
	.align		4
.L_200:
        /*00ec*/ 	.byte	0x04, 0x28
        /*00ee*/ 	.short	(.L_202 - .L_201)


	//   ....[0]....
.L_201:
        /*00f0*/ 	.word	0x00000570


	//   ....[1]....
        /*00f4*/ 	.word	0x00000780


	//   ....[2]....
        /*00f8*/ 	.word	0x00003220


	//   ....[3]....
        /*00fc*/ 	.word	0x00003460


	//   ....[4]....
        /*0100*/ 	.word	0x00003630


	//   ....[5]....
        /*0104*/ 	.word	0x00003820


	//   ....[6]....
        /*0108*/ 	.word	0x00004080


	//   ....[7]....
        /*010c*/ 	.word	0x00004340


	//   ....[8]....
        /*0110*/ 	.word	0x000073f0


	//   ....[9]....
        /*0114*/ 	.word	0x000077b0


	//   ....[10]....
        /*0118*/ 	.word	0x00007a60


	//   ....[11]....
        /*011c*/ 	.word	0x00007df0


	//----- nvinfo : EIATTR_VRC_CTA_INIT_COUNT
	.align		4
.L_202:
        /*0120*/ 	.byte	0x02, 0x4a
	.zero		1
	.zero		1


	//----- nvinfo : EIATTR_EXIT_INSTR_OFFSETS
	.align		4
        /*0124*/ 	.byte	0x04, 0x1c
        /*0126*/ 	.short	(.L_204 - .L_203)


	//   ....[0]....
.L_203:
        /*0128*/ 	.word	0x00003590


	//   ....[1]....
        /*012c*/ 	.word	0x00003930


	//   ....[2]....
        /*0130*/ 	.word	0x00007980


	//   ....[3]....
        /*0134*/ 	.word	0x000079a0


	//   ....[4]....
        /*0138*/ 	.word	0x00007fc0


	//   ....[5]....
        /*013c*/ 	.word	0x00007fe0


	//----- nvinfo : EIATTR_MAX_THREADS
	.align		4
.L_204:
        /*0140*/ 	.byte	0x04, 0x05
        /*0142*/ 	.short	(.L_206 - .L_205)
.L_205:
        /*0144*/ 	.word	0x00000100
        /*0148*/ 	.word	0x00000001
        /*014c*/ 	.word	0x00000001


	//----- nvinfo : EIATTR_CRS_STACK_SIZE
	.align		4
.L_206:
        /*0150*/ 	.byte	0x04, 0x1e
        /*0152*/ 	.short	(.L_208 - .L_207)
.L_207:
        /*0154*/ 	.word	0x00000000


	//----- nvinfo : EIATTR_CBANK_PARAM_SIZE
	.align		4
.L_208:
        /*0158*/ 	.byte	0x03, 0x19
        /*015a*/ 	.short	0x0050


	//----- nvinfo : EIATTR_PARAM_CBANK
	.align		4
        /*015c*/ 	.byte	0x04, 0x0a
        /*015e*/ 	.short	(.L_210 - .L_209)
	.align		4
.L_209:
        /*0160*/ 	.word	index@(.nv.constant0._ZN3cub18CUB_300001_SM_10006detail10merge_sort30DeviceMergeSortBlockSortKernelINS2_10policy_hubIN6thrust24THRUST_300001_SM_1000_NS6detail15normal_iteratorINS6_10device_ptrIdEEEEE9Policy600ESB_SB_SB_SB_mN4cuda3std3__44lessIfEEddEEvbT0_T1_T2_T3_T4_PT6_PT7_T5_NS1_7vsmem_tE)
        /*0164*/ 	.short	0x0380
        /*0166*/ 	.short	0x0050


	//----- nvinfo : EIATTR_SW_WAR
	.align		4
.L_210:
        /*0168*/ 	.byte	0x04, 0x36
        /*016a*/ 	.short	(.L_212 - .L_211)
.L_211:
        /*016c*/ 	.word	0x00000008
.L_212:


//--------------------- .nv.info._ZN3cub18CUB_300001_SM_10006detail10merge_sort26DeviceMergeSortMergeKernelINS2_10policy_hubIN6thrust24THRUST_300001_SM_1000_NS6detail15normal_iteratorINS6_10device_ptrIdEEEEE9Policy600ESB_SB_SB_SB_jN4cuda3std3__44lessIfEEddEEvbT2_T3_T4_PT6_PT7_T5_PSL_SL_NS1_7vsmem_tE --------------------------
	.section	.nv.info._ZN3cub18CUB_300001_SM_10006detail10merge_sort26DeviceMergeSortMergeKernelINS2_10policy_hubIN6thrust24THRUST_300001_SM_1000_NS6detail15normal_iteratorINS6_10device_ptrIdEEEEE9Policy600ESB_SB_SB_SB_jN4cuda3std3__44lessIfEEddEEvbT2_T3_T4_PT6_PT7_T5_PSL_SL_NS1_7vsmem_tE,"",@"SHT_CUDA_INFO"
	.sectionflags	@""
	.align	4


	//----- nvinfo : EIATTR_CUDA_API_VERSION
	.align		4
        /*0000*/ 	.byte	0x04, 0x37
        /*0002*/ 	.short	(.L_214 - .L_213)
.L_213:
        /*0004*/ 	.word	0x00000082


	//----- nvinfo : EIATTR_KPARAM_INFO
	.align		4
.L_214:
        /*0008*/ 	.byte	0x04, 0x17
        /*000a*/ 	.short	(.L_216 - .L_215)
.L_215:
        /*000c*/ 	.word	0x00000000
        /*0010*/ 	.short	0x0009
        /*0012*/ 	.short	0x0048
        /*0014*/ 	.byte	0x00, 0xf0, 0x21, 0x00


	//----- nvinfo : EIATTR_KPARAM_INFO
	.align		4
.L_216:
        /*0018*/ 	.byte	0x04, 0x17
        /*001a*/ 	.short	(.L_218 - .L_217)
.L_217:
        /*001c*/ 	.word	0x00000000
        /*0020*/ 	.short	0x0008
        /*0022*/ 	.short	0x0040
        /*0024*/ 	.byte	0x00, 0xf0, 0x11, 0x00


	//----- nvinfo : EIATTR_KPARAM_INFO
	.align		4
.L_218:
        /*0028*/ 	.byte	0x04, 0x17
        /*002a*/ 	.short	(.L_220 - .L_219)
.L_219:
        /*002c*/ 	.word	0x00000000
        /*0030*/ 	.short	0x0007
        /*0032*/ 	.short	0x0038
        /*0034*/ 	.byte	0x00, 0xf5, 0x21, 0x00


	//----- nvinfo : EIATTR_KPARAM_INFO
	.align		4
.L_220:
        /*0038*/ 	.byte	0x04, 0x17
        /*003a*/ 	.short	(.L_222 - .L_221)
.L_221:
        /*003c*/ 	.word	0x00000000
        /*0040*/ 	.short	0x0006
        /*0042*/ 	.short	0x0030
        /*0044*/ 	.byte	0x00, 0xf0, 0x05, 0x00


	//----- nvinfo : EIATTR_KPARAM_INFO
	.align		4
.L_222:
        /*0048*/ 	.byte	0x04, 0x17
        /*004a*/ 	.short	(.L_224 - .L_223)
.L_223:
        /*004c*/ 	.word	0x00000000
        /*0050*/ 	.short	0x0005
        /*0052*/ 	.short	0x0028
        /*0054*/ 	.byte	0x00, 0xf5, 0x21, 0x00


	//----- nvinfo : EIATTR_KPARAM_INFO
	.align		4
.L_224:
        /*0058*/ 	.byte	0x04, 0x17
        /*005a*/ 	.short	(.L_226 - .L_225)
.L_225:
        /*005c*/ 	.word	0x00000000
        /*0060*/ 	.short	0x0004
        /*0062*/ 	.short	0x0020
        /*0064*/ 	.byte	0x00, 0xf5, 0x21, 0x00


	//----- nvinfo : EIATTR_KPARAM_INFO
	.align		4
.L_226:
        /*0068*/ 	.byte	0x04, 0x17
        /*006a*/ 	.short	(.L_228 - .L_227)
.L_227:
        /*006c*/ 	.word	0x00000000
        /*0070*/ 	.short	0x0003
        /*0072*/ 	.short	0x0018
        /*0074*/ 	.byte	0x00, 0xf0, 0x11, 0x00


	//----- nvinfo : EIATTR_KPARAM_INFO
	.align		4
.L_228:
        /*0078*/ 	.byte	0x04, 0x17
        /*007a*/ 	.short	(.L_230 - .L_229)
.L_229:
        /*007c*/ 	.word	0x00000000
        /*0080*/ 	.short	0x0002
        /*0082*/ 	.short	0x0010
        /*0084*/ 	.byte	0x00, 0xf0, 0x21, 0x00


	//----- nvinfo : EIATTR_KPARAM_INFO
	.align		4
.L_230:
        /*0088*/ 	.byte	0x04, 0x17
        /*008a*/ 	.short	(.L_232 - .L_231)
.L_231:
        /*008c*/ 	.word	0x00000000
        /*0090*/ 	.short	0x0001
        /*0092*/ 	.short	0x0008
        /*0094*/ 	.byte	0x00, 0xf0, 0x21, 0x00


	//----- nvinfo : EIATTR_KPARAM_INFO
	.align		4
.L_232:
        /*0098*/ 	.byte	0x04, 0x17
        /*009a*/ 	.short	(.L_234 - .L_233)
.L_233:
        /*009c*/ 	.word	0x00000000
        /*00a0*/ 	.short	0x0000
        /*00a2*/ 	.short	0x0000
        /*00a4*/ 	.byte	0x00, 0xf0, 0x05, 0x00


	//----- nvinfo : EIATTR_SPARSE_MMA_MASK
	.align		4
.L_234:
        /*00a8*/ 	.byte	0x03, 0x50
        /*00aa*/ 	.short	0x0000


	//----- nvinfo : EIATTR_MAXREG_COUNT
	.align		4
        /*00ac*/ 	.byte	0x03, 0x1b
        /*00ae*/ 	.short	0x00ff


	//----- nvinfo : EIATTR_NUM_BARRIERS
	.align		4
        /*00b0*/ 	.byte	0x02, 0x4c
        /*00b2*/ 	.byte	0x01
	.zero		1


	//----- nvinfo : EIATTR_MERCURY_ISA_VERSION
	.align		4
        /*00b4*/ 	.byte	0x03, 0x5f
        /*00b6*/ 	.short	0x0101


	//----- nvinfo : EIATTR_COOP_GROUP_MASK_REGIDS
	.align		4
        /*00b8*/ 	.byte	0x04, 0x29
        /*00ba*/ 	.short	(.L_236 - .L_235)


	//   ....[0]....
.L_235:
        /*00bc*/ 	.word	0xffffffff


	//   ....[1]....
        /*00c0*/ 	.word	0xffffffff


	//   ....[2]....
        /*00c4*/ 	.word	0xffffffff


	//   ....[3]....
        /*00c8*/ 	.word	0xffffffff


	//   ....[4]....
        /*00cc*/ 	.word	0xffffffff


	//   ....[5]....
        /*00d0*/ 	.word	0xffffffff


	//   ....[6]....
        /*00d4*/ 	.word	0xffffffff


	//   ....[7]....
        /*00d8*/ 	.word	0xffffffff


	//----- nvinfo : EIATTR_COOP_GROUP_INSTR_OFFSETS
	.align		4
.L_236:
        /*00dc*/ 	.byte	0x04, 0x28
        /*00de*/ 	.short	(.L_238 - .L_237)


	//   ....[0]....
.L_237:
        /*00e0*/ 	.word	0x00002340


	//   ....[1]....
        /*00e4*/ 	.word	0x00002750


	//   ....[2]....
        /*00e8*/ 	.word	0x00002c10


	//   ....[3]....
        /*00ec*/ 	.word	0x00002ee0


	//   ....[4]....
        /*00f0*/ 	.word	0x00005a00


	//   ....[5]....
        /*00f4*/ 	.word	0x00005fd0


	//   ....[6]....
        /*00f8*/ 	.word	0x000065b0


	//   ....[7]....
        /*00fc*/ 	.word	0x000068e0


	//----- nvinfo : EIATTR_VRC_CTA_INIT_COUNT
	.align		4
.L_238:
        /*0100*/ 	.byte	0x02, 0x4a
	.zero		1
	.zero		1


	//----- nvinfo : EIATTR_EXIT_INSTR_OFFSETS
	.align		4
        /*0104*/ 	.byte	0x04, 0x1c
        /*0106*/ 	.short	(.L_240 - .L_239)


	//   ....[0]....
.L_239:
        /*0108*/ 	.word	0x00002d50


	//   ....[1]....
        /*010c*/ 	.word	0x00003040


	//   ....[2]....
        /*0110*/ 	.word	0x00006810


	//   ....[3]....
        /*0114*/ 	.word	0x00006830


	//   ....[4]....
        /*0118*/ 	.word	0x00006b50


	//   ....[5]....
        /*011c*/ 	.word	0x00006b70


	//----- nvinfo : EIATTR_MAX_THREADS
	.align		4
.L_240:
        /*0120*/ 	.byte	0x04, 0x05
        /*0122*/ 	.short	(.L_242 - .L_241)
.L_241:
        /*0124*/ 	.word	0x00000100
        /*0128*/ 	.word	0x00000001
        /*012c*/ 	.word	0x00000001


	//----- nvinfo : EIATTR_CRS_STACK_SIZE
	.align		4
.L_242:
        /*0130*/ 	.byte	0x04, 0x1e
        /*0132*/ 	.short	(.L_244 - .L_243)
.L_243:
        /*0134*/ 	.word	0x00000000


	//----- nvinfo : EIATTR_CBANK_PARAM_SIZE
	.align		4
.L_244:
        /*0138*/ 	.byte	0x03, 0x19
        /*013a*/ 	.short	0x0050


	//----- nvinfo : EIATTR_PARAM_CBANK
	.align		4
        /*013c*/ 	.byte	0x04, 0x0a
        /*013e*/ 	.short	(.L_246 - .L_245)
	.align		4
.L_245:
        /*0140*/ 	.word	index@(.nv.constant0._ZN3cub18CUB_300001_SM_10006detail10merge_sort26DeviceMergeSortMergeKernelINS2_10policy_hubIN6thrust24THRUST_300001_SM_1000_NS6detail15normal_iteratorINS6_10device_ptrIdEEEEE9Policy600ESB_SB_SB_SB_jN4cuda3std3__44lessIfEEddEEvbT2_T3_T4_PT6_PT7_T5_PSL_SL_NS1_7vsmem_tE)
        /*0144*/ 	.short	0x0380
        /*0146*/ 	.short	0x0050


	//----- nvinfo : EIATTR_SW_WAR
	.align		4
.L_246:
        /*0148*/ 	.byte	0x04, 0x36
        /*014a*/ 	.short	(.L_248 - .L_247)
.L_247:
        /*014c*/ 	.word	0x00000008
.L_248:


//--------------------- .nv.info._ZN3cub18CUB_300001_SM_10006detail10merge_sort30DeviceMergeSortPartitionKernelIN6thrust24THRUST_300001_SM_1000_NS6detail15normal_iteratorINS5_10device_ptrIdEEEEjN4cuda3std3__44lessIfEEdEEvbT_PT2_T0_SJ_PSJ_T1_SJ_i --------------------------
	.section	.nv.info._ZN3cub18CUB_300001_SM_10006detail10merge_sort30DeviceMergeSortPartitionKernelIN6thrust24THRUST_300001_SM_1000_NS6detail15normal_iteratorINS5_10device_ptrIdEEEEjN4cuda3std3__44lessIfEEdEEvbT_PT2_T0_SJ_PSJ_T1_SJ_i,"",@"SHT_CUDA_INFO"
	.sectionflags	@""
	.align	4


	//----- nvinfo : EIATTR_CUDA_API_VERSION
	.align		4
        /*0000*/ 	.byte	0x04, 0x37
        /*0002*/ 	.short	(.L_250 - .L_249)
.L_249:
        /*0004*/ 	.word	0x00000082


	//----- nvinfo : EIATTR_KPARAM_INFO
	.align		4
.L_250:
        /*0008*/ 	.byte	0x04, 0x17
        /*000a*/ 	.short	(.L_252 - .L_251)
.L_251:
        /*000c*/ 	.word	0x00000000
        /*0010*/ 	.short	0x0008
        /*0012*/ 	.short	0x0030
        /*0014*/ 	.byte	0x00, 0xf0, 0x11, 0x00


	//----- nvinfo : EIATTR_KPARAM_INFO
	.align		4
.L_252:
        /*0018*/ 	.byte	0x04, 0x17
        /*001a*/ 	.short	(.L_254 - .L_253)
.L_253:
        /*001c*/ 	.word	0x00000000
        /*0020*/ 	.short	0x0007
        /*0022*/ 	.short	0x002c
        /*0024*/ 	.byte	0x00, 0xf0, 0x11, 0x00


	//----- nvinfo : EIATTR_KPARAM_INFO
	.align		4
.L_254:
        /*0028*/ 	.byte	0x04, 0x17
        /*002a*/ 	.short	(.L_256 - .L_255)
.L_255:
        /*002c*/ 	.word	0x00000000
        /*0030*/ 	.short	0x0006
        /*0032*/ 	.short	0x0028
        /*0034*/ 	.byte	0x00, 0xf0, 0x05, 0x00


	//----- nvinfo : EIATTR_KPARAM_INFO
	.align		4
.L_256:
        /*0038*/ 	.byte	0x04, 0x17
        /*003a*/ 	.short	(.L_258 - .L_257)
.L_257:
        /*003c*/ 	.word	0x00000000
        /*0040*/ 	.short	0x0005
        /*0042*/ 	.short	0x0020
        /*0044*/ 	.byte	0x00, 0xf5, 0x21, 0x00


	//----- nvinfo : EIATTR_KPARAM_INFO
	.align		4
.L_258:
        /*0048*/ 	.byte	0x04, 0x17
        /*004a*/ 	.short	(.L_260 - .L_259)
.L_259:
        /*004c*/ 	.word	0x00000000
        /*0050*/ 	.short	0x0004
        /*0052*/ 	.short	0x001c
        /*0054*/ 	.byte	0x00, 0xf0, 0x11, 0x00


	//----- nvinfo : EIATTR_KPARAM_INFO
	.align		4
.L_260:
        /*0058*/ 	.byte	0x04, 0x17
        /*005a*/ 	.short	(.L_262 - .L_261)
.L_261:
        /*005c*/ 	.word	0x00000000
        /*0060*/ 	.short	0x0003
        /*0062*/ 	.short	0x0018
        /*0064*/ 	.byte	0x00, 0xf0, 0x11, 0x00


	//----- nvinfo : EIATTR_KPARAM_INFO
	.align		4
.L_262:
        /*0068*/ 	.byte	0x04, 0x17
        /*006a*/ 	.short	(.L_264 - .L_263)
.L_263:
        /*006c*/ 	.word	0x00000000
        /*0070*/ 	.short	0x0002
        /*0072*/ 	.short	0x0010
        /*0074*/ 	.byte	0x00, 0xf5, 0x21, 0x00


	//----- nvinfo : EIATTR_KPARAM_INFO
	.align		4
.L_264:
        /*0078*/ 	.byte	0x04, 0x17
        /*007a*/ 	.short	(.L_266 - .L_265)
.L_265:
        /*007c*/ 	.word	0x00000000
        /*0080*/ 	.short	0x0001
        /*0082*/ 	.short	0x0008
        /*0084*/ 	.byte	0x00, 0xf0, 0x21, 0x00


	//----- nvinfo : EIATTR_KPARAM_INFO
	.align		4
.L_266:
        /*0088*/ 	.byte	0x04, 0x17
        /*008a*/ 	.short	(.L_268 - .L_267)
.L_267:
        /*008c*/ 	.word	0x00000000
        /*0090*/ 	.short	0x0000
        /*0092*/ 	.short	0x0000
        /*0094*/ 	.byte	0x00, 0xf0, 0x05, 0x00


	//----- nvinfo : EIATTR_SPARSE_MMA_MASK
	.align		4
.L_268:
        /*0098*/ 	.byte	0x03, 0x50
        /*009a*/ 	.short	0x0000


	//----- nvinfo : EIATTR_MAXREG_COUNT
	.align		4
        /*009c*/ 	.byte	0x03, 0x1b
        /*009e*/ 	.short	0x00ff


	//----- nvinfo : EIATTR_MERCURY_ISA_VERSION
	.align		4
        /*00a0*/ 	.byte	0x03, 0x5f
        /*00a2*/ 	.short	0x0101


	//----- nvinfo : EIATTR_VRC_CTA_INIT_COUNT
	.align		4
        /*00a4*/ 	.byte	0x02, 0x4a
	.zero		1
	.zero		1


	//----- nvinfo : EIATTR_EXIT_INSTR_OFFSETS
	.align		4
        /*00a8*/ 	.byte	0x04, 0x1c
        /*00aa*/ 	.short	(.L_270 - .L_269)


	//   ....[0]....
.L_269:
        /*00ac*/ 	.word	0x00000070


	//   ....[1]....
        /*00b0*/ 	.word	0x000001e0


	//   ....[2]....
        /*00b4*/ 	.word	0x00000690


	//----- nvinfo : EIATTR_CRS_STACK_SIZE
	.align		4
.L_270:
        /*00b8*/ 	.byte	0x04, 0x1e
        /*00ba*/ 	.short	(.L_272 - .L_271)
.L_271:
        /*00bc*/ 	.word	0x00000000


	//----- nvinfo : EIATTR_CBANK_PARAM_SIZE
	.align		4
.L_272:
        /*00c0*/ 	.byte	0x03, 0x19
        /*00c2*/ 	.short	0x0034


	//----- nvinfo : EIATTR_PARAM_CBANK
	.align		4
        /*00c4*/ 	.byte	0x04, 0x0a
        /*00c6*/ 	.short	(.L_274 - .L_273)
	.align		4
.L_273:
        /*00c8*/ 	.word	index@(.nv.constant0._ZN3cub18CUB_300001_SM_10006detail10merge_sort30DeviceMergeSortPartitionKernelIN6thrust24THRUST_300001_SM_1000_NS6detail15normal_iteratorINS5_10device_ptrIdEEEEjN4cuda3std3__44lessIfEEdEEvbT_PT2_T0_SJ_PSJ_T1_SJ_i)
        /*00cc*/ 	.short	0x0380
        /*00ce*/ 	.short	0x0034


	//----- nvinfo : EIATTR_SW_WAR
	.align		4
.L_274:
        /*00d0*/ 	.byte	0x04, 0x36
        /*00d2*/ 	.short	(.L_276 - .L_275)
.L_275:
        /*00d4*/ 	.word	0x00000008
.L_276:


//--------------------- .nv.info._ZN3cub18CUB_300001_SM_10006detail10merge_sort30DeviceMergeSortBlockSortKernelINS2_10policy_hubIN6thrust24THRUST_300001_SM_1000_NS6detail15normal_iteratorINS6_10device_ptrIdEEEEE9Policy600ESB_SB_SB_SB_jN4cuda3std3__44lessIfEEddEEvbT0_T1_T2_T3_T4_PT6_PT7_T5_NS1_7vsmem_tE --------------------------
	.section	.nv.info._ZN3cub18CUB_300001_SM_10006detail10merge_sort30DeviceMergeSortBlockSortKernelINS2_10policy_hubIN6thrust24THRUST_300001_SM_1000_NS6detail15normal_iteratorINS6_10device_ptrIdEEEEE9Policy600ESB_SB_SB_SB_jN4cuda3std3__44lessIfEEddEEvbT0_T1_T2_T3_T4_PT6_PT7_T5_NS1_7vsmem_tE,"",@"SHT_CUDA_INFO"
	.sectionflags	@""
	.align	4


	//----- nvinfo : EIATTR_CUDA_API_VERSION
	.align		4
        /*0000*/ 	.byte	0x04, 0x37
        /*0002*/ 	.short	(.L_278 - .L_277)
.L_277:
        /*0004*/ 	.word	0x00000082


	//----- nvinfo : EIATTR_KPARAM_INFO
	.align		4
.L_278:
        /*0008*/ 	.byte	0x04, 0x17
        /*000a*/ 	.short	(.L_280 - .L_279)
.L_279:
        /*000c*/ 	.word	0x00000000
        /*0010*/ 	.short	0x0009
        /*0012*/ 	.short	0x0048
        /*0014*/ 	.byte	0x00, 0xf0, 0x21, 0x00


	//----- nvinfo : EIATTR_KPARAM_INFO
	.align		4
.L_280:
        /*0018*/ 	.byte	0x04, 0x17
        /*001a*/ 	.short	(.L_282 - .L_281)
.L_281:
        /*001c*/ 	.word	0x00000000
        /*0020*/ 	.short	0x0008
        /*0022*/ 	.short	0x0040
        /*0024*/ 	.byte	0x00, 0xf0, 0x05, 0x00


	//----- nvinfo : EIATTR_KPARAM_INFO
	.align		4
.L_282:
        /*0028*/ 	.byte	0x04, 0x17
        /*002a*/ 	.short	(.L_284 - .L_283)
.L_283:
        /*002c*/ 	.word	0x00000000
        /*0030*/ 	.short	0x0007
        /*0032*/ 	.short	0x0038
        /*0034*/ 	.byte	0x00, 0xf5, 0x21, 0x00


	//----- nvinfo : EIATTR_KPARAM_INFO
	.align		4
.L_284:
        /*0038*/ 	.byte	0x04, 0x17
        /*003a*/ 	.short	(.L_286 - .L_285)
.L_285:
        /*003c*/ 	.word	0x00000000
        /*0040*/ 	.short	0x0006
        /*0042*/ 	.short	0x0030
        /*0044*/ 	.byte	0x00, 0xf5, 0x21, 0x00


	//----- nvinfo : EIATTR_KPARAM_INFO
	.align		4
.L_286:
        /*0048*/ 	.byte	0x04, 0x17
        /*004a*/ 	.short	(.L_288 - .L_287)
.L_287:
        /*004c*/ 	.word	0x00000000
        /*0050*/ 	.short	0x0005
        /*0052*/ 	.short	0x0028
        /*0054*/ 	.byte	0x00, 0xf0, 0x11, 0x00


	//----- nvinfo : EIATTR_KPARAM_INFO
	.align		4
.L_288:
        /*0058*/ 	.byte	0x04, 0x17
        /*005a*/ 	.short	(.L_290 - .L_289)
.L_289:
        /*005c*/ 	.word	0x00000000
        /*0060*/ 	.short	0x0004
        /*0062*/ 	.short	0x0020
        /*0064*/ 	.byte	0x00, 0xf0, 0x21, 0x00


	//----- nvinfo : EIATTR_KPARAM_INFO
	.align		4
.L_290:
        /*0068*/ 	.byte	0x04, 0x17
        /*006a*/ 	.short	(.L_292 - .L_291)
.L_291:
        /*006c*/ 	.word	0x00000000
        /*0070*/ 	.short	0x0003
        /*0072*/ 	.short	0x0018
        /*0074*/ 	.byte	0x00, 0xf0, 0x21, 0x00


	//----- nvinfo : EIATTR_KPARAM_INFO
	.align		4
.L_292:
        /*0078*/ 	.byte	0x04, 0x17
        /*007a*/ 	.short	(.L_294 - .L_293)
.L_293:
        /*007c*/ 	.word	0x00000000
        /*0080*/ 	.short	0x0002
        /*0082*/ 	.short	0x0010
        /*0084*/ 	.byte	0x00, 0xf0, 0x21, 0x00


	//----- nvinfo : EIATTR_KPARAM_INFO
	.align		4
.L_294:
        /*0088*/ 	.byte	0x04, 0x17
        /*008a*/ 	.short	(.L_296 - .L_295)
.L_295:
        /*008c*/ 	.word	0x00000000
        /*0090*/ 	.short	0x0001
        /*0092*/ 	.short	0x0008
        /*0094*/ 	.byte	0x00, 0xf0, 0x21, 0x00


	//----- nvinfo : EIATTR_KPARAM_INFO
	.align		4
.L_296:
        /*0098*/ 	.byte	0x04, 0x17
        /*009a*/ 	.short	(.L_298 - .L_297)
.L_297:
        /*009c*/ 	.word	0x00000000
        /*00a0*/ 	.short	0x0000
        /*00a2*/ 	.short	0x0000
        /*00a4*/ 	.byte	0x00, 0xf0, 0x05, 0x00


	//----- nvinfo : EIATTR_SPARSE_MMA_MASK
	.align		4
.L_298:
        /*00a8*/ 	.byte	0x03, 0x50
        /*00aa*/ 	.short	0x0000


	//----- nvinfo : EIATTR_MAXREG_COUNT
	.align		4
        /*00ac*/ 	.byte	0x03, 0x1b
        /*00ae*/ 	.short	0x00ff


	//----- nvinfo : EIATTR_NUM_BARRIERS
	.align		4
        /*00b0*/ 	.byte	0x02, 0x4c
        /*00b2*/ 	.byte	0x01
	.zero		1


	//----- nvinfo : EIATTR_MERCURY_ISA_VERSION
	.align		4
        /*00b4*/ 	.byte	0x03, 0x5f
        /*00b6*/ 	.short	0x0101


	//----- nvinfo : EIATTR_COOP_GROUP_MASK_REGIDS
	.align		4
        /*00b8*/ 	.byte	0x04, 0x29
        /*00ba*/ 	.short	(.L_300 - .L_299)


	//   ....[0]....
.L_299:
        /*00bc*/ 	.word	0xffffffff


	//   ....[1]....
        /*00c0*/ 	.word	0xffffffff


	//   ....[2]....
        /*00c4*/ 	.word	0xffffffff


	//   ....[3]....
        /*00c8*/ 	.word	0xffffffff


	//   ....[4]....
        /*00cc*/ 	.word	0xffffffff


	//   ....[5]....
        /*00d0*/ 	.word	0xffffffff


	//   ....[6]....
        /*00d4*/ 	.word	0xffffffff


	//   ....[7]....
        /*00d8*/ 	.word	0xffffffff


	//   ....[8]....
        /*00dc*/ 	.word	0xffffffff


	//   ....[9]....
        /*00e0*/ 	.word	0xffffffff


	//   ....[10]....
        /*00e4*/ 	.word	0xffffffff


	//   ....[11]....
        /*00e8*/ 	.word	0xffffffff


	//----- nvinfo : EIATTR_COOP_GROUP_INSTR_OFFSETS
	.align		4
.L_300:
        /*00ec*/ 	.byte	0x04, 0x28
        /*00ee*/ 	.short	(.L_302 - .L_301)


	//   ....[0]....
.L_301:
        /*00f0*/ 	.word	0x00000560


	//   ....[1]....
        /*00f4*/ 	.word	0x00000750


	//   ....[2]....
        /*00f8*/ 	.word	0x000031e0


	//   ....[3]....
        /*00fc*/ 	.word	0x00003430


	//   ....[4]....
        /*0100*/ 	.word	0x00003600


	//   ....[5]....
        /*0104*/ 	.word	0x000037d0


	//   ....[6]....
        /*0108*/ 	.word	0x00004050


	//   ....[7]....
        /*010c*/ 	.word	0x00004310


	//   ....[8]....
        /*0110*/ 	.word	0x000073d0


	//   ....[9]....
        /*0114*/ 	.word	0x00007780


	//   ....[10]....
        /*0118*/ 	.word	0x00007a20


	//   ....[11]....
        /*011c*/ 	.word	0x00007db0


	//----- nvinfo : EIATTR_VRC_CTA_INIT_COUNT
	.align		4
.L_302:
        /*0120*/ 	.byte	0x02, 0x4a
	.zero		1
	.zero		1


	//----- nvinfo : EIATTR_EXIT_INSTR_OFFSETS
	.align		4
        /*0124*/ 	.byte	0x04, 0x1c
        /*0126*/ 	.short	(.L_304 - .L_303)


	//   ....[0]....
.L_303:
        /*0128*/ 	.word	0x00003560


	//   ....[1]....
        /*012c*/ 	.word	0x00003900


	//   ....[2]....
        /*0130*/ 	.word	0x00007950


	//   ....[3]....
        /*0134*/ 	.word	0x00007970


	//   ....[4]....
        /*0138*/ 	.word	0x00007f70


	//   ....[5]....
        /*013c*/ 	.word	0x00007f90


	//----- nvinfo : EIATTR_MAX_THREADS
	.align		4
.L_304:
        /*0140*/ 	.byte	0x04, 0x05
        /*0142*/ 	.short	(.L_306 - .L_305)
.L_305:
        /*0144*/ 	.word	0x00000100
        /*0148*/ 	.word	0x00000001
        /*014c*/ 	.word	0x00000001


	//----- nvinfo : EIATTR_CRS_STACK_SIZE
	.align		4
.L_306:
        /*0150*/ 	.byte	0x04, 0x1e
        /*0152*/ 	.short	(.L_308 - .L_307)
.L_307:
        /*0154*/ 	.word	0x00000000


	//----- nvinfo : EIATTR_CBANK_PARAM_SIZE
	.align		4
.L_308:
        /*0158*/ 	.byte	0x03, 0x19
        /*015a*/ 	.short	0x0050


	//----- nvinfo : EIATTR_PARAM_CBANK
	.align		4
        /*015c*/ 	.byte	0x04, 0x0a
        /*015e*/ 	.short	(.L_310 - .L_309)
	.align		4
.L_309:
        /*0160*/ 	.word	index@(.nv.constant0._ZN3cub18CUB_300001_SM_10006detail10merge_sort30DeviceMergeSortBlockSortKernelINS2_10policy_hubIN6thrust24THRUST_300001_SM_1000_NS6detail15normal_iteratorINS6_10device_ptrIdEEEEE9Policy600ESB_SB_SB_SB_jN4cuda3std3__44lessIfEEddEEvbT0_T1_T2_T3_T4_PT6_PT7_T5_NS1_7vsmem_tE)
        /*0164*/ 	.short	0x0380
        /*0166*/ 	.short	0x0050


	//----- nvinfo : EIATTR_SW_WAR
	.align		4
.L_310:
        /*0168*/ 	.byte	0x04, 0x36
        /*016a*/ 	.short	(.L_312 - .L_311)
.L_311:
        /*016c*/ 	.word	0x00000008
.L_312:


//--------------------- .nv.info._ZN3cub18CUB_300001_SM_10006detail8for_each13static_kernelINS2_12policy_hub_t12policy_500_tEmN6thrust24THRUST_300001_SM_1000_NS8cuda_cub20__uninitialized_fill7functorINS7_10device_ptrIdEEdEEEEvT0_T1_ --------------------------
	.section	.nv.info._ZN3cub18CUB_300001_SM_10006detail8for_each13static_kernelINS2_12policy_hub_t12policy_500_tEmN6thrust24THRUST_300001_SM_1000_NS8cuda_cub20__uninitialized_fill7functorINS7_10device_ptrIdEEdEEEEvT0_T1_,"",@"SHT_CUDA_INFO"
	.sectionflags	@""
	.align	4


	//----- nvinfo : EIATTR_CUDA_API_VERSION
	.align		4
        /*0000*/ 	.byte	0x04, 0x37
        /*0002*/ 	.short	(.L_314 - .L_313)
.L_313:
        /*0004*/ 	.word	0x00000082


	//----- nvinfo : EIATTR_KPARAM_INFO
	.align		4
.L_314:
        /*0008*/ 	.byte	0x04, 0x17
        /*000a*/ 	.short	(.L_316 - .L_315)
.L_315:
        /*000c*/ 	.word	0x00000000
        /*0010*/ 	.short	0x0001
        /*0012*/ 	.short	0x0008
        /*0014*/ 	.byte	0x00, 0xf0, 0x41, 0x00


	//----- nvinfo : EIATTR_KPARAM_INFO
	.align		4
.L_316:
        /*0018*/ 	.byte	0x04, 0x17
        /*001a*/ 	.short	(.L_318 - .L_317)
.L_317:
        /*001c*/ 	.word	0x00000000
        /*0020*/ 	.short	0x0000
        /*0022*/ 	.short	0x0000
        /*0024*/ 	.byte	0x00, 0xf0, 0x21, 0x00


	//----- nvinfo : EIATTR_SPARSE_MMA_MASK
	.align		4
.L_318:
        /*0028*/ 	.byte	0x03, 0x50
        /*002a*/ 	.short	0x0000


	//----- nvinfo : EIATTR_MAXREG_COUNT
	.align		4
        /*002c*/ 	.byte	0x03, 0x1b
        /*002e*/ 	.short	0x00ff


	//----- nvinfo : EIATTR_MERCURY_ISA_VERSION
	.align		4
        /*0030*/ 	.byte	0x03, 0x5f
        /*0032*/ 	.short	0x0101


	//----- nvinfo : EIATTR_VRC_CTA_INIT_COUNT
	.align		4
        /*0034*/ 	.byte	0x02, 0x4a
	.zero		1
	.zero		1


	//----- nvinfo : EIATTR_EXIT_INSTR_OFFSETS
	.align		4
        /*0038*/ 	.byte	0x04, 0x1c
        /*003a*/ 	.short	(.L_320 - .L_319)


	//   ....[0]....
.L_319:
        /*003c*/ 	.word	0x00000130


	//   ....[1]....
        /*0040*/ 	.word	0x00000230


	//   ....[2]....
        /*0044*/ 	.word	0x00000260


	//----- nvinfo : EIATTR_MAX_THREADS
	.align		4
.L_320:
        /*0048*/ 	.byte	0x04, 0x05
        /*004a*/ 	.short	(.L_322 - .L_321)
.L_321:
        /*004c*/ 	.word	0x00000100
        /*0050*/ 	.word	0x00000001
        /*0054*/ 	.word	0x00000001


	//----- nvinfo : EIATTR_CBANK_PARAM_SIZE
	.align		4
.L_322:
        /*0058*/ 	.byte	0x03, 0x19
        /*005a*/ 	.short	0x0018


	//----- nvinfo : EIATTR_PARAM_CBANK
	.align		4
        /*005c*/ 	.byte	0x04, 0x0a
        /*005e*/ 	.short	(.L_324 - .L_323)
	.align		4
.L_323:
        /*0060*/ 	.word	index@(.nv.constant0._ZN3cub18CUB_300001_SM_10006detail8for_each13static_kernelINS2_12policy_hub_t12policy_500_tEmN6thrust24THRUST_300001_SM_1000_NS8cuda_cub20__uninitialized_fill7functorINS7_10device_ptrIdEEdEEEEvT0_T1_)
        /*0064*/ 	.short	0x0380
        /*0066*/ 	.short	0x0018


	//----- nvinfo : EIATTR_SW_WAR
	.align		4
.L_324:
        /*0068*/ 	.byte	0x04, 0x36
        /*006a*/ 	.short	(.L_326 - .L_325)
.L_325:
        /*006c*/ 	.word	0x00000008
.L_326:


//--------------------- .nv.info._ZN3cub18CUB_300001_SM_10006detail11EmptyKernelIvEEvv --------------------------
	.section	.nv.info._ZN3cub18CUB_300001_SM_10006detail11EmptyKernelIvEEvv,"",@"SHT_CUDA_INFO"
	.sectionflags	@""
	.align	4


	//----- nvinfo : EIATTR_CUDA_API_VERSION
	.align		4
        /*0000*/ 	.byte	0x04, 0x37
        /*0002*/ 	.short	(.L_328 - .L_327)
.L_327:
        /*0004*/ 	.word	0x00000082


	//----- nvinfo : EIATTR_SPARSE_MMA_MASK
	.align		4
.L_328:
        /*0008*/ 	.byte	0x03, 0x50
        /*000a*/ 	.short	0x0000


	//----- nvinfo : EIATTR_MAXREG_COUNT
	.align		4
        /*000c*/ 	.byte	0x03, 0x1b
        /*000e*/ 	.short	0x00ff


	//----- nvinfo : EIATTR_MERCURY_ISA_VERSION
	.align		4
        /*0010*/ 	.byte	0x03, 0x5f
        /*0012*/ 	.short	0x0101


	//----- nvinfo : EIATTR_VRC_CTA_INIT_COUNT
	.align		4
        /*0014*/ 	.byte	0x02, 0x4a
	.zero		1
	.zero		1


	//----- nvinfo : EIATTR_EXIT_INSTR_OFFSETS
	.align		4
        /*0018*/ 	.byte	0x04, 0x1c
        /*001a*/ 	.short	(.L_330 - .L_329)


	//   ....[0]....
.L_329:
        /*001c*/ 	.word	0x00000010


	//----- nvinfo : EIATTR_SW_WAR
	.align		4
.L_330:
        /*0020*/ 	.byte	0x04, 0x36
        /*0022*/ 	.short	(.L_332 - .L_331)
.L_331:
        /*0024*/ 	.word	0x00000008
.L_332:


//--------------------- .nv.info._Z11shared_meanPdS_i --------------------------
	.section	.nv.info._Z11shared_meanPdS_i,"",@"SHT_CUDA_INFO"
	.sectionflags	@""
	.align	4


	//----- nvinfo : EIATTR_CUDA_API_VERSION
	.align		4
        /*0000*/ 	.byte	0x04, 0x37
        /*0002*/ 	.short	(.L_334 - .L_333)
.L_333:
        /*0004*/ 	.word	0x00000082


	//----- nvinfo : EIATTR_KPARAM_INFO
	.align		4
.L_334:
        /*0008*/ 	.byte	0x04, 0x17
        /*000a*/ 	.short	(.L_336 - .L_335)
.L_335:
        /*000c*/ 	.word	0x00000000
        /*0010*/ 	.short	0x0002
        /*0012*/ 	.short	0x0010
        /*0014*/ 	.byte	0x00, 0xf0, 0x11, 0x00


	//----- nvinfo : EIATTR_KPARAM_INFO
	.align		4
.L_336:
        /*0018*/ 	.byte	0x04, 0x17
        /*001a*/ 	.short	(.L_338 - .L_337)
.L_337:
        /*001c*/ 	.word	0x00000000
        /*0020*/ 	.short	0x0001
        /*0022*/ 	.short	0x0008
        /*0024*/ 	.byte	0x00, 0xf5, 0x21, 0x00


	//----- nvinfo : EIATTR_KPARAM_INFO
	.align		4
.L_338:
        /*0028*/ 	.byte	0x04, 0x17
        /*002a*/ 	.short	(.L_340 - .L_339)
.L_339:
        /*002c*/ 	.word	0x00000000
        /*0030*/ 	.short	0x0000
        /*0032*/ 	.short	0x0000
        /*0034*/ 	.byte	0x00, 0xf5, 0x21, 0x00


	//----- nvinfo : EIATTR_SPARSE_MMA_MASK
	.align		4
.L_340:
        /*0038*/ 	.byte	0x03, 0x50
        /*003a*/ 	.short	0x0000


	//----- nvinfo : EIATTR_MAXREG_COUNT
	.align		4
        /*003c*/ 	.byte	0x03, 0x1b
        /*003e*/ 	.short	0x00ff


	//----- nvinfo : EIATTR_NUM_BARRIERS
	.align		4
        /*0040*/ 	.byte	0x02, 0x4c
        /*0042*/ 	.byte	0x01
	.zero		1


	//----- nvinfo : EIATTR_MERCURY_ISA_VERSION
	.align		4
        /*0044*/ 	.byte	0x03, 0x5f
        /*0046*/ 	.short	0x0101


	//----- nvinfo : EIATTR_VRC_CTA_INIT_COUNT
	.align		4
        /*0048*/ 	.byte	0x02, 0x4a
	.zero		1
	.zero		1


	//----- nvinfo : EIATTR_EXIT_INSTR_OFFSETS
	.align		4
        /*004c*/ 	.byte	0x04, 0x1c
        /*004e*/ 	.short	(.L_342 - .L_341)


	//   ....[0]....
.L_341:
        /*0050*/ 	.word	0x00000780


	//----- nvinfo : EIATTR_CRS_STACK_SIZE
	.align		4
.L_342:
        /*0054*/ 	.byte	0x04, 0x1e
        /*0056*/ 	.short	(.L_344 - .L_343)
.L_343:
        /*0058*/ 	.word	0x00000000


	//----- nvinfo : EIATTR_CBANK_PARAM_SIZE
	.align		4
.L_344:
        /*005c*/ 	.byte	0x03, 0x19
        /*005e*/ 	.short	0x0014


	//----- nvinfo : EIATTR_PARAM_CBANK
	.align		4
        /*0060*/ 	.byte	0x04, 0x0a
        /*0062*/ 	.short	(.L_346 - .L_345)
	.align		4
.L_345:
        /*0064*/ 	.word	index@(.nv.constant0._Z11shared_meanPdS_i)
        /*0068*/ 	.short	0x0380
        /*006a*/ 	.short	0x0014


	//----- nvinfo : EIATTR_SW_WAR
	.align		4
.L_346:
        /*006c*/ 	.byte	0x04, 0x36
        /*006e*/ 	.short	(.L_348 - .L_347)
.L_347:
        /*0070*/ 	.word	0x00000008
.L_348:


//--------------------- .nv.info._Z8fill_gpuPdS_ii --------------------------
	.section	.nv.info._Z8fill_gpuPdS_ii,"",@"SHT_CUDA_INFO"
	.sectionflags	@""
	.align	4


	//----- nvinfo : EIATTR_CUDA_API_VERSION
	.align		4
        /*0000*/ 	.byte	0x04, 0x37
        /*0002*/ 	.short	(.L_350 - .L_349)
.L_349:
        /*0004*/ 	.word	0x00000082


	//----- nvinfo : EIATTR_KPARAM_INFO
	.align		4
.L_350:
        /*0008*/ 	.byte	0x04, 0x17
        /*000a*/ 	.short	(.L_352 - .L_351)
.L_351:
        /*000c*/ 	.word	0x00000000
        /*0010*/ 	.short	0x0003
        /*0012*/ 	.short	0x0014
        /*0014*/ 	.byte	0x00, 0xf0, 0x11, 0x00


	//----- nvinfo : EIATTR_KPARAM_INFO
	.align		4
.L_352:
        /*0018*/ 	.byte	0x04, 0x17
        /*001a*/ 	.short	(.L_354 - .L_353)
.L_353:
        /*001c*/ 	.word	0x00000000
        /*0020*/ 	.short	0x0002
        /*0022*/ 	.short	0x0010
        /*0024*/ 	.byte	0x00, 0xf0, 0x11, 0x00


	//----- nvinfo : EIATTR_KPARAM_INFO
	.align		4
.L_354:
        /*0028*/ 	.byte	0x04, 0x17
        /*002a*/ 	.short	(.L_356 - .L_355)
.L_355:
        /*002c*/ 	.word	0x00000000
        /*0030*/ 	.short	0x0001
        /*0032*/ 	.short	0x0008
        /*0034*/ 	.byte	0x00, 0xf5, 0x21, 0x00


	//----- nvinfo : EIATTR_KPARAM_INFO
	.align		4
.L_356:
        /*0038*/ 	.byte	0x04, 0x17
        /*003a*/ 	.short	(.L_358 - .L_357)
.L_357:
        /*003c*/ 	.word	0x00000000
        /*0040*/ 	.short	0x0000
        /*0042*/ 	.short	0x0000
        /*0044*/ 	.byte	0x00, 0xf5, 0x21, 0x00


	//----- nvinfo : EIATTR_SPARSE_MMA_MASK
	.align		4
.L_358:
        /*0048*/ 	.byte	0x03, 0x50
        /*004a*/ 	.short	0x0000


	//----- nvinfo : EIATTR_MAXREG_COUNT
	.align		4
        /*004c*/ 	.byte	0x03, 0x1b
        /*004e*/ 	.short	0x00ff


	//----- nvinfo : EIATTR_NUM_BARRIERS
	.align		4
        /*0050*/ 	.byte	0x02, 0x4c
        /*0052*/ 	.byte	0x01
	.zero		1


	//----- nvinfo : EIATTR_MERCURY_ISA_VERSION
	.align		4
        /*0054*/ 	.byte	0x03, 0x5f
        /*0056*/ 	.short	0x0101


	//----- nvinfo : EIATTR_VRC_CTA_INIT_COUNT
	.align		4
        /*0058*/ 	.byte	0x02, 0x4a
	.zero		1
	.zero		1


	//----- nvinfo : EIATTR_EXIT_INSTR_OFFSETS
	.align		4
        /*005c*/ 	.byte	0x04, 0x1c
        /*005e*/ 	.short	(.L_360 - .L_359)


	//   ....[0]....
.L_359:
        /*0060*/ 	.word	0x000000f0


	//----- nvinfo : EIATTR_CBANK_PARAM_SIZE
	.align		4
.L_360:
        /*0064*/ 	.byte	0x03, 0x19
        /*0066*/ 	.short	0x0018


	//----- nvinfo : EIATTR_PARAM_CBANK
	.align		4
        /*0068*/ 	.byte	0x04, 0x0a
        /*006a*/ 	.short	(.L_362 - .L_361)
	.align		4
.L_361:
        /*006c*/ 	.word	index@(.nv.constant0._Z8fill_gpuPdS_ii)
        /*0070*/ 	.short	0x0380
        /*0072*/ 	.short	0x0018


	//----- nvinfo : EIATTR_SW_WAR
	.align		4
.L_362:
        /*0074*/ 	.byte	0x04, 0x36
        /*0076*/ 	.short	(.L_364 - .L_363)
.L_363:
        /*0078*/ 	.word	0x00000008
.L_364:


//--------------------- .nv.info._Z8fmod_gpuPdS_  --------------------------
	.section	.nv.info._Z8fmod_gpuPdS_,"",@"SHT_CUDA_INFO"
	.sectionflags	@""
	.align	4


	//----- nvinfo : EIATTR_CUDA_API_VERSION
	.align		4
        /*0000*/ 	.byte	0x04, 0x37
        /*0002*/ 	.short	(.L_366 - .L_365)
.L_365:
        /*0004*/ 	.word	0x00000082


	//----- nvinfo : EIATTR_KPARAM_INFO
	.align		4
.L_366:
        /*0008*/ 	.byte	0x04, 0x17
        /*000a*/ 	.short	(.L_368 - .L_367)
.L_367:
        /*000c*/ 	.word	0x00000000
        /*0010*/ 	.short	0x0001
        /*0012*/ 	.short	0x0008
        /*0014*/ 	.byte	0x00, 0xf5, 0x21, 0x00


	//----- nvinfo : EIATTR_KPARAM_INFO
	.align		4
.L_368:
        /*0018*/ 	.byte	0x04, 0x17
        /*001a*/ 	.short	(.L_370 - .L_369)
.L_369:
        /*001c*/ 	.word	0x00000000
        /*0020*/ 	.short	0x0000
        /*0022*/ 	.short	0x0000
        /*0024*/ 	.byte	0x00, 0xf5, 0x21, 0x00


	//----- nvinfo : EIATTR_SPARSE_MMA_MASK
	.align		4
.L_370:
        /*0028*/ 	.byte	0x03, 0x50
        /*002a*/ 	.short	0x0000


	//----- nvinfo : EIATTR_MAXREG_COUNT
	.align		4
        /*002c*/ 	.byte	0x03, 0x1b
        /*002e*/ 	.short	0x00ff


	//----- nvinfo : EIATTR_NUM_BARRIERS
	.align		4
        /*0030*/ 	.byte	0x02, 0x4c
        /*0032*/ 	.byte	0x01
	.zero		1


	//----- nvinfo : EIATTR_MERCURY_ISA_VERSION
	.align		4
        /*0034*/ 	.byte	0x03, 0x5f
        /*0036*/ 	.short	0x0101


	//----- nvinfo : EIATTR_VRC_CTA_INIT_COUNT
	.align		4
        /*0038*/ 	.byte	0x02, 0x4a
	.zero		1
	.zero		1


	//----- nvinfo : EIATTR_EXIT_INSTR_OFFSETS
	.align		4
        /*003c*/ 	.byte	0x04, 0x1c
        /*003e*/ 	.short	(.L_372 - .L_371)


	//   ....[0]....
.L_371:
        /*0040*/ 	.word	0x000008d0


	//----- nvinfo : EIATTR_CRS_STACK_SIZE
	.align		4
.L_372:
        /*0044*/ 	.byte	0x04, 0x1e
        /*0046*/ 	.short	(.L_374 - .L_373)
.L_373:
        /*0048*/ 	.word	0x00000000


	//----- nvinfo : EIATTR_CBANK_PARAM_SIZE
	.align		4
.L_374:
        /*004c*/ 	.byte	0x03, 0x19
        /*004e*/ 	.short	0x0010


	//----- nvinfo : EIATTR_PARAM_CBANK
	.align		4
        /*0050*/ 	.byte	0x04, 0x0a
        /*0052*/ 	.short	(.L_376 - .L_375)
	.align		4
.L_375:
        /*0054*/ 	.word	index@(.nv.constant0._Z8fmod_gpuPdS_)
        /*0058*/ 	.short	0x0380
        /*005a*/ 	.short	0x0010


	//----- nvinfo : EIATTR_SW_WAR
	.align		4
.L_376:
        /*005c*/ 	.byte	0x04, 0x36
        /*005e*/ 	.short	(.L_378 - .L_377)
.L_377:
        /*0060*/ 	.word	0x00000008
.L_378:


//--------------------- .nv.callgraph             --------------------------
	.section	.nv.callgraph,"",@"SHT_CUDA_CALLGRAPH"
	.align	4
	.sectionentsize	8
	.align		4
        /*0000*/ 	.word	0x00000000
	.align		4
        /*0004*/ 	.word	0xffffffff
	.align		4
        /*0008*/ 	.word	0x00000000
	.align		4
        /*000c*/ 	.word	0xfffffffe
	.align		4
        /*0010*/ 	.word	0x00000000
	.align		4
        /*0014*/ 	.word	0xfffffffd
	.align		4
        /*0018*/ 	.word	0x00000000
	.align		4
        /*001c*/ 	.word	0xfffffffc


//--------------------- .nv.constant4             --------------------------
	.section	.nv.constant4,"a",@progbits
	.align	8
	.align		8
.nv.constant4:
        /*0000*/ 	.dword	_ZN34_INTERNAL_47094b39_4_k_cu_ce5e495d4cuda3std3__45__cpo5beginE
	.align		8
        /*0008*/ 	.dword	_ZN34_INTERNAL_47094b39_4_k_cu_ce5e495d4cuda3std3__45__cpo3endE
	.align		8
        /*0010*/ 	.dword	_ZN34_INTERNAL_47094b39_4_k_cu_ce5e495d4cuda3std3__45__cpo6cbeginE
	.align		8
        /*0018*/ 	.dword	_ZN34_INTERNAL_47094b39_4_k_cu_ce5e495d4cuda3std3__45__cpo4cendE
	.align		8
        /*0020*/ 	.dword	_ZN34_INTERNAL_47094b39_4_k_cu_ce5e495d4cuda3std3__45__cpo6rbeginE
	.align		8
        /*0028*/ 	.dword	_ZN34_INTERNAL_47094b39_4_k_cu_ce5e495d4cuda3std3__45__cpo4rendE
	.align		8
        /*0030*/ 	.dword	_ZN34_INTERNAL_47094b39_4_k_cu_ce5e495d4cuda3std3__45__cpo7crbeginE
	.align		8
        /*0038*/ 	.dword	_ZN34_INTERNAL_47094b39_4_k_cu_ce5e495d4cuda3std3__45__cpo5crendE
	.align		8
        /*0040*/ 	.dword	_ZN34_INTERNAL_47094b39_4_k_cu_ce5e495d4cuda3std3__436_GLOBAL__N__47094b39_4_k_cu_ce5e495d6ignoreE
	.align		8
        /*0048*/ 	.dword	_ZN34_INTERNAL_47094b39_4_k_cu_ce5e495d4cuda3std3__419piecewise_constructE
	.align		8
        /*0050*/ 	.dword	_ZN34_INTERNAL_47094b39_4_k_cu_ce5e495d4cuda3std3__48in_placeE
	.align		8
        /*0058*/ 	.dword	_ZN34_INTERNAL_47094b39_4_k_cu_ce5e495d4cuda3std3__420unreachable_sentinelE
	.align		8
        /*0060*/ 	.dword	_ZN34_INTERNAL_47094b39_4_k_cu_ce5e495d4cuda3std3__47nulloptE
	.align		8
        /*0068*/ 	.dword	_ZN34_INTERNAL_47094b39_4_k_cu_ce5e495d4cuda3std3__48unexpectE
	.align		8
        /*0070*/ 	.dword	_ZN34_INTERNAL_47094b39_4_k_cu_ce5e495d4cuda3std6ranges3__45__cpo4swapE
	.align		8
        /*0078*/ 	.dword	_ZN34_INTERNAL_47094b39_4_k_cu_ce5e495d4cuda3std6ranges3__45__cpo9iter_moveE
	.align		8
        /*0080*/ 	.dword	_ZN34_INTERNAL_47094b39_4_k_cu_ce5e495d4cuda3std6ranges3__45__cpo5beginE
	.align		8
        /*0088*/ 	.dword	_ZN34_INTERNAL_47094b39_4_k_cu_ce5e495d4cuda3std6ranges3__45__cpo3endE
	.align		8
        /*0090*/ 	.dword	_ZN34_INTERNAL_47094b39_4_k_cu_ce5e495d4cuda3std6ranges3__45__cpo6cbeginE
	.align		8
        /*0098*/ 	.dword	_ZN34_INTERNAL_47094b39_4_k_cu_ce5e495d4cuda3std6ranges3__45__cpo4cendE
	.align		8
        /*00a0*/ 	.dword	_ZN34_INTERNAL_47094b39_4_k_cu_ce5e495d4cuda3std6ranges3__45__cpo7advanceE
	.align		8
        /*00a8*/ 	.dword	_ZN34_INTERNAL_47094b39_4_k_cu_ce5e495d4cuda3std6ranges3__45__cpo9iter_swapE
	.align		8
        /*00b0*/ 	.dword	_ZN34_INTERNAL_47094b39_4_k_cu_ce5e495d4cuda3std6ranges3__45__cpo4nextE
	.align		8
        /*00b8*/ 	.dword	_ZN34_INTERNAL_47094b39_4_k_cu_ce5e495d4cuda3std6ranges3__45__cpo4prevE
	.align		8
        /*00c0*/ 	.dword	_ZN34_INTERNAL_47094b39_4_k_cu_ce5e495d4cuda3std6ranges3__45__cpo4dataE
	.align		8
        /*00c8*/ 	.dword	_ZN34_INTERNAL_47094b39_4_k_cu_ce5e495d4cuda3std6ranges3__45__cpo5cdataE
	.align		8
        /*00d0*/ 	.dword	_ZN34_INTERNAL_47094b39_4_k_cu_ce5e495d4cuda3std6ranges3__45__cpo4sizeE
	.align		8
        /*00d8*/ 	.dword	_ZN34_INTERNAL_47094b39_4_k_cu_ce5e495d4cuda3std6ranges3__45__cpo5ssizeE
	.align		8
        /*00e0*/ 	.dword	_ZN34_INTERNAL_47094b39_4_k_cu_ce5e495d4cuda3std6ranges3__45__cpo8distanceE
	.align		8
        /*00e8*/ 	.dword	_ZN34_INTERNAL_47094b39_4_k_cu_ce5e495d6thrust24THRUST_300001_SM_1000_NS8cuda_cub3parE
	.align		8
        /*00f0*/ 	.dword	_ZN34_INTERNAL_47094b39_4_k_cu_ce5e495d6thrust24THRUST_300001_SM_1000_NS8cuda_cub10par_nosyncE
	.align		8
        /*00f8*/ 	.dword	_ZN34_INTERNAL_47094b39_4_k_cu_ce5e495d6thrust24THRUST_300001_SM_1000_NS6system6detail10sequential3seqE
	.align		8
        /*0100*/ 	.dword	_ZN34_INTERNAL_47094b39_4_k_cu_ce5e495d6thrust24THRUST_300001_SM_1000_NS6system3cpp3parE
	.align		8
        /*0108*/ 	.dword	_ZN34_INTERNAL_47094b39_4_k_cu_ce5e495d6thrust24THRUST_300001_SM_1000_NS12placeholders2_1E
	.align		8
        /*0110*/ 	.dword	_ZN34_INTERNAL_47094b39_4_k_cu_ce5e495d6thrust24THRUST_300001_SM_1000_NS12placeholders2_2E
	.align		8
        /*0118*/ 	.dword	_ZN34_INTERNAL_47094b39_4_k_cu_ce5e495d6thrust24THRUST_300001_SM_1000_NS12placeholders2_3E
	.align		8
        /*0120*/ 	.dword	_ZN34_INTERNAL_47094b39_4_k_cu_ce5e495d6thrust24THRUST_300001_SM_1000_NS12placeholders2_4E
	.align		8
        /*0128*/ 	.dword	_ZN34_INTERNAL_47094b39_4_k_cu_ce5e495d6thrust24THRUST_300001_SM_1000_NS12placeholders2_5E
	.align		8
        /*0130*/ 	.dword	_ZN34_INTERNAL_47094b39_4_k_cu_ce5e495d6thrust24THRUST_300001_SM_1000_NS12placeholders2_6E
	.align		8
        /*0138*/ 	.dword	_ZN34_INTERNAL_47094b39_4_k_cu_ce5e495d6thrust24THRUST_300001_SM_1000_NS12placeholders2_7E
	.align		8
        /*0140*/ 	.dword	_ZN34_INTERNAL_47094b39_4_k_cu_ce5e495d6thrust24THRUST_300001_SM_1000_NS12placeholders2_8E
	.align		8
        /*0148*/ 	.dword	_ZN34_INTERNAL_47094b39_4_k_cu_ce5e495d6thrust24THRUST_300001_SM_1000_NS12placeholders2_9E
	.align		8
        /*0150*/ 	.dword	_ZN34_INTERNAL_47094b39_4_k_cu_ce5e495d6thrust24THRUST_300001_SM_1000_NS12placeholders3_10E
	.align		8
        /*0158*/ 	.dword	_ZN34_INTERNAL_47094b39_4_k_cu_ce5e495d6thrust24THRUST_300001_SM_1000_NS3seqE
	.align		8
        /*0160*/ 	.dword	_ZN34_INTERNAL_47094b39_4_k_cu_ce5e495d6thrust24THRUST_300001_SM_1000_NS6deviceE


//--------------------- .text._ZN3cub18CUB_300001_SM_10006detail10merge_sort26DeviceMergeSortMergeKernelINS2_10policy_hubIN6thrust24THRUST_300001_SM_1000_NS6detail15normal_iteratorINS6_10device_ptrIdEEEEE9Policy600ESB_SB_SB_SB_mN4cuda3std3__44lessIfEEddEEvbT2_T3_T4_PT6_PT7_T5_PSL_SL_NS1_7vsmem_tE --------------------------
	.section	.text._ZN3cub18CUB_300001_SM_10006detail10merge_sort26DeviceMergeSortMergeKernelINS2_10policy_hubIN6thrust24THRUST_300001_SM_1000_NS6detail15normal_iteratorINS6_10device_ptrIdEEEEE9Policy600ESB_SB_SB_SB_mN4cuda3std3__44lessIfEEddEEvbT2_T3_T4_PT6_PT7_T5_PSL_SL_NS1_7vsmem_tE,"ax",@progbits
	.align	128
        .global         _ZN3cub18CUB_300001_SM_10006detail10merge_sort26DeviceMergeSortMergeKernelINS2_10policy_hubIN6thrust24THRUST_300001_SM_1000_NS6detail15normal_iteratorINS6_10device_ptrIdEEEEE9Policy600ESB_SB_SB_SB_mN4cuda3std3__44lessIfEEddEEvbT2_T3_T4_PT6_PT7_T5_PSL_SL_NS1_7vsmem_tE
        .type           _ZN3cub18CUB_300001_SM_10006detail10merge_sort26DeviceMergeSortMergeKernelINS2_10policy_hubIN6thrust24THRUST_300001_SM_1000_NS6detail15normal_iteratorINS6_10device_ptrIdEEEEE9Policy600ESB_SB_SB_SB_mN4cuda3std3__44lessIfEEddEEvbT2_T3_T4_PT6_PT7_T5_PSL_SL_NS1_7vsmem_tE,@function
        .size           _ZN3cub18CUB_300001_SM_10006detail10merge_sort26DeviceMergeSortMergeKernelINS2_10policy_hubIN6thrust24THRUST_300001_SM_1000_NS6detail15normal_iteratorINS6_10device_ptrIdEEEEE9Policy600ESB_SB_SB_SB_mN4cuda3std3__44lessIfEEddEEvbT2_T3_T4_PT6_PT7_T5_PSL_SL_NS1_7vsmem_tE,(.L_x_334 - _ZN3cub18CUB_300001_SM_10006detail10merge_sort26DeviceMergeSortMergeKernelINS2_10policy_hubIN6thrust24THRUST_300001_SM_1000_NS6detail15normal_iteratorINS6_10device_ptrIdEEEEE9Policy600ESB_SB_SB_SB_mN4cuda3std3__44lessIfEEddEEvbT2_T3_T4_PT6_PT7_T5_PSL_SL_NS1_7vsmem_tE)
        .other          _ZN3cub18CUB_300001_SM_10006detail10merge_sort26DeviceMergeSortMergeKernelINS2_10policy_hubIN6thrust24THRUST_300001_SM_1000_NS6detail15normal_iteratorINS6_10device_ptrIdEEEEE9Policy600ESB_SB_SB_SB_mN4cuda3std3__44lessIfEEddEEvbT2_T3_T4_PT6_PT7_T5_PSL_SL_NS1_7vsmem_tE,@"STO_CUDA_ENTRY STV_DEFAULT"
_ZN3cub18CUB_300001_SM_10006detail10merge_sort26DeviceMergeSortMergeKernelINS2_10policy_hubIN6thrust24THRUST_300001_SM_1000_NS6detail15normal_iteratorINS6_10device_ptrIdEEEEE9Policy600ESB_SB_SB_SB_mN4cuda3std3__44lessIfEEddEEvbT2_T3_T4_PT6_PT7_T5_PSL_SL_NS1_7vsmem_tE:
.text._ZN3cub18CUB_300001_SM_10006detail10merge_sort26DeviceMergeSortMergeKernelINS2_10policy_hubIN6thrust24THRUST_300001_SM_1000_NS6detail15normal_iteratorINS6_10device_ptrIdEEEEE9Policy600ESB_SB_SB_SB_mN4cuda3std3__44lessIfEEddEEvbT2_T3_T4_PT6_PT7_T5_PSL_SL_NS1_7vsmem_tE:
[----:B------:R-:W-:Y:S01]  /*0000*/  LDC R1, c[0x0][0x37c] ;  /* 0x0000df00ff017b82 */ /* 0x000fe20000000800 */
[----:B------:R-:W0:Y:S01]  /*0010*/  S2R R2, SR_CTAID.X ;  /* 0x0000000000027919 */ /* 0x000e220000002500 */
[----:B------:R-:W1:Y:S06]  /*0020*/  LDCU UR4, c[0x0][0x370] ;  /* 0x00006e00ff0477ac */ /* 0x000e6c0008000800 */
[----:B------:R-:W2:Y:S01]  /*0030*/  LDC.64 R20, c[0x0][0x3c0] ;  /* 0x0000f000ff147b82 */ /* 0x000ea20000000a00 */
[----:B------:R-:W3:Y:S01]  /*0040*/  S2R R0, SR_TID.X ;  /* 0x0000000000007919 */ /* 0x000ee20000002100 */
[----:B------:R-:W4:Y:S01]  /*0050*/  LDCU.64 UR6, c[0x0][0x358] ;  /* 0x00006b00ff0677ac */ /* 0x000f220008000a00 */
[----:B-1----:R-:W-:-:S06]  /*0060*/  UIADD3 UR4, UPT, UPT, UR4, -0x1, URZ ;  /* 0xffffffff04047890 */ /* 0x002fcc000fffe0ff */
[C---:B0-----:R-:W-:Y:S01]  /*0070*/  ISETP.GE.U32.AND P0, PT, R2.reuse, UR4, PT ;  /* 0x0000000402007c0c */ /* 0x041fe2000bf06070 */
[----:B------:R-:W-:-:S12]  /*0080*/  IMAD.WIDE.U32 R4, R2, 0x800, RZ ;  /* 0x0000080002047825 */ /* 0x000fd800078e00ff */
[----:B---34-:R-:W-:Y:S05]  /*0090*/  @P0 BRA `(.L_x_0) ;  /* 0x0000003000400947 */ /* 0x018fea0003800000 */
[----:B------:R-:W0:Y:S01]  /*00a0*/  LDC.64 R8, c[0x0][0x3b8] ;  /* 0x0000ee00ff087b82 */ /* 0x000e220000000a00 */
[----:B--2---:R-:W-:-:S07]  /*00b0*/  IADD3 R3, P2, PT, RZ, -R20, RZ ;  /* 0x80000014ff037210 */ /* 0x004fce0007f5e0ff */
[----:B------:R-:W1:Y:S01]  /*00c0*/  LDC.64 R24, c[0x0][0x398] ;  /* 0x0000e600ff187b82 */ /* 0x000e620000000a00 */
[----:B------:R-:W-:Y:S01]  /*00d0*/  IMAD.WIDE.U32 R12, R20, 0x400, RZ ;  /* 0x00000400140c7825 */ /* 0x000fe200078e00ff */
[----:B------:R-:W2:Y:S01]  /*00e0*/  LDCU.U8 UR4, c[0x0][0x380] ;  /* 0x00007000ff0477ac */ /* 0x000ea20008000000 */
[----:B0-----:R-:W-:-:S04]  /*00f0*/  LEA R8, P0, R2, R8, 0x3 ;  /* 0x0000000802087211 */ /* 0x001fc800078018ff */
[----:B------:R-:W-:-:S05]  /*0100*/  LEA.HI.X R9, R2, R9, RZ, 0x3, P0 ;  /* 0x0000000902097211 */ /* 0x000fca00000f1cff */
[----:B------:R-:W3:Y:S04]  /*0110*/  LDG.E.64 R10, desc[UR6][R8.64+0x8] ;  /* 0x00000806080a7981 */ /* 0x000ee8000c1e1b00 */
[----:B------:R0:W4:Y:S01]  /*0120*/  LDG.E.64 R6, desc[UR6][R8.64] ;  /* 0x0000000608067981 */ /* 0x000122000c1e1b00 */
[-C--:B------:R-:W-:Y:S01]  /*0130*/  LOP3.LUT R15, R3, R2.reuse, RZ, 0xc0, !PT ;  /* 0x00000002030f7212 */ /* 0x080fe200078ec0ff */
[----:B------:R-:W-:Y:S01]  /*0140*/  IMAD.SHL.U32 R17, R21, 0x400, RZ ;  /* 0x0000040015117824 */ /* 0x000fe200078e00ff */
[----:B------:R-:W-:Y:S01]  /*0150*/  LOP3.LUT R3, R3, R2, RZ, 0xfc, !PT ;  /* 0x0000000203037212 */ /* 0x000fe200078efcff */
[----:B------:R-:W-:Y:S01]  /*0160*/  IMAD.MOV.U32 R22, RZ, RZ, 0x7ff ;  /* 0x000007ffff167424 */ /* 0x000fe200078e00ff */
[C---:B------:R-:W-:Y:S01]  /*0170*/  SHF.L.U64.HI R18, R15.reuse, 0xb, RZ ;  /* 0x0000000b0f127819 */ /* 0x040fe200000102ff */
[----:B------:R-:W-:Y:S01]  /*0180*/  IMAD.SHL.U32 R19, R15, 0x800, RZ ;  /* 0x000008000f137824 */ /* 0x000fe200078e00ff */
[----:B------:R-:W-:Y:S01]  /*0190*/  IADD3 R15, P3, PT, R2, -R15, RZ ;  /* 0x8000000f020f7210 */ /* 0x000fe20007f7e0ff */
[----:B------:R-:W-:Y:S01]  /*01a0*/  IMAD.IADD R17, R13, 0x1, R17 ;  /* 0x000000010d117824 */ /* 0x000fe200078e0211 */
[----:B------:R-:W-:Y:S01]  /*01b0*/  ISETP.NE.U32.AND P0, PT, R3, -0x1, PT ;  /* 0xffffffff0300780c */ /* 0x000fe20003f05070 */
[----:B0-----:R-:W-:Y:S01]  /*01c0*/  IMAD.X R8, RZ, RZ, ~R21, P2 ;  /* 0x000000ffff087224 */ /* 0x001fe200010e0e15 */
[----:B-1----:R-:W-:Y:S01]  /*01d0*/  IADD3 R9, P4, PT, -R19, R24, RZ ;  /* 0x0000001813097210 */ /* 0x002fe20007f9e1ff */
[----:B--2---:R-:W-:Y:S01]  /*01e0*/  UPRMT UR4, UR4, 0x8880, URZ ;  /* 0x0000888004047896 */ /* 0x004fe200080000ff */
[----:B------:R-:W-:Y:S01]  /*01f0*/  LOP3.LUT R16, R12, 0xfffff800, RZ, 0xc0, !PT ;  /* 0xfffff8000c107812 */ /* 0x000fe200078ec0ff */
[----:B------:R-:W-:Y:S01]  /*0200*/  ACQBULK ;  /* 0x000000000000782e */ /* 0x000fe20000000000 */
[----:B------:R-:W-:Y:S01]  /*0210*/  ISETP.NE.AND.EX P0, PT, R8, -0x1, PT, P0 ;  /* 0xffffffff0800780c */ /* 0x000fe20003f05300 */
[----:B------:R-:W-:Y:S01]  /*0220*/  IMAD.X R12, R25, 0x1, ~R18, P4 ;  /* 0x00000001190c7824 */ /* 0x000fe200020e0e12 */
[----:B------:R-:W-:Y:S01]  /*0230*/  ISETP.GT.U32.AND P2, PT, R9, R16, PT ;  /* 0x000000100900720c */ /* 0x000fe20003f44070 */
[----:B------:R-:W-:Y:S01]  /*0240*/  UISETP.NE.AND UP0, UPT, UR4, URZ, UPT ;  /* 0x000000ff0400728c */ /* 0x000fe2000bf05270 */
[-C--:B---3--:R-:W-:Y:S01]  /*0250*/  IADD3 R23, P1, PT, R10, -R19.reuse, RZ ;  /* 0x800000130a177210 */ /* 0x088fe20007f3e0ff */
[----:B------:R-:W-:Y:S01]  /*0260*/  IMAD.X R10, RZ, RZ, -0x1, P3 ;  /* 0xffffffffff0a7424 */ /* 0x000fe200018e06ff */
[----:B----4-:R-:W-:-:S03]  /*0270*/  IADD3 R14, P3, PT, R6, -R19, RZ ;  /* 0x80000013060e7210 */ /* 0x010fc60007f7e0ff */
[--C-:B------:R-:W-:Y:S01]  /*0280*/  IMAD.X R3, R11, 0x1, ~R18.reuse, P1 ;  /* 0x000000010b037824 */ /* 0x100fe200008e0e12 */
[----:B------:R-:W-:Y:S01]  /*0290*/  ISETP.NE.U32.AND P1, PT, R15, -0x1, PT ;  /* 0xffffffff0f00780c */ /* 0x000fe20003f25070 */
[----:B------:R-:W-:-:S03]  /*02a0*/  IMAD.X R13, R7, 0x1, ~R18, P3 ;  /* 0x00000001070d7824 */ /* 0x000fc600018e0e12 */
[----:B------:R-:W-:Y:S02]  /*02b0*/  ISETP.NE.AND.EX P1, PT, R10, -0x1, PT, P1 ;  /* 0xffffffff0a00780c */ /* 0x000fe40003f25310 */
[C---:B------:R-:W-:Y:S01]  /*02c0*/  SHF.L.U64.HI R10, R15.reuse, 0xb, R10 ;  /* 0x0000000b0f0a7819 */ /* 0x040fe2000001020a */
[----:B------:R-:W-:Y:S01]  /*02d0*/  IMAD.SHL.U32 R15, R15, 0x800, RZ ;  /* 0x000008000f0f7824 */ /* 0x000fe200078e00ff */
[----:B------:R-:W-:Y:S02]  /*02e0*/  SEL R22, R22, 0x800, !P1 ;  /* 0x0000080016167807 */ /* 0x000fe40004800000 */
[----:B------:R-:W-:Y:S02]  /*02f0*/  ISETP.GT.U32.AND.EX P1, PT, R12, R17, PT, P2 ;  /* 0x000000110c00720c */ /* 0x000fe40003f24120 */
[----:B------:R-:W-:Y:S02]  /*0300*/  IADD3 R11, P2, PT, -R14, R15, RZ ;  /* 0x0000000f0e0b7210 */ /* 0x000fe40007f5e1ff */
[----:B------:R-:W-:-:S02]  /*0310*/  IADD3 R22, P3, P4, -R23, R22, R15 ;  /* 0x0000001617167210 */ /* 0x000fc40007c7e10f */
[-C--:B------:R-:W-:Y:S01]  /*0320*/  SEL R8, R9, R16.reuse, P1 ;  /* 0x0000001009087207 */ /* 0x080fe20000800000 */
[----:B------:R-:W-:Y:S01]  /*0330*/  IMAD.X R13, R10, 0x1, ~R13, P2 ;  /* 0x000000010a0d7824 */ /* 0x000fe200010e0e0d */
[----:B------:R-:W-:Y:S02]  /*0340*/  IADD3.X R3, PT, PT, ~R3, RZ, R10, P3, P4 ;  /* 0x000000ff03037210 */ /* 0x000fe40001fe850a */
[----:B------:R-:W-:Y:S02]  /*0350*/  SEL R10, R12, R17, P1 ;  /* 0x000000110c0a7207 */ /* 0x000fe40000800000 */
[----:B------:R-:W-:Y:S02]  /*0360*/  IADD3 R8, P1, PT, R8, -R16, RZ ;  /* 0x8000001008087210 */ /* 0x000fe40007f3e0ff */
[C---:B------:R-:W-:Y:S02]  /*0370*/  SEL R22, R16.reuse, R22, !P0 ;  /* 0x0000001610167207 */ /* 0x040fe40004000000 */
[----:B------:R-:W-:Y:S01]  /*0380*/  ISETP.LT.U32.AND P2, PT, R16, R9, PT ;  /* 0x000000091000720c */ /* 0x000fe20003f41070 */
[----:B------:R-:W-:Y:S01]  /*0390*/  IMAD.X R10, R10, 0x1, ~R17, P1 ;  /* 0x000000010a0a7824 */ /* 0x000fe200008e0e11 */
[----:B------:R-:W-:-:S02]  /*03a0*/  SEL R3, R17, R3, !P0 ;  /* 0x0000000311037207 */ /* 0x000fc40004000000 */
[-C--:B------:R-:W-:Y:S02]  /*03b0*/  ISETP.LT.U32.AND P1, PT, R11, R8.reuse, PT ;  /* 0x000000080b00720c */ /* 0x080fe40003f21070 */
[----:B------:R-:W-:Y:S02]  /*03c0*/  ISETP.LT.U32.AND P3, PT, R22, R8, PT ;  /* 0x000000081600720c */ /* 0x000fe40003f61070 */
[----:B------:R-:W-:Y:S02]  /*03d0*/  ISETP.LT.U32.AND.EX P2, PT, R17, R12, PT, P2 ;  /* 0x0000000c1100720c */ /* 0x000fe40003f41120 */
[-C--:B------:R-:W-:Y:S02]  /*03e0*/  ISETP.LT.U32.AND.EX P1, PT, R13, R10.reuse, PT, P1 ;  /* 0x0000000a0d00720c */ /* 0x080fe40003f21110 */
[----:B------:R-:W-:Y:S02]  /*03f0*/  ISETP.LT.U32.AND.EX P3, PT, R3, R10, PT, P3 ;  /* 0x0000000a0300720c */ /* 0x000fe40003f61130 */
[----:B------:R-:W-:-:S02]  /*0400*/  @!P0 SEL R23, R16, R9, P2 ;  /* 0x0000000910178207 */ /* 0x000fc40001000000 */
[-C--:B------:R-:W-:Y:S02]  /*0410*/  SEL R11, R11, R8.reuse, P1 ;  /* 0x000000080b0b7207 */ /* 0x080fe40000800000 */
[----:B------:R-:W-:Y:S01]  /*0420*/  SEL R22, R22, R8, P3 ;  /* 0x0000000816167207 */ /* 0x000fe20001800000 */
[----:B------:R-:W-:Y:S01]  /*0430*/  IMAD.IADD R23, R23, 0x1, -R14 ;  /* 0x0000000117177824 */ /* 0x000fe200078e0a0e */
[----:B------:R-:W-:-:S03]  /*0440*/  SEL R13, R13, R10, P1 ;  /* 0x0000000a0d0d7207 */ /* 0x000fc60000800000 */
[----:B------:R-:W-:Y:S01]  /*0450*/  IMAD.IADD R22, R22, 0x1, -R11 ;  /* 0x0000000116167824 */ /* 0x000fe200078e0a0b */
[----:B------:R-:W-:Y:S06]  /*0460*/  BRA.U !UP0, `(.L_x_1) ;  /* 0x0000000108b47547 */ /* 0x000fec000b800000 */
[----:B------:R-:W0:Y:S01]  /*0470*/  LDCU.64 UR4, c[0x0][0x388] ;  /* 0x00007100ff0477ac */ /* 0x000e220008000a00 */
[----:B------:R-:W-:Y:S02]  /*0480*/  IADD3 R3, P1, PT, R6, R0, RZ ;  /* 0x0000000006037210 */ /* 0x000fe40007f3e0ff */
[----:B------:R-:W-:-:S03]  /*0490*/  ISETP.GE.AND P0, PT, R0, R23, PT ;  /* 0x000000170000720c */ /* 0x000fc60003f06270 */
[----:B------:R-:W-:Y:S01]  /*04a0*/  IMAD.X R8, RZ, RZ, R7, P1 ;  /* 0x000000ffff087224 */ /* 0x000fe200008e0607 */
[----:B0-----:R-:W-:-:S04]  /*04b0*/  LEA R30, P1, R3, UR4, 0x3 ;  /* 0x00000004031e7c11 */ /* 0x001fc8000f8218ff */
[----:B------:R-:W-:-:S05]  /*04c0*/  LEA.HI.X R31, R3, UR5, R8, 0x3, P1 ;  /* 0x00000005031f7c11 */ /* 0x000fca00088f1c08 */
[----:B------:R0:W5:Y:S01]  /*04d0*/  @!P0 LDG.E.64 R8, desc[UR6][R30.64] ;  /* 0x000000061e088981 */ /* 0x000162000c1e1b00 */
[----:B------:R-:W-:Y:S01]  /*04e0*/  IADD3 R11, P1, P2, R11, R19, R16 ;  /* 0x000000130b0b7210 */ /* 0x000fe20007a3e010 */
[C---:B------:R-:W-:Y:S01]  /*04f0*/  IMAD.IADD R10, R0.reuse, 0x1, -R23 ;  /* 0x00000001000a7824 */ /* 0x040fe200078e0a17 */
[C---:B------:R-:W-:Y:S01]  /*0500*/  LOP3.LUT R16, R0.reuse, 0x400, RZ, 0xfc, !PT ;  /* 0x0000040000107812 */ /* 0x040fe200078efcff */
[C---:B------:R-:W-:Y:S01]  /*0510*/  VIADD R20, R0.reuse, 0x100 ;  /* 0x0000010000147836 */ /* 0x040fe20000000000 */
[----:B------:R-:W-:Y:S01]  /*0520*/  IADD3.X R13, PT, PT, R13, R18, R17, P1, P2 ;  /* 0x000000120d0d7210 */ /* 0x000fe20000fe4411 */
[C---:B------:R-:W-:Y:S01]  /*0530*/  VIADD R18, R0.reuse, 0x200 ;  /* 0x0000020000127836 */ /* 0x040fe20000000000 */
[----:B------:R-:W-:Y:S01]  /*0540*/  SHF.R.S32.HI R12, RZ, 0x1f, R10 ;  /* 0x0000001fff0c7819 */ /* 0x000fe2000001140a */
[----:B------:R-:W-:Y:S01]  /*0550*/  VIADD R24, R0, 0x500 ;  /* 0x0000050000187836 */ /* 0x000fe20000000000 */
[----:B------:R-:W-:Y:S01]  /*0560*/  IADD3 R3, P1, PT, R10, R11, RZ ;  /* 0x0000000b0a037210 */ /* 0x000fe20007f3e0ff */
[----:B------:R-:W-:Y:S01]  /*0570*/  VIADD R26, R0, 0x600 ;  /* 0x00000600001a7836 */ /* 0x000fe20000000000 */
[-C--:B------:R-:W-:Y:S01]  /*0580*/  ISETP.GE.AND P6, PT, R20, R23.reuse, PT ;  /* 0x000000171400720c */ /* 0x080fe20003fc6270 */
[----:B------:R-:W-:Y:S01]  /*0590*/  VIADD R28, R0, 0x700 ;  /* 0x00000700001c7836 */ /* 0x000fe20000000000 */
[----:B------:R-:W-:Y:S01]  /*05a0*/  ISETP.GE.AND P5, PT, R18, R23, PT ;  /* 0x000000171200720c */ /* 0x000fe20003fa6270 */
[----:B------:R-:W-:Y:S01]  /*05b0*/  IMAD.X R14, R12, 0x1, R13, P1 ;  /* 0x000000010c0e7824 */ /* 0x000fe200008e060d */
[----:B------:R-:W-:-:S02]  /*05c0*/  LEA R32, P1, R3, UR4, 0x3 ;  /* 0x0000000403207c11 */ /* 0x000fc4000f8218ff */
[-C--:B------:R-:W-:Y:S02]  /*05d0*/  ISETP.GE.AND P3, PT, R16, R23.reuse, PT ;  /* 0x000000171000720c */ /* 0x080fe40003f66270 */
[----:B------:R-:W-:Y:S01]  /*05e0*/  LEA.HI.X R33, R3, UR5, R14, 0x3, P1 ;  /* 0x0000000503217c11 */ /* 0x000fe200088f1c0e */
[----:B------:R-:W-:Y:S01]  /*05f0*/  VIADD R14, R0, 0x300 ;  /* 0x00000300000e7836 */ /* 0x000fe20000000000 */
[-C--:B------:R-:W-:Y:S02]  /*0600*/  ISETP.GE.AND P2, PT, R24, R23.reuse, PT ;  /* 0x000000171800720c */ /* 0x080fe40003f46270 */
[-C--:B------:R-:W-:Y:S01]  /*0610*/  ISETP.GE.AND P1, PT, R26, R23.reuse, PT ;  /* 0x000000171a00720c */ /* 0x080fe20003f26270 */
[----:B------:R0:W5:Y:S01]  /*0620*/  @P6 LDG.E.64 R36, desc[UR6][R32.64+0x800] ;  /* 0x0008000620246981 */ /* 0x000162000c1e1b00 */
[----:B------:R-:W-:-:S03]  /*0630*/  ISETP.GE.AND P4, PT, R14, R23, PT ;  /* 0x000000170e00720c */ /* 0x000fc60003f86270 */
[----:B------:R0:W5:Y:S04]  /*0640*/  @P5 LDG.E.64 R38, desc[UR6][R32.64+0x1000] ;  /* 0x0010000620265981 */ /* 0x000168000c1e1b00 */
[----:B------:R0:W5:Y:S04]  /*0650*/  @P3 LDG.E.64 R40, desc[UR6][R32.64+0x2000] ;  /* 0x0020000620283981 */ /* 0x000168000c1e1b00 */
[----:B------:R0:W5:Y:S04]  /*0660*/  @P2 LDG.E.64 R42, desc[UR6][R32.64+0x2800] ;  /* 0x00280006202a2981 */ /* 0x000168000c1e1b00 */
[----:B------:R0:W5:Y:S04]  /*0670*/  @P4 LDG.E.64 R34, desc[UR6][R32.64+0x1800] ;  /* 0x0018000620224981 */ /* 0x000168000c1e1b00 */
[----:B------:R0:W5:Y:S04]  /*0680*/  @P1 LDG.E.64 R44, desc[UR6][R32.64+0x3000] ;  /* 0x00300006202c1981 */ /* 0x000168000c1e1b00 */
[----:B------:R0:W5:Y:S01]  /*0690*/  @P0 LDG.E.64 R8, desc[UR6][R32.64] ;  /* 0x0000000620080981 */ /* 0x000162000c1e1b00 */
[----:B------:R-:W-:-:S13]  /*06a0*/  ISETP.GE.AND P0, PT, R28, R23, PT ;  /* 0x000000171c00720c */ /* 0x000fda0003f06270 */
[----:B------:R0:W5:Y:S04]  /*06b0*/  @P0 LDG.E.64 R46, desc[UR6][R32.64+0x3800] ;  /* 0x00380006202e0981 */ /* 0x000168000c1e1b00 */
[----:B------:R0:W5:Y:S04]  /*06c0*/  @!P6 LDG.E.64 R36, desc[UR6][R30.64+0x800] ;  /* 0x000800061e24e981 */ /* 0x000168000c1e1b00 */
[----:B------:R0:W5:Y:S04]  /*06d0*/  @!P5 LDG.E.64 R38, desc[UR6][R30.64+0x1000] ;  /* 0x001000061e26d981 */ /* 0x000168000c1e1b00 */
[----:B------:R0:W5:Y:S04]  /*06e0*/  @!P3 LDG.E.64 R40, desc[UR6][R30.64+0x2000] ;  /* 0x002000061e28b981 */ /* 0x000168000c1e1b00 */
[----:B------:R0:W5:Y:S04]  /*06f0*/  @!P2 LDG.E.64 R42, desc[UR6][R30.64+0x2800] ;  /* 0x002800061e2aa981 */ /* 0x000168000c1e1b00 */
[----:B------:R0:W5:Y:S04]  /*0700*/  @!P4 LDG.E.64 R34, desc[UR6][R30.64+0x1800] ;  /* 0x001800061e22c981 */ /* 0x000168000c1e1b00 */
[----:B------:R0:W5:Y:S04]  /*0710*/  @!P1 LDG.E.64 R44, desc[UR6][R30.64+0x3000] ;  /* 0x003000061e2c9981 */ /* 0x000168000c1e1b00 */
[----:B------:R0:W5:Y:S01]  /*0720*/  @!P0 LDG.E.64 R46, desc[UR6][R30.64+0x3800] ;  /* 0x003800061e2e8981 */ /* 0x000162000c1e1b00 */
[----:B------:R-:W-:Y:S05]  /*0730*/  BRA `(.L_x_2) ;  /* 0x0000000400b07947 */ /* 0x000fea0003800000 */
.L_x_1:
[C---:B------:R-:W-:Y:S01]  /*0740*/  IMAD.IADD R10, R0.reuse, 0x1, -R23 ;  /* 0x00000001000a7824 */ /* 0x040fe200078e0a17 */
[----:B------:R-:W-:Y:S01]  /*0750*/  IADD3 R11, P1, P2, R11, R19, R16 ;  /* 0x000000130b0b7210 */ /* 0x000fe20007a3e010 */
[----:B------:R-:W0:Y:S01]  /*0760*/  LDCU.64 UR4, c[0x0][0x3a0] ;  /* 0x00007400ff0477ac */ /* 0x000e220008000a00 */
[C---:B------:R-:W-:Y:S01]  /*0770*/  ISETP.GE.AND P0, PT, R0.reuse, R23, PT ;  /* 0x000000170000720c */ /* 0x040fe20003f06270 */
[C---:B------:R-:W-:Y:S01]  /*0780*/  VIADD R20, R0.reuse, 0x100 ;  /* 0x0000010000147836 */ /* 0x040fe20000000000 */
[----:B------:R-:W-:Y:S01]  /*0790*/  IADD3.X R13, PT, PT, R13, R18, R17, P1, P2 ;  /* 0x000000120d0d7210 */ /* 0x000fe20000fe4411 */
[----:B------:R-:W-:Y:S01]  /*07a0*/  VIADD R18, R0, 0x200 ;  /* 0x0000020000127836 */ /* 0x000fe20000000000 */
[----:B------:R-:W-:Y:S01]  /*07b0*/  SEL R8, R6, R11, !P0 ;  /* 0x0000000b06087207 */ /* 0x000fe20004000000 */
[--C-:B------:R-:W-:Y:S01]  /*07c0*/  IMAD.IADD R19, R20, 0x1, -R23.reuse ;  /* 0x0000000114137824 */ /* 0x100fe200078e0a17 */
[C---:B------:R-:W-:Y:S01]  /*07d0*/  SEL R9, R0.reuse, R10, !P0 ;  /* 0x0000000a00097207 */ /* 0x040fe20004000000 */
[----:B------:R-:W-:Y:S01]  /*07e0*/  VIADD R14, R0, 0x300 ;  /* 0x00000300000e7836 */ /* 0x000fe20000000000 */
[----:B------:R-:W-:Y:S01]  /*07f0*/  SHF.R.S32.HI R12, RZ, 0x1f, R10 ;  /* 0x0000001fff0c7819 */ /* 0x000fe2000001140a */
[--C-:B------:R-:W-:Y:S01]  /*0800*/  IMAD.IADD R21, R18, 0x1, -R23.reuse ;  /* 0x0000000112157824 */ /* 0x100fe200078e0a17 */
[----:B------:R-:W-:Y:S01]  /*0810*/  IADD3 R9, P1, PT, R9, R8, RZ ;  /* 0x0000000809097210 */ /* 0x000fe20007f3e0ff */
[----:B------:R-:W-:Y:S01]  /*0820*/  IMAD.IADD R25, R14, 0x1, -R23 ;  /* 0x000000010e197824 */ /* 0x000fe200078e0a17 */
[----:B------:R-:W-:-:S02]  /*0830*/  SEL R3, R7, R13, !P0 ;  /* 0x0000000d07037207 */ /* 0x000fc40004000000 */
[----:B------:R-:W-:Y:S02]  /*0840*/  SEL R28, R12, RZ, P0 ;  /* 0x000000ff0c1c7207 */ /* 0x000fe40000000000 */
[----:B------:R-:W-:Y:S02]  /*0850*/  ISETP.GE.AND P6, PT, R20, R23, PT ;  /* 0x000000171400720c */ /* 0x000fe40003fc6270 */
[----:B------:R-:W-:Y:S01]  /*0860*/  LOP3.LUT R16, R0, 0x400, RZ, 0xfc, !PT ;  /* 0x0000040000107812 */ /* 0x000fe200078efcff */
[----:B------:R-:W-:Y:S01]  /*0870*/  IMAD.X R28, R28, 0x1, R3, P1 ;  /* 0x000000011c1c7824 */ /* 0x000fe200008e0603 */
[----:B------:R-:W-:Y:S02]  /*0880*/  SEL R3, R20, R19, !P6 ;  /* 0x0000001314037207 */ /* 0x000fe40007000000 */
[----:B------:R-:W-:Y:S01]  /*0890*/  SEL R8, R6, R11, !P6 ;  /* 0x0000000b06087207 */ /* 0x000fe20007000000 */
[----:B------:R-:W-:Y:S01]  /*08a0*/  IMAD.IADD R27, R16, 0x1, -R23 ;  /* 0x00000001101b7824 */ /* 0x000fe200078e0a17 */
[----:B------:R-:W-:-:S02]  /*08b0*/  ISETP.GE.AND P5, PT, R18, R23, PT ;  /* 0x000000171200720c */ /* 0x000fc40003fa6270 */
[----:B------:R-:W-:Y:S02]  /*08c0*/  IADD3 R3, P1, PT, R3, R8, RZ ;  /* 0x0000000803037210 */ /* 0x000fe40007f3e0ff */
[C---:B0-----:R-:W-:Y:S02]  /*08d0*/  LEA R8, P3, R9.reuse, UR4, 0x3 ;  /* 0x0000000409087c11 */ /* 0x041fe4000f8618ff */
[----:B------:R-:W-:Y:S02]  /*08e0*/  ISETP.GE.AND P4, PT, R14, R23, PT ;  /* 0x000000170e00720c */ /* 0x000fe40003f86270 */
[----:B------:R-:W-:Y:S02]  /*08f0*/  LEA.HI.X R9, R9, UR5, R28, 0x3, P3 ;  /* 0x0000000509097c11 */ /* 0x000fe400098f1c1c */
[----:B------:R-:W-:Y:S02]  /*0900*/  SHF.R.S32.HI R19, RZ, 0x1f, R19 ;  /* 0x0000001fff137819 */ /* 0x000fe40000011413 */
[----:B------:R-:W-:-:S02]  /*0910*/  SEL R15, R18, R21, !P5 ;  /* 0x00000015120f7207 */ /* 0x000fc40006800000 */
[----:B------:R-:W-:Y:S01]  /*0920*/  SEL R26, R6, R11, !P5 ;  /* 0x0000000b061a7207 */ /* 0x000fe20006800000 */
[----:B------:R-:W5:Y:S01]  /*0930*/  LDG.E.64 R8, desc[UR6][R8.64] ;  /* 0x0000000608087981 */ /* 0x000f62000c1e1b00 */
[----:B------:R-:W-:Y:S02]  /*0940*/  ISETP.GE.AND P3, PT, R16, R23, PT ;  /* 0x000000171000720c */ /* 0x000fe40003f66270 */
[----:B------:R-:W-:Y:S02]  /*0950*/  SEL R17, R14, R25, !P4 ;  /* 0x000000190e117207 */ /* 0x000fe40006000000 */
[----:B------:R-:W-:Y:S02]  /*0960*/  SEL R24, R6, R11, !P4 ;  /* 0x0000000b06187207 */ /* 0x000fe40006000000 */
[----:B------:R-:W-:Y:S02]  /*0970*/  SHF.R.S32.HI R21, RZ, 0x1f, R21 ;  /* 0x0000001fff157819 */ /* 0x000fe40000011415 */
[----:B------:R-:W-:-:S02]  /*0980*/  SEL R32, R7, R13, !P6 ;  /* 0x0000000d07207207 */ /* 0x000fc40007000000 */
[----:B------:R-:W-:Y:S02]  /*0990*/  SEL R19, R19, RZ, P6 ;  /* 0x000000ff13137207 */ /* 0x000fe40003000000 */
[----:B------:R-:W-:Y:S02]  /*09a0*/  IADD3 R15, P2, PT, R15, R26, RZ ;  /* 0x0000001a0f0f7210 */ /* 0x000fe40007f5e0ff */
[----:B------:R-:W-:Y:S01]  /*09b0*/  SEL R29, R16, R27, !P3 ;  /* 0x0000001b101d7207 */ /* 0x000fe20005800000 */
[----:B------:R-:W-:Y:S01]  /*09c0*/  IMAD.X R32, R19, 0x1, R32, P1 ;  /* 0x0000000113207824 */ /* 0x000fe200008e0620 */
[----:B------:R-:W-:Y:S01]  /*09d0*/  IADD3 R17, P0, PT, R17, R24, RZ ;  /* 0x0000001811117210 */ /* 0x000fe20007f1e0ff */
[----:B------:R-:W-:Y:S01]  /*09e0*/  VIADD R24, R0, 0x500 ;  /* 0x0000050000187836 */ /* 0x000fe20000000000 */
[----:B------:R-:W-:Y:S02]  /*09f0*/  SEL R34, R7, R13, !P5 ;  /* 0x0000000d07227207 */ /* 0x000fe40006800000 */
[----:B------:R-:W-:Y:S01]  /*0a00*/  SEL R26, R6, R11, !P3 ;  /* 0x0000000b061a7207 */ /* 0x000fe20005800000 */
[----:B------:R-:W-:Y:S01]  /*0a10*/  IMAD.IADD R19, R24, 0x1, -R23 ;  /* 0x0000000118137824 */ /* 0x000fe200078e0a17 */
[----:B------:R-:W-:-:S02]  /*0a20*/  SEL R21, R21, RZ, P5 ;  /* 0x000000ff15157207 */ /* 0x000fc40002800000 */
[----:B------:R-:W-:Y:S02]  /*0a30*/  SHF.R.S32.HI R27, RZ, 0x1f, R27 ;  /* 0x0000001fff1b7819 */ /* 0x000fe4000001141b */
[----:B------:R-:W-:Y:S01]  /*0a40*/  IADD3 R29, P1, PT, R29, R26, RZ ;  /* 0x0000001a1d1d7210 */ /* 0x000fe20007f3e0ff */
[----:B------:R-:W-:Y:S01]  /*0a50*/  IMAD.X R34, R21, 0x1, R34, P2 ;  /* 0x0000000115227824 */ /* 0x000fe200010e0622 */
[----:B------:R-:W-:Y:S01]  /*0a60*/  SEL R42, R7, R13, !P3 ;  /* 0x0000000d072a7207 */ /* 0x000fe20005800000 */
[----:B------:R-:W-:Y:S01]  /*0a70*/  VIADD R26, R0, 0x600 ;  /* 0x00000600001a7836 */ /* 0x000fe20000000000 */
[----:B------:R-:W-:Y:S02]  /*0a80*/  SEL R27, R27, RZ, P3 ;  /* 0x000000ff1b1b7207 */ /* 0x000fe40001800000 */
[----:B------:R-:W-:Y:S01]  /*0a90*/  SHF.R.S32.HI R25, RZ, 0x1f, R25 ;  /* 0x0000001fff197819 */ /* 0x000fe20000011419 */
[----:B------:R-:W-:Y:S01]  /*0aa0*/  IMAD.IADD R21, R26, 0x1, -R23 ;  /* 0x000000011a157824 */ /* 0x000fe200078e0a17 */
[----:B------:R-:W-:Y:S01]  /*0ab0*/  ISETP.GE.AND P2, PT, R24, R23, PT ;  /* 0x000000171800720c */ /* 0x000fe20003f46270 */
[----:B------:R-:W-:Y:S01]  /*0ac0*/  IMAD.X R42, R27, 0x1, R42, P1 ;  /* 0x000000011b2a7824 */ /* 0x000fe200008e062a */
[----:B------:R-:W-:-:S02]  /*0ad0*/  SEL R40, R7, R13, !P4 ;  /* 0x0000000d07287207 */ /* 0x000fc40006000000 */
[----:B------:R-:W-:Y:S02]  /*0ae0*/  SEL R25, R25, RZ, P4 ;  /* 0x000000ff19197207 */ /* 0x000fe40002000000 */
[----:B------:R-:W-:Y:S02]  /*0af0*/  SEL R27, R24, R19, !P2 ;  /* 0x00000013181b7207 */ /* 0x000fe40005000000 */
[----:B------:R-:W-:Y:S01]  /*0b00*/  SEL R28, R6, R11, !P2 ;  /* 0x0000000b061c7207 */ /* 0x000fe20005000000 */
[----:B------:R-:W-:Y:S01]  /*0b10*/  IMAD.X R40, R25, 0x1, R40, P0 ;  /* 0x0000000119287824 */ /* 0x000fe200000e0628 */
[----:B------:R-:W-:Y:S02]  /*0b20*/  SHF.R.S32.HI R19, RZ, 0x1f, R19 ;  /* 0x0000001fff137819 */ /* 0x000fe40000011413 */
[----:B------:R-:W-:Y:S02]  /*0b30*/  ISETP.GE.AND P1, PT, R26, R23, PT ;  /* 0x000000171a00720c */ /* 0x000fe40003f26270 */
[----:B------:R-:W-:-:S02]  /*0b40*/  IADD3 R27, P0, PT, R27, R28, RZ ;  /* 0x0000001c1b1b7210 */ /* 0x000fc40007f1e0ff */
[----:B------:R-:W-:Y:S02]  /*0b50*/  SEL R44, R7, R13, !P2 ;  /* 0x0000000d072c7207 */ /* 0x000fe40005000000 */
[----:B------:R-:W-:Y:S02]  /*0b60*/  SEL R19, R19, RZ, P2 ;  /* 0x000000ff13137207 */ /* 0x000fe40001000000 */
[----:B------:R-:W-:Y:S02]  /*0b70*/  SEL R25, R26, R21, !P1 ;  /* 0x000000151a197207 */ /* 0x000fe40004800000 */
[----:B------:R-:W-:Y:S01]  /*0b80*/  SEL R28, R6, R11, !P1 ;  /* 0x0000000b061c7207 */ /* 0x000fe20004800000 */
[----:B------:R-:W-:Y:S01]  /*0b90*/  IMAD.X R44, R19, 0x1, R44, P0 ;  /* 0x00000001132c7824 */ /* 0x000fe200000e062c */
[----:B------:R-:W-:Y:S02]  /*0ba0*/  SHF.R.S32.HI R21, RZ, 0x1f, R21 ;  /* 0x0000001fff157819 */ /* 0x000fe40000011415 */
[----:B------:R-:W-:Y:S01]  /*0bb0*/  IADD3 R25, P0, PT, R25, R28, RZ ;  /* 0x0000001c19197210 */ /* 0x000fe20007f1e0ff */
[----:B------:R-:W-:Y:S01]  /*0bc0*/  VIADD R28, R0, 0x700 ;  /* 0x00000700001c7836 */ /* 0x000fe20000000000 */
[----:B------:R-:W-:-:S02]  /*0bd0*/  SEL R38, R7, R13, !P1 ;  /* 0x0000000d07267207 */ /* 0x000fc40004800000 */
[----:B------:R-:W-:Y:S01]  /*0be0*/  SEL R21, R21, RZ, P1 ;  /* 0x000000ff15157207 */ /* 0x000fe20000800000 */
[----:B------:R-:W-:Y:S01]  /*0bf0*/  IMAD.IADD R19, R28, 0x1, -R23 ;  /* 0x000000011c137824 */ /* 0x000fe200078e0a17 */
[----:B------:R-:W-:-:S03]  /*0c00*/  P2R R37, PR, RZ, 0x40 ;  /* 0x00000040ff257803 */ /* 0x000fc60000000000 */
[----:B------:R-:W-:Y:S01]  /*0c10*/  IMAD.X R38, R21, 0x1, R38, P0 ;  /* 0x0000000115267824 */ /* 0x000fe200000e0626 */
[C---:B------:R-:W-:Y:S02]  /*0c20*/  ISETP.GE.AND P0, PT, R28.reuse, R23, PT ;  /* 0x000000171c00720c */ /* 0x040fe40003f06270 */
[----:B------:R-:W-:Y:S02]  /*0c30*/  SHF.R.S32.HI R21, RZ, 0x1f, R19 ;  /* 0x0000001fff157819 */ /* 0x000fe40000011413 */
[----:B------:R-:W-:Y:S02]  /*0c40*/  SEL R19, R28, R19, !P0 ;  /* 0x000000131c137207 */ /* 0x000fe40004000000 */
[----:B------:R-:W-:Y:S02]  /*0c50*/  SEL R30, R6, R11, !P0 ;  /* 0x0000000b061e7207 */ /* 0x000fe40004000000 */
[----:B------:R-:W-:Y:S02]  /*0c60*/  SEL R36, R7, R13, !P0 ;  /* 0x0000000d07247207 */ /* 0x000fe40004000000 */
[----:B------:R-:W-:-:S02]  /*0c70*/  SEL R21, R21, RZ, P0 ;  /* 0x000000ff15157207 */ /* 0x000fc40000000000 */
[----:B------:R-:W-:-:S05]  /*0c80*/  IADD3 R19, P6, PT, R19, R30, RZ ;  /* 0x0000001e13137210 */ /* 0x000fca0007fde0ff */
[----:B------:R-:W-:Y:S01]  /*0c90*/  IMAD.X R36, R21, 0x1, R36, P6 ;  /* 0x0000000115247824 */ /* 0x000fe200030e0624 */
[----:B------:R-:W-:-:S04]  /*0ca0*/  LEA R30, P6, R3, UR4, 0x3 ;  /* 0x00000004031e7c11 */ /* 0x000fc8000f8c18ff */
[----:B------:R-:W-:Y:S02]  /*0cb0*/  LEA.HI.X R31, R3, UR5, R32, 0x3, P6 ;  /* 0x00000005031f7c11 */ /* 0x000fe4000b0f1c20 */
[----:B------:R-:W-:-:S04]  /*0cc0*/  LEA R32, P6, R15, UR4, 0x3 ;  /* 0x000000040f207c11 */ /* 0x000fc8000f8c18ff */
[----:B------:R-:W-:Y:S02]  /*0cd0*/  LEA.HI.X R33, R15, UR5, R34, 0x3, P6 ;  /* 0x000000050f217c11 */ /* 0x000fe4000b0f1c22 */
[----:B------:R-:W-:-:S04]  /*0ce0*/  LEA R34, P6, R17, UR4, 0x3 ;  /* 0x0000000411227c11 */ /* 0x000fc8000f8c18ff */
[----:B------:R-:W-:Y:S02]  /*0cf0*/  LEA.HI.X R35, R17, UR5, R40, 0x3, P6 ;  /* 0x0000000511237c11 */ /* 0x000fe4000b0f1c28 */
[----:B------:R-:W-:-:S04]  /*0d00*/  LEA R40, P6, R29, UR4, 0x3 ;  /* 0x000000041d287c11 */ /* 0x000fc8000f8c18ff */
[----:B------:R-:W-:Y:S01]  /*0d10*/  LEA.HI.X R41, R29, UR5, R42, 0x3, P6 ;  /* 0x000000051d297c11 */ /* 0x000fe2000b0f1c2a */
[----:B------:R-:W5:Y:S01]  /*0d20*/  LDG.E.64 R34, desc[UR6][R34.64] ;  /* 0x0000000622227981 */ /* 0x000f62000c1e1b00 */
[----:B------:R-:W-:-:S04]  /*0d30*/  LEA R42, P6, R27, UR4, 0x3 ;  /* 0x000000041b2a7c11 */ /* 0x000fc8000f8c18ff */
[----:B------:R-:W-:Y:S01]  /*0d40*/  LEA.HI.X R43, R27, UR5, R44, 0x3, P6 ;  /* 0x000000051b2b7c11 */ /* 0x000fe2000b0f1c2c */
[----:B------:R-:W5:Y:S01]  /*0d50*/  LDG.E.64 R40, desc[UR6][R40.64] ;  /* 0x0000000628287981 */ /* 0x000f62000c1e1b00 */
[----:B------:R-:W-:-:S04]  /*0d60*/  LEA R44, P6, R25, UR4, 0x3 ;  /* 0x00000004192c7c11 */ /* 0x000fc8000f8c18ff */
[----:B------:R-:W-:Y:S01]  /*0d70*/  LEA.HI.X R45, R25, UR5, R38, 0x3, P6 ;  /* 0x00000005192d7c11 */ /* 0x000fe2000b0f1c26 */
[----:B------:R-:W5:Y:S01]  /*0d80*/  LDG.E.64 R42, desc[UR6][R42.64] ;  /* 0x000000062a2a7981 */ /* 0x000f62000c1e1b00 */
[----:B------:R-:W-:-:S03]  /*0d90*/  LEA R46, P6, R19, UR4, 0x3 ;  /* 0x00000004132e7c11 */ /* 0x000fc6000f8c18ff */
[----:B------:R1:W5:Y:S01]  /*0da0*/  LDG.E.64 R38, desc[UR6][R32.64] ;  /* 0x0000000620267981 */ /* 0x000362000c1e1b00 */
[----:B------:R-:W-:Y:S02]  /*0db0*/  LEA.HI.X R47, R19, UR5, R36, 0x3, P6 ;  /* 0x00000005132f7c11 */ /* 0x000fe4000b0f1c24 */
[----:B------:R-:W-:Y:S01]  /*0dc0*/  ISETP.NE.AND P6, PT, R37, RZ, PT ;  /* 0x000000ff2500720c */ /* 0x000fe20003fc5270 */
[----:B------:R-:W5:Y:S04]  /*0dd0*/  LDG.E.64 R44, desc[UR6][R44.64] ;  /* 0x000000062c2c7981 */ /* 0x000f68000c1e1b00 */
[----:B------:R1:W5:Y:S04]  /*0de0*/  LDG.E.64 R36, desc[UR6][R30.64] ;  /* 0x000000061e247981 */ /* 0x000368000c1e1b00 */
[----:B------:R-:W5:Y:S04]  /*0df0*/  LDG.E.64 R46, desc[UR6][R46.64] ;  /* 0x000000062e2e7981 */ /* 0x000f68000c1e1b00 */
.L_x_2:
[----:B------:R-:W2:Y:S01]  /*0e00*/  S2UR UR5, SR_CgaCtaId ;  /* 0x00000000000579c3 */ /* 0x000ea20000008800 */
[----:B------:R-:W-:Y:S01]  /*0e10*/  UMOV UR4, 0x400 ;  /* 0x0000040000047882 */ /* 0x000fe20000000000 */
[----:B------:R-:W-:Y:S01]  /*0e20*/  IMAD.SHL.U32 R3, R0, 0x8, RZ ;  /* 0x0000000800037824 */ /* 0x000fe200078e00ff */
[----:B--2---:R-:W-:-:S09]  /*0e30*/  ULEA UR4, UR5, UR4, 0x18 ;  /* 0x0000000405047291 */ /* 0x004fd2000f8ec0ff */
[----:B-----5:R2:W-:Y:S04]  /*0e40*/  STS.64 [R3+UR4], R8 ;  /* 0x0000000803007988 */ /* 0x0205e80008000a04 */
[----:B------:R2:W-:Y:S04]  /*0e50*/  STS.64 [R3+UR4+0x800], R36 ;  /* 0x0008002403007988 */ /* 0x0005e80008000a04 */
[----:B------:R2:W-:Y:S04]  /*0e60*/  STS.64 [R3+UR4+0x1000], R38 ;  /* 0x0010002603007988 */ /* 0x0005e80008000a04 */
[----:B------:R2:W-:Y:S04]  /*0e70*/  STS.64 [R3+UR4+0x1800], R34 ;  /* 0x0018002203007988 */ /* 0x0005e80008000a04 */
[----:B------:R2:W-:Y:S04]  /*0e80*/  STS.64 [R3+UR4+0x2000], R40 ;  /* 0x0020002803007988 */ /* 0x0005e80008000a04 */
[----:B------:R2:W-:Y:S04]  /*0e90*/  STS.64 [R3+UR4+0x2800], R42 ;  /* 0x0028002a03007988 */ /* 0x0005e80008000a04 */
[----:B------:R2:W-:Y:S04]  /*0ea0*/  STS.64 [R3+UR4+0x3000], R44 ;  /* 0x0030002c03007988 */ /* 0x0005e80008000a04 */
[----:B------:R2:W-:Y:S01]  /*0eb0*/  STS.64 [R3+UR4+0x3800], R46 ;  /* 0x0038002e03007988 */ /* 0x0005e20008000a04 */
[----:B------:R-:W-:Y:S05]  /*0ec0*/  BRA.U !UP0, `(.L_x_3) ;  /* 0x0000000108747547 */ /* 0x000fea000b800000 */
[----:B------:R-:W3:Y:S01]  /*0ed0*/  LDCU.64 UR8, c[0x0][0x390] ;  /* 0x00007200ff0877ac */ /* 0x000ee20008000a00 */
[----:B--2---:R-:W-:Y:S02]  /*0ee0*/  P2R R8, PR, RZ, 0x1 ;  /* 0x00000001ff087803 */ /* 0x004fe40000000000 */
[----:B------:R-:W-:-:S05]  /*0ef0*/  IADD3 R10, P0, PT, R10, R11, RZ ;  /* 0x0000000b0a0a7210 */ /* 0x000fca0007f1e0ff */
[----:B------:R-:W-:Y:S01]  /*0f00*/  IMAD.X R13, R12, 0x1, R13, P0 ;  /* 0x000000010c0d7824 */ /* 0x000fe200000e060d */
[----:B------:R-:W-:-:S05]  /*0f10*/  IADD3 R6, P0, PT, R6, R0, RZ ;  /* 0x0000000006067210 */ /* 0x000fca0007f1e0ff */
[----:B------:R-:W-:Y:S01]  /*0f20*/  IMAD.X R7, RZ, RZ, R7, P0 ;  /* 0x000000ffff077224 */ /* 0x000fe200000e0607 */
[----:B---3--:R-:W-:-:S04]  /*0f30*/  LEA R24, P0, R6, UR8, 0x3 ;  /* 0x0000000806187c11 */ /* 0x008fc8000f8018ff */
[----:B------:R-:W-:Y:S02]  /*0f40*/  LEA.HI.X R25, R6, UR9, R7, 0x3, P0 ;  /* 0x0000000906197c11 */ /* 0x000fe400080f1c07 */
[----:B------:R-:W-:-:S04]  /*0f50*/  LEA R26, P0, R10, UR8, 0x3 ;  /* 0x000000080a1a7c11 */ /* 0x000fc8000f8018ff */
[----:B------:R-:W-:Y:S02]  /*0f60*/  LEA.HI.X R27, R10, UR9, R13, 0x3, P0 ;  /* 0x000000090a1b7c11 */ /* 0x000fe400080f1c0d */
[----:B------:R-:W-:-:S03]  /*0f70*/  ISETP.GE.AND P0, PT, R0, R23, PT ;  /* 0x000000170000720c */ /* 0x000fc60003f06270 */
[----:B------:R2:W5:Y:S04]  /*0f80*/  @P6 LDG.E.64 R18, desc[UR6][R26.64+0x800] ;  /* 0x000800061a126981 */ /* 0x000568000c1e1b00 */
[----:B------:R2:W5:Y:S04]  /*0f90*/  @P5 LDG.E.64 R16, desc[UR6][R26.64+0x1000] ;  /* 0x001000061a105981 */ /* 0x000568000c1e1b00 */
[----:B------:R2:W5:Y:S04]  /*0fa0*/  @P4 LDG.E.64 R14, desc[UR6][R26.64+0x1800] ;  /* 0x001800061a0e4981 */ /* 0x000568000c1e1b00 */
[----:B------:R2:W5:Y:S04]  /*0fb0*/  @!P0 LDG.E.64 R20, desc[UR6][R24.64] ;  /* 0x0000000618148981 */ /* 0x000568000c1e1b00 */
[----:B------:R2:W5:Y:S04]  /*0fc0*/  @P3 LDG.E.64 R12, desc[UR6][R26.64+0x2000] ;  /* 0x002000061a0c3981 */ /* 0x000568000c1e1b00 */
[----:B------:R2:W5:Y:S04]  /*0fd0*/  @P2 LDG.E.64 R10, desc[UR6][R26.64+0x2800] ;  /* 0x002800061a0a2981 */ /* 0x000568000c1e1b00 */
[----:B------:R2:W5:Y:S04]  /*0fe0*/  @!P6 LDG.E.64 R18, desc[UR6][R24.64+0x800] ;  /* 0x000800061812e981 */ /* 0x000568000c1e1b00 */
[----:B------:R2:W5:Y:S04]  /*0ff0*/  @!P5 LDG.E.64 R16, desc[UR6][R24.64+0x1000] ;  /* 0x001000061810d981 */ /* 0x000568000c1e1b00 */
[----:B------:R2:W5:Y:S04]  /*1000*/  @!P4 LDG.E.64 R14, desc[UR6][R24.64+0x1800] ;  /* 0x00180006180ec981 */ /* 0x000568000c1e1b00 */
[----:B------:R2:W5:Y:S01]  /*1010*/  @P0 LDG.E.64 R20, desc[UR6][R26.64] ;  /* 0x000000061a140981 */ /* 0x000562000c1e1b00 */
[----:B------:R-:W-:-:S03]  /*1020*/  ISETP.NE.AND P0, PT, R8, RZ, PT ;  /* 0x000000ff0800720c */ /* 0x000fc60003f05270 */
[----:B------:R2:W5:Y:S04]  /*1030*/  @P1 LDG.E.64 R8, desc[UR6][R26.64+0x3000] ;  /* 0x003000061a081981 */ /* 0x000568000c1e1b00 */
[----:B------:R2:W5:Y:S04]  /*1040*/  @!P3 LDG.E.64 R12, desc[UR6][R24.64+0x2000] ;  /* 0x00200006180cb981 */ /* 0x000568000c1e1b00 */
[----:B------:R2:W5:Y:S04]  /*1050*/  @!P2 LDG.E.64 R10, desc[UR6][R24.64+0x2800] ;  /* 0x00280006180aa981 */ /* 0x000568000c1e1b00 */
[----:B------:R2:W5:Y:S04]  /*1060*/  @P0 LDG.E.64 R6, desc[UR6][R26.64+0x3800] ;  /* 0x003800061a060981 */ /* 0x000568000c1e1b00 */
[----:B------:R2:W5:Y:S04]  /*1070*/  @!P1 LDG.E.64 R8, desc[UR6][R24.64+0x3000] ;  /* 0x0030000618089981 */ /* 0x000568000c1e1b00 */
[----:B------:R2:W5:Y:S01]  /*1080*/  @!P0 LDG.E.64 R6, desc[UR6][R24.64+0x3800] ;  /* 0x0038000618068981 */ /* 0x000562000c1e1b00 */
[----:B------:R-:W-:Y:S05]  /*1090*/  BRA `(.L_x_4) ;  /* 0x0000000400607947 */ /* 0x000fea0003800000 */
.L_x_3:
[--C-:B--2---:R-:W-:Y:S01]  /*10a0*/  IMAD.IADD R9, R20, 0x1, -R23.reuse ;  /* 0x0000000114097824 */ /* 0x104fe200078e0a17 */
[-C--:B------:R-:W-:Y:S01]  /*10b0*/  SEL R15, R6, R11.reuse, !P6 ;  /* 0x0000000b060f7207 */ /* 0x080fe20007000000 */
[--C-:B------:R-:W-:Y:S01]  /*10c0*/  IMAD.IADD R17, R18, 0x1, -R23.reuse ;  /* 0x0000000112117824 */ /* 0x100fe200078e0a17 */
[----:B------:R-:W-:Y:S01]  /*10d0*/  SEL R27, R6, R11, !P3 ;  /* 0x0000000b061b7207 */ /* 0x000fe20005800000 */
[----:B------:R-:W-:Y:S01]  /*10e0*/  IMAD.IADD R19, R14, 0x1, -R23 ;  /* 0x000000010e137824 */ /* 0x000fe200078e0a17 */
[----:B------:R-:W-:Y:S01]  /*10f0*/  SHF.R.S32.HI R8, RZ, 0x1f, R9 ;  /* 0x0000001fff087819 */ /* 0x000fe20000011409 */
[----:B------:R-:W-:Y:S01]  /*1100*/  IMAD.IADD R25, R16, 0x1, -R23 ;  /* 0x0000000110197824 */ /* 0x000fe200078e0a17 */
[----:B------:R-:W-:Y:S01]  /*1110*/  SEL R20, R20, R9, !P6 ;  /* 0x0000000914147207 */ /* 0x000fe20007000000 */
[----:B------:R-:W2:Y:S01]  /*1120*/  LDCU.64 UR8, c[0x0][0x3a8] ;  /* 0x00007500ff0877ac */ /* 0x000ea20008000a00 */
[----:B------:R-:W-:Y:S02]  /*1130*/  SEL R9, R7, R13, !P6 ;  /* 0x0000000d07097207 */ /* 0x000fe40007000000 */
[----:B01----:R-:W-:-:S02]  /*1140*/  SEL R30, R8, RZ, P6 ;  /* 0x000000ff081e7207 */ /* 0x003fc40003000000 */
[----:B------:R-:W-:Y:S02]  /*1150*/  IADD3 R8, P6, PT, R20, R15, RZ ;  /* 0x0000000f14087210 */ /* 0x000fe40007fde0ff */
[----:B------:R-:W-:Y:S02]  /*1160*/  SEL R15, R6, R11, !P5 ;  /* 0x0000000b060f7207 */ /* 0x000fe40006800000 */
[----:B------:R-:W-:Y:S01]  /*1170*/  SEL R18, R18, R17, !P5 ;  /* 0x0000001112127207 */ /* 0x000fe20006800000 */
[----:B------:R-:W-:Y:S01]  /*1180*/  IMAD.X R9, R30, 0x1, R9, P6 ;  /* 0x000000011e097824 */ /* 0x000fe200030e0609 */
[----:B------:R-:W-:Y:S02]  /*1190*/  SHF.R.S32.HI R17, RZ, 0x1f, R17 ;  /* 0x0000001fff117819 */ /* 0x000fe40000011411 */
[----:B------:R-:W-:Y:S02]  /*11a0*/  IADD3 R15, P6, PT, R18, R15, RZ ;  /* 0x0000000f120f7210 */ /* 0x000fe40007fde0ff */
[----:B------:R-:W-:-:S02]  /*11b0*/  SEL R18, R7, R13, !P5 ;  /* 0x0000000d07127207 */ /* 0x000fc40006800000 */
[----:B------:R-:W-:Y:S02]  /*11c0*/  SEL R17, R17, RZ, P5 ;  /* 0x000000ff11117207 */ /* 0x000fe40002800000 */
[----:B------:R-:W-:Y:S02]  /*11d0*/  ISETP.GE.AND P5, PT, R0, R23, PT ;  /* 0x000000170000720c */ /* 0x000fe40003fa6270 */
[CC--:B------:R-:W-:Y:S01]  /*11e0*/  SEL R20, R6.reuse, R11.reuse, !P4 ;  /* 0x0000000b06147207 */ /* 0x0c0fe20006000000 */
[----:B------:R-:W-:Y:S01]  /*11f0*/  IMAD.X R30, R17, 0x1, R18, P6 ;  /* 0x00000001111e7824 */ /* 0x000fe200030e0612 */
[-C--:B------:R-:W-:Y:S01]  /*1200*/  SEL R31, R6, R11.reuse, !P2 ;  /* 0x0000000b061f7207 */ /* 0x080fe20005000000 */
[----:B------:R-:W-:Y:S01]  /*1210*/  IMAD.IADD R17, R24, 0x1, -R23 ;  /* 0x0000000118117824 */ /* 0x000fe200078e0a17 */
[CC--:B------:R-:W-:Y:S02]  /*1220*/  SEL R33, R6.reuse, R11.reuse, !P1 ;  /* 0x0000000b06217207 */ /* 0x0c0fe40004800000 */
[----:B------:R-:W-:-:S02]  /*1230*/  SEL R35, R6, R11, !P0 ;  /* 0x0000000b06237207 */ /* 0x000fc40004000000 */
[----:B------:R-:W-:Y:S02]  /*1240*/  SEL R11, R6, R11, !P5 ;  /* 0x0000000b060b7207 */ /* 0x000fe40006800000 */
[CC--:B------:R-:W-:Y:S02]  /*1250*/  SEL R21, R7.reuse, R13.reuse, !P4 ;  /* 0x0000000d07157207 */ /* 0x0c0fe40006000000 */
[CC--:B------:R-:W-:Y:S02]  /*1260*/  SEL R29, R7.reuse, R13.reuse, !P3 ;  /* 0x0000000d071d7207 */ /* 0x0c0fe40005800000 */
[CC--:B------:R-:W-:Y:S02]  /*1270*/  SEL R32, R7.reuse, R13.reuse, !P2 ;  /* 0x0000000d07207207 */ /* 0x0c0fe40005000000 */
[CC--:B------:R-:W-:Y:S02]  /*1280*/  SEL R34, R7.reuse, R13.reuse, !P1 ;  /* 0x0000000d07227207 */ /* 0x0c0fe40004800000 */
[----:B------:R-:W-:-:S02]  /*1290*/  SEL R36, R7, R13, !P0 ;  /* 0x0000000d07247207 */ /* 0x000fc40004000000 */
[----:B------:R-:W-:Y:S02]  /*12a0*/  SEL R6, R7, R13, !P5 ;  /* 0x0000000d07067207 */ /* 0x000fe40006800000 */
[----:B------:R-:W-:Y:S02]  /*12b0*/  SEL R7, R14, R19, !P4 ;  /* 0x000000130e077207 */ /* 0x000fe40006000000 */
[----:B------:R-:W-:Y:S02]  /*12c0*/  SHF.R.S32.HI R19, RZ, 0x1f, R19 ;  /* 0x0000001fff137819 */ /* 0x000fe40000011413 */
[----:B------:R-:W-:Y:S02]  /*12d0*/  SEL R16, R16, R25, !P3 ;  /* 0x0000001910107207 */ /* 0x000fe40005800000 */
[----:B------:R-:W-:Y:S01]  /*12e0*/  IADD3 R13, P6, PT, R7, R20, RZ ;  /* 0x00000014070d7210 */ /* 0x000fe20007fde0ff */
[--C-:B------:R-:W-:Y:S01]  /*12f0*/  IMAD.IADD R7, R26, 0x1, -R23.reuse ;  /* 0x000000011a077824 */ /* 0x100fe200078e0a17 */
[----:B------:R-:W-:Y:S01]  /*1300*/  SEL R14, R19, RZ, P4 ;  /* 0x000000ff130e7207 */ /* 0x000fe20002000000 */
[----:B------:R-:W-:Y:S01]  /*1310*/  IMAD.IADD R19, R28, 0x1, -R23 ;  /* 0x000000011c137824 */ /* 0x000fe200078e0a17 */
[----:B------:R-:W-:-:S02]  /*1320*/  SHF.R.S32.HI R25, RZ, 0x1f, R25 ;  /* 0x0000001fff197819 */ /* 0x000fc40000011419 */
[----:B------:R-:W-:Y:S02]  /*1330*/  IADD3 R27, P4, PT, R16, R27, RZ ;  /* 0x0000001b101b7210 */ /* 0x000fe40007f9e0ff */
[----:B------:R-:W-:Y:S01]  /*1340*/  SEL R16, R24, R17, !P2 ;  /* 0x0000001118107207 */ /* 0x000fe20005000000 */
[----:B------:R-:W-:Y:S01]  /*1350*/  IMAD.X R24, R14, 0x1, R21, P6 ;  /* 0x000000010e187824 */ /* 0x000fe200030e0615 */
[----:B------:R-:W-:Y:S02]  /*1360*/  SEL R26, R26, R7, !P1 ;  /* 0x000000071a1a7207 */ /* 0x000fe40004800000 */
[----:B------:R-:W-:Y:S02]  /*1370*/  SEL R14, R25, RZ, P3 ;  /* 0x000000ff190e7207 */ /* 0x000fe40001800000 */
[----:B------:R-:W-:Y:S02]  /*1380*/  SEL R10, R0, R10, !P5 ;  /* 0x0000000a000a7207 */ /* 0x000fe40006800000 */
[----:B------:R-:W-:-:S02]  /*1390*/  SHF.R.S32.HI R17, RZ, 0x1f, R17 ;  /* 0x0000001fff117819 */ /* 0x000fc40000011411 */
[----:B------:R-:W-:Y:S02]  /*13a0*/  SEL R28, R28, R19, !P0 ;  /* 0x000000131c1c7207 */ /* 0x000fe40004000000 */
[----:B------:R-:W-:Y:S02]  /*13b0*/  SHF.R.S32.HI R7, RZ, 0x1f, R7 ;  /* 0x0000001fff077819 */ /* 0x000fe40000011407 */
[----:B------:R-:W-:Y:S02]  /*13c0*/  SHF.R.S32.HI R19, RZ, 0x1f, R19 ;  /* 0x0000001fff137819 */ /* 0x000fe40000011413 */
[----:B------:R-:W-:Y:S01]  /*13d0*/  IADD3 R33, P3, PT, R26, R33, RZ ;  /* 0x000000211a217210 */ /* 0x000fe20007f7e0ff */
[----:B------:R-:W-:Y:S01]  /*13e0*/  IMAD.X R26, R14, 0x1, R29, P4 ;  /* 0x000000010e1a7824 */ /* 0x000fe200020e061d */
[----:B------:R-:W-:Y:S02]  /*13f0*/  IADD3 R10, P4, PT, R10, R11, RZ ;  /* 0x0000000b0a0a7210 */ /* 0x000fe40007f9e0ff */
[----:B------:R-:W-:-:S02]  /*1400*/  SEL R17, R17, RZ, P2 ;  /* 0x000000ff11117207 */ /* 0x000fc40001000000 */
[----:B------:R-:W-:Y:S02]  /*1410*/  IADD3 R28, P2, PT, R28, R35, RZ ;  /* 0x000000231c1c7210 */ /* 0x000fe40007f5e0ff */
[----:B------:R-:W-:Y:S02]  /*1420*/  SEL R11, R7, RZ, P1 ;  /* 0x000000ff070b7207 */ /* 0x000fe40000800000 */
[----:B------:R-:W-:Y:S02]  /*1430*/  SEL R19, R19, RZ, P0 ;  /* 0x000000ff13137207 */ /* 0x000fe40000000000 */
[----:B------:R-:W-:Y:S01]  /*1440*/  SEL R7, R12, RZ, P5 ;  /* 0x000000ff0c077207 */ /* 0x000fe20002800000 */
[----:B------:R-:W-:Y:S01]  /*1450*/  IMAD.X R34, R11, 0x1, R34, P3 ;  /* 0x000000010b227824 */ /* 0x000fe200018e0622 */
[----:B------:R-:W-:Y:S01]  /*1460*/  IADD3 R31, P6, PT, R16, R31, RZ ;  /* 0x0000001f101f7210 */ /* 0x000fe20007fde0ff */
[----:B------:R-:W-:Y:S01]  /*1470*/  IMAD.X R25, R19, 0x1, R36, P2 ;  /* 0x0000000113197824 */ /* 0x000fe200010e0624 */
[----:B--2---:R-:W-:Y:S01]  /*1480*/  LEA R16, P2, R15, UR8, 0x3 ;  /* 0x000000080f107c11 */ /* 0x004fe2000f8418ff */
[----:B------:R-:W-:Y:S01]  /*1490*/  IMAD.X R7, R7, 0x1, R6, P4 ;  /* 0x0000000107077824 */ /* 0x000fe200020e0606 */
[----:B------:R-:W-:Y:S01]  /*14a0*/  LEA R20, P0, R10, UR8, 0x3 ;  /* 0x000000080a147c11 */ /* 0x000fe2000f8018ff */
[----:B------:R-:W-:Y:S01]  /*14b0*/  IMAD.X R32, R17, 0x1, R32, P6 ;  /* 0x0000000111207824 */ /* 0x000fe200030e0620 */
[----:B------:R-:W-:-:S02]  /*14c0*/  LEA R18, P1, R8, UR8, 0x3 ;  /* 0x0000000808127c11 */ /* 0x000fc4000f8218ff */
[----:B------:R-:W-:Y:S02]  /*14d0*/  LEA R14, P3, R13, UR8, 0x3 ;  /* 0x000000080d0e7c11 */ /* 0x000fe4000f8618ff */
[----:B------:R-:W-:Y:S02]  /*14e0*/  LEA.HI.X R17, R15, UR9, R30, 0x3, P2 ;  /* 0x000000090f117c11 */ /* 0x000fe400090f1c1e */
[----:B------:R-:W-:Y:S02]  /*14f0*/  LEA.HI.X R21, R10, UR9, R7, 0x3, P0 ;  /* 0x000000090a157c11 */ /* 0x000fe400080f1c07 */
[----:B------:R-:W-:Y:S02]  /*1500*/  LEA.HI.X R19, R8, UR9, R9, 0x3, P1 ;  /* 0x0000000908137c11 */ /* 0x000fe400088f1c09 */
[----:B------:R-:W-:Y:S01]  /*1510*/  LEA.HI.X R15, R13, UR9, R24, 0x3, P3 ;  /* 0x000000090d0f7c11 */ /* 0x000fe200098f1c18 */
[----:B------:R-:W5:Y:S01]  /*1520*/  LDG.E.64 R16, desc[UR6][R16.64] ;  /* 0x0000000610107981 */ /* 0x000f62000c1e1b00 */
[----:B------:R-:W-:-:S02]  /*1530*/  LEA R12, P0, R27, UR8, 0x3 ;  /* 0x000000081b0c7c11 */ /* 0x000fc4000f8018ff */
[----:B------:R-:W-:Y:S01]  /*1540*/  LEA R10, P1, R31, UR8, 0x3 ;  /* 0x000000081f0a7c11 */ /* 0x000fe2000f8218ff */
[----:B------:R-:W5:Y:S01]  /*1550*/  LDG.E.64 R20, desc[UR6][R20.64] ;  /* 0x0000000614147981 */ /* 0x000f62000c1e1b00 */
[----:B------:R-:W-:Y:S02]  /*1560*/  LEA R8, P2, R33, UR8, 0x3 ;  /* 0x0000000821087c11 */ /* 0x000fe4000f8418ff */
[----:B------:R-:W-:Y:S01]  /*1570*/  LEA R6, P3, R28, UR8, 0x3 ;  /* 0x000000081c067c11 */ /* 0x000fe2000f8618ff */
[----:B------:R-:W5:Y:S01]  /*1580*/  LDG.E.64 R18, desc[UR6][R18.64] ;  /* 0x0000000612127981 */ /* 0x000f62000c1e1b00 */
[----:B------:R-:W-:Y:S02]  /*1590*/  LEA.HI.X R13, R27, UR9, R26, 0x3, P0 ;  /* 0x000000091b0d7c11 */ /* 0x000fe400080f1c1a */
[----:B------:R-:W-:Y:S01]  /*15a0*/  LEA.HI.X R11, R31, UR9, R32, 0x3, P1 ;  /* 0x000000091f0b7c11 */ /* 0x000fe200088f1c20 */
[----:B------:R-:W5:Y:S01]  /*15b0*/  LDG.E.64 R14, desc[UR6][R14.64] ;  /* 0x000000060e0e7981 */ /* 0x000f62000c1e1b00 */
[----:B------:R-:W-:-:S02]  /*15c0*/  LEA.HI.X R9, R33, UR9, R34, 0x3, P2 ;  /* 0x0000000921097c11 */ /* 0x000fc400090f1c22 */
[----:B------:R-:W-:Y:S01]  /*15d0*/  LEA.HI.X R7, R28, UR9, R25, 0x3, P3 ;  /* 0x000000091c077c11 */ /* 0x000fe200098f1c19 */
[----:B------:R-:W5:Y:S04]  /*15e0*/  LDG.E.64 R12, desc[UR6][R12.64] ;  /* 0x000000060c0c7981 */ /* 0x000f68000c1e1b00 */
[----:B------:R-:W5:Y:S04]  /*15f0*/  LDG.E.64 R10, desc[UR6][R10.64] ;  /* 0x000000060a0a7981 */ /* 0x000f68000c1e1b00 */
[----:B------:R-:W5:Y:S04]  /*1600*/  LDG.E.64 R8, desc[UR6][R8.64] ;  /* 0x0000000608087981 */ /* 0x000f68000c1e1b00 */
[----:B------:R-:W5:Y:S02]  /*1610*/  LDG.E.64 R6, desc[UR6][R6.64] ;  /* 0x0000000606067981 */ /* 0x000f64000c1e1b00 */
.L_x_4:
[----:B------:R-:W-:Y:S01]  /*1620*/  BAR.SYNC.DEFER_BLOCKING 0x0 ;  /* 0x0000000000007b1d */ /* 0x000fe20000010000 */
[----:B--2---:R-:W-:-:S07]  /*1630*/  IMAD.IADD R24, R23, 0x1, R22 ;  /* 0x0000000117187824 */ /* 0x004fce00078e0216 */
[----:B------:R-:W-:Y:S01]  /*1640*/  PREEXIT ;  /* 0x000000000000782d */ /* 0x000fe20000000000 */
[----:B------:R-:W-:Y:S01]  /*1650*/  BSSY.RECONVERGENT B0, `(.L_x_5) ;  /* 0x000001a000007945 */ /* 0x000fe20003800200 */
[----:B01----:R-:W-:Y:S02]  /*1660*/  LEA R30, R23, UR4, 0x3 ;  /* 0x00000004171e7c11 */ /* 0x003fe4000f8e18ff */
[----:B------:R-:W-:-:S04]  /*1670*/  VIMNMX R25, PT, PT, R3, R24, PT ;  /* 0x0000001803197248 */ /* 0x000fc80003fe0100 */
[C---:B------:R-:W-:Y:S01]  /*1680*/  ISETP.GE.AND P0, PT, R25.reuse, R22, PT ;  /* 0x000000161900720c */ /* 0x040fe20003f06270 */
[----:B------:R-:W-:Y:S01]  /*1690*/  IMAD.IADD R22, R25, 0x1, -R22 ;  /* 0x0000000119167824 */ /* 0x000fe200078e0a16 */
[----:B------:R-:W-:-:S04]  /*16a0*/  VIMNMX R27, PT, PT, R23, R25, PT ;  /* 0x00000019171b7248 */ /* 0x000fc80003fe0100 */
[----:B------:R-:W-:-:S04]  /*16b0*/  SEL R22, R22, RZ, P0 ;  /* 0x000000ff16167207 */ /* 0x000fc80000000000 */
[----:B------:R-:W-:-:S13]  /*16c0*/  ISETP.GE.AND P0, PT, R22, R27, PT ;  /* 0x0000001b1600720c */ /* 0x000fda0003f06270 */
[----:B------:R-:W-:Y:S05]  /*16d0*/  @P0 BRA `(.L_x_6) ;  /* 0x0000000000440947 */ /* 0x000fea0003800000 */
[----:B------:R-:W-:-:S07]  /*16e0*/  IMAD.MOV.U32 R31, RZ, RZ, R27 ;  /* 0x000000ffff1f7224 */ /* 0x000fce00078e001b */
.L_x_7:
[----:B------:R-:W-:-:S05]  /*16f0*/  IMAD.IADD R26, R31, 0x1, -R22 ;  /* 0x000000011f1a7824 */ /* 0x000fca00078e0a16 */
[----:B------:R-:W-:-:S04]  /*1700*/  LEA.HI R27, R26, R26, RZ, 0x1 ;  /* 0x0000001a1a1b7211 */ /* 0x000fc800078f08ff */
[----:B------:R-:W-:-:S04]  /*1710*/  LEA.HI.SX32 R32, R27, R22, 0x1f ;  /* 0x000000161b207211 */ /* 0x000fc800078ffaff */
[----:B------:R-:W-:-:S05]  /*1720*/  LOP3.LUT R26, RZ, R32, RZ, 0x33, !PT ;  /* 0x00000020ff1a7212 */ /* 0x000fca00078e33ff */
[----:B------:R-:W-:Y:S01]  /*1730*/  IMAD.IADD R27, R25, 0x1, R26 ;  /* 0x00000001191b7824 */ /* 0x000fe200078e021a */
[----:B------:R-:W-:-:S03]  /*1740*/  LEA R26, R32, UR4, 0x3 ;  /* 0x00000004201a7c11 */ /* 0x000fc6000f8e18ff */
[----:B------:R-:W-:-:S03]  /*1750*/  IMAD R28, R27, 0x8, R30 ;  /* 0x000000081b1c7824 */ /* 0x000fc600078e021e */
[----:B------:R-:W0:Y:S04]  /*1760*/  LDS.64 R26, [R26] ;  /* 0x000000001a1a7984 */ /* 0x000e280000000a00 */
[----:B------:R-:W1:Y:S01]  /*1770*/  LDS.64 R28, [R28] ;  /* 0x000000001c1c7984 */ /* 0x000e620000000a00 */
[----:B0-----:R-:W-:Y:S08]  /*1780*/  F2F.F32.F64 R34, R26 ;  /* 0x0000001a00227310 */ /* 0x001ff00000301000 */
[----:B-1----:R-:W0:Y:S02]  /*1790*/  F2F.F32.F64 R29, R28 ;  /* 0x0000001c001d7310 */ /* 0x002e240000301000 */
[----:B0-----:R-:W-:-:S04]  /*17a0*/  FSETP.GEU.AND P0, PT, R29, R34, PT ;  /* 0x000000221d00720b */ /* 0x001fc80003f0e000 */
[----:B------:R-:W-:-:S09]  /*17b0*/  SEL R31, R31, R32, P0 ;  /* 0x000000201f1f7207 */ /* 0x000fd20000000000 */
[----:B------:R-:W-:-:S05]  /*17c0*/  @P0 VIADD R22, R32, 0x1 ;  /* 0x0000000120160836 */ /* 0x000fca0000000000 */
[----:B------:R-:W-:-:S13]  /*17d0*/  ISETP.GE.AND P0, PT, R22, R31, PT ;  /* 0x0000001f1600720c */ /* 0x000fda0003f06270 */
[----:B------:R-:W-:Y:S05]  /*17e0*/  @!P0 BRA `(.L_x_7) ;  /* 0xfffffffc00c08947 */ /* 0x000fea000383ffff */
.L_x_6:
[----:B------:R-:W-:Y:S05]  /*17f0*/  BSYNC.RECONVERGENT B0 ;  /* 0x0000000000007941 */ /* 0x000fea0003800200 */
.L_x_5:
[----:B------:R-:W-:Y:S01]  /*1800*/  IMAD.IADD R25, R25, 0x1, -R22 ;  /* 0x0000000119197824 */ /* 0x000fe200078e0a16 */
[----:B------:R-:W-:Y:S01]  /*1810*/  LEA R37, R22, UR4, 0x3 ;  /* 0x0000000416257c11 */ /* 0x000fe2000f8e18ff */
[----:B------:R-:W-:Y:S01]  /*1820*/  BSSY.RECONVERGENT B0, `(.L_x_8) ;  /* 0x000000e000007945 */ /* 0x000fe20003800200 */
[----:B------:R-:W-:Y:S01]  /*1830*/  PLOP3.LUT P1, PT, PT, PT, PT, 0x8, 0x80 ;  /* 0x000000000080781c */ /* 0x000fe20003f2e170 */
[----:B------:R-:W-:Y:S02]  /*1840*/  IMAD R36, R25, 0x8, R30 ;  /* 0x0000000819247824 */ /* 0x000fe400078e021e */
[----:B------:R0:W1:Y:S01]  /*1850*/  LDS.64 R32, [R37] ;  /* 0x0000000025207984 */ /* 0x0000620000000a00 */
[----:B------:R-:W-:Y:S01]  /*1860*/  IMAD.IADD R25, R23, 0x1, R25 ;  /* 0x0000000117197824 */ /* 0x000fe200078e0219 */
[----:B------:R-:W-:Y:S02]  /*1870*/  P2R R58, PR, RZ, 0x2 ;  /* 0x00000002ff3a7803 */ /* 0x000fe40000000000 */
[----:B------:R0:W2:Y:S02]  /*1880*/  LDS.64 R30, [R36] ;  /* 0x00000000241e7984 */ /* 0x0000a40000000a00 */
[----:B------:R-:W-:-:S13]  /*1890*/  ISETP.GE.AND P0, PT, R25, R24, PT ;  /* 0x000000181900720c */ /* 0x000fda0003f06270 */
[----:B0-----:R-:W-:Y:S05]  /*18a0*/  @P0 BRA `(.L_x_9) ;  /* 0x0000000000140947 */ /* 0x001fea0003800000 */
[----:B------:R-:W-:-:S13]  /*18b0*/  ISETP.GE.AND P0, PT, R22, R23, PT ;  /* 0x000000171600720c */ /* 0x000fda0003f06270 */
[----:B--2---:R-:W-:Y:S08]  /*18c0*/  @!P0 F2F.F32.F64 R26, R30 ;  /* 0x0000001e001a8310 */ /* 0x004ff00000301000 */
[----:B-1----:R-:W0:Y:S02]  /*18d0*/  @!P0 F2F.F32.F64 R27, R32 ;  /* 0x00000020001b8310 */ /* 0x002e240000301000 */
[----:B0-----:R-:W-:-:S04]  /*18e0*/  FSETP.LT.OR P0, PT, R26, R27, P0 ;  /* 0x0000001b1a00720b */ /* 0x001fc80000701400 */
[----:B------:R-:W-:-:S09]  /*18f0*/  P2R R58, PR, RZ, 0x1 ;  /* 0x00000001ff3a7803 */ /* 0x000fd20000000000 */
.L_x_9:
[----:B------:R-:W-:Y:S05]  /*1900*/  BSYNC.RECONVERGENT B0 ;  /* 0x0000000000007941 */ /* 0x000fea0003800200 */
.L_x_8:
[----:B------:R-:W-:Y:S01]  /*1910*/  ISETP.NE.AND P0, PT, R58, RZ, PT ;  /* 0x000000ff3a00720c */ /* 0x000fe20003f05270 */
[----:B------:R-:W-:Y:S01]  /*1920*/  VIADD R29, R25, 0x1 ;  /* 0x00000001191d7836 */ /* 0x000fe20000000000 */
[----:B------:R-:W-:Y:S01]  /*1930*/  BSSY.RECONVERGENT B0, `(.L_x_10) ;  /* 0x0000011000007945 */ /* 0x000fe20003800200 */
[----:B------:R-:W-:Y:S01]  /*1940*/  VIADD R28, R22, 0x1 ;  /* 0x00000001161c7836 */ /* 0x000fe20000000000 */
[----:B-12---:R-:W-:Y:S02]  /*1950*/  FSEL R34, R30, R32, P0 ;  /* 0x000000201e227208 */ /* 0x006fe40000000000 */
[----:B------:R-:W-:-:S07]  /*1960*/  FSEL R35, R31, R33, P0 ;  /* 0x000000211f237208 */ /* 0x000fce0000000000 */
[----:B------:R-:W-:Y:S01]  /*1970*/  @!P0 IMAD.MOV R29, RZ, RZ, R25 ;  /* 0x000000ffff1d8224 */ /* 0x000fe200078e0219 */
[----:B------:R0:W1:Y:S01]  /*1980*/  @P0 LDS.64 R30, [R36+0x8] ;  /* 0x00000800241e0984 */ /* 0x0000620000000a00 */
[----:B------:R-:W-:Y:S02]  /*1990*/  @P0 IMAD.MOV R28, RZ, RZ, R22 ;  /* 0x000000ffff1c0224 */ /* 0x000fe400078e0216 */
[C---:B------:R-:W-:Y:S01]  /*19a0*/  VIADD R27, R29.reuse, 0x1 ;  /* 0x000000011d1b7836 */ /* 0x040fe20000000000 */
[----:B------:R-:W-:Y:S01]  /*19b0*/  ISETP.GE.AND P1, PT, R29, R24, PT ;  /* 0x000000181d00720c */ /* 0x000fe20003f26270 */
[----:B------:R0:W2:Y:S01]  /*19c0*/  @!P0 LDS.64 R32, [R37+0x8] ;  /* 0x0000080025208984 */ /* 0x0000a20000000a00 */
[----:B------:R-:W-:Y:S01]  /*19d0*/  VIADD R26, R28, 0x1 ;  /* 0x000000011c1a7836 */ /* 0x000fe20000000000 */
[----:B------:R-:W-:-:S10]  /*19e0*/  PLOP3.LUT P0, PT, PT, PT, PT, 0x8, 0x80 ;  /* 0x000000000080781c */ /* 0x000fd40003f0e170 */
[----:B0-----:R-:W-:Y:S05]  /*19f0*/  @P1 BRA `(.L_x_11) ;  /* 0x0000000000101947 */ /* 0x001fea0003800000 */
[----:B------:R-:W-:-:S13]  /*1a00*/  ISETP.GE.AND P0, PT, R28, R23, PT ;  /* 0x000000171c00720c */ /* 0x000fda0003f06270 */
[----:B-1----:R-:W-:Y:S08]  /*1a10*/  @!P0 F2F.F32.F64 R36, R30 ;  /* 0x0000001e00248310 */ /* 0x002ff00000301000 */
[----:B--2---:R-:W0:Y:S02]  /*1a20*/  @!P0 F2F.F32.F64 R37, R32 ;  /* 0x0000002000258310 */ /* 0x004e240000301000 */
[----:B0-----:R-:W-:-:S13]  /*1a30*/  FSETP.LT.OR P0, PT, R36, R37, P0 ;  /* 0x000000252400720b */ /* 0x001fda0000701400 */
.L_x_11:
[----:B------:R-:W-:Y:S05]  /*1a40*/  BSYNC.RECONVERGENT B0 ;  /* 0x0000000000007941 */ /* 0x000fea0003800200 */
.L_x_10:
[----:B------:R-:W-:Y:S01]  /*1a50*/  @P0 IMAD.MOV R26, RZ, RZ, R28 ;  /* 0x000000ffff1a0224 */ /* 0x000fe200078e021c */
[----:B-12---:R-:W-:Y:S01]  /*1a60*/  FSEL R36, R30, R32, P0 ;  /* 0x000000201e247208 */ /* 0x006fe20000000000 */
[----:B------:R-:W-:Y:S01]  /*1a70*/  @!P0 IMAD.MOV R27, RZ, RZ, R29 ;  /* 0x000000ffff1b8224 */ /* 0x000fe200078e021d */
[----:B------:R-:W-:Y:S01]  /*1a80*/  FSEL R37, R31, R33, P0 ;  /* 0x000000211f257208 */ /* 0x000fe20000000000 */
[----:B------:R-:W-:Y:S01]  /*1a90*/  BSSY.RECONVERGENT B0, `(.L_x_12) ;  /* 0x000000e000007945 */ /* 0x000fe20003800200 */
[C---:B------:R-:W-:Y:S01]  /*1aa0*/  @!P0 LEA R38, R26.reuse, UR4, 0x3 ;  /* 0x000000041a268c11 */ /* 0x040fe2000f8e18ff */
[C---:B------:R-:W-:Y:S01]  /*1ab0*/  VIADD R49, R27.reuse, 0x1 ;  /* 0x000000011b317836 */ /* 0x040fe20000000000 */
[C---:B------:R-:W-:Y:S01]  /*1ac0*/  @P0 LEA R39, R27.reuse, UR4, 0x3 ;  /* 0x000000041b270c11 */ /* 0x040fe2000f8e18ff */
[----:B------:R-:W-:Y:S01]  /*1ad0*/  VIADD R48, R26, 0x1 ;  /* 0x000000011a307836 */ /* 0x000fe20000000000 */
[----:B------:R-:W-:Y:S01]  /*1ae0*/  ISETP.GE.AND P2, PT, R27, R24, PT ;  /* 0x000000181b00720c */ /* 0x000fe20003f46270 */
[----:B------:R0:W1:Y:S01]  /*1af0*/  @!P0 LDS.64 R32, [R38] ;  /* 0x0000000026208984 */ /* 0x0000620000000a00 */
[----:B------:R-:W-:-:S03]  /*1b00*/  PLOP3.LUT P1, PT, PT, PT, PT, 0x8, 0x80 ;  /* 0x000000000080781c */ /* 0x000fc60003f2e170 */
[----:B------:R0:W2:Y:S08]  /*1b10*/  @P0 LDS.64 R30, [R39] ;  /* 0x00000000271e0984 */ /* 0x0000b00000000a00 */
[----:B0-----:R-:W-:Y:S05]  /*1b20*/  @P2 BRA `(.L_x_13) ;  /* 0x0000000000102947 */ /* 0x001fea0003800000 */
[----:B------:R-:W-:-:S13]  /*1b30*/  ISETP.GE.AND P1, PT, R26, R23, PT ;  /* 0x000000171a00720c */ /* 0x000fda0003f26270 */
[----:B--2---:R-:W-:Y:S08]  /*1b40*/  @!P1 F2F.F32.F64 R38, R30 ;  /* 0x0000001e00269310 */ /* 0x004ff00000301000 */
[----:B-1----:R-:W0:Y:S02]  /*1b50*/  @!P1 F2F.F32.F64 R39, R32 ;  /* 0x0000002000279310 */ /* 0x002e240000301000 */
[----:B0-----:R-:W-:-:S13]  /*1b60*/  FSETP.LT.OR P1, PT, R38, R39, P1 ;  /* 0x000000272600720b */ /* 0x001fda0000f21400 */
.L_x_13:
[----:B------:R-:W-:Y:S05]  /*1b70*/  BSYNC.RECONVERGENT B0 ;  /* 0x0000000000007941 */ /* 0x000fea0003800200 */
.L_x_12:
        /* <DEDUP_REMOVED lines=18> */
.L_x_15:
[----:B------:R-:W-:Y:S05]  /*1ca0*/  BSYNC.RECONVERGENT B0 ;  /* 0x0000000000007941 */ /* 0x000fea0003800200 */
.L_x_14:
        /* <DEDUP_REMOVED lines=18> */
.L_x_17:
[----:B------:R-:W-:Y:S05]  /*1dd0*/  BSYNC.RECONVERGENT B0 ;  /* 0x0000000000007941 */ /* 0x000fea0003800200 */
.L_x_16:
        /* <DEDUP_REMOVED lines=18> */
.L_x_19:
[----:B------:R-:W-:Y:S05]  /*1f00*/  BSYNC.RECONVERGENT B0 ;  /* 0x0000000000007941 */ /* 0x000fea0003800200 */
.L_x_18:
        /* <DEDUP_REMOVED lines=18> */
.L_x_21:
[----:B------:R-:W-:Y:S05]  /*2030*/  BSYNC.RECONVERGENT B0 ;  /* 0x0000000000007941 */ /* 0x000fea0003800200 */
.L_x_20:
[----:B------:R-:W-:Y:S01]  /*2040*/  @P5 IMAD.MOV R56, RZ, RZ, R54 ;  /* 0x000000ffff385224 */ /* 0x000fe200078e0236 */
[----:B------:R-:W-:Y:S01]  /*2050*/  ISETP.NE.AND P6, PT, R58, RZ, PT ;  /* 0x000000ff3a00720c */ /* 0x000fe20003fc5270 */
[----:B------:R-:W-:Y:S01]  /*2060*/  @!P5 IMAD.MOV R57, RZ, RZ, R55 ;  /* 0x000000ffff39d224 */ /* 0x000fe200078e0237 */
[----:B-12---:R-:W-:Y:S01]  /*2070*/  FSEL R46, R30, R32, P5 ;  /* 0x000000201e2e7208 */ /* 0x006fe20002800000 */
[----:B------:R-:W-:Y:S01]  /*2080*/  BSSY.RECONVERGENT B0, `(.L_x_22) ;  /* 0x0000012000007945 */ /* 0x000fe20003800200 */
[----:B------:R-:W-:Y:S02]  /*2090*/  @!P5 LEA R58, R56, UR4, 0x3 ;  /* 0x00000004383adc11 */ /* 0x000fe4000f8e18ff */
[----:B------:R-:W-:Y:S02]  /*20a0*/  @P5 LEA R59, R57, UR4, 0x3 ;  /* 0x00000004393b5c11 */ /* 0x000fe4000f8e18ff */
[----:B------:R-:W-:Y:S02]  /*20b0*/  FSEL R47, R31, R33, P5 ;  /* 0x000000211f2f7208 */ /* 0x000fe40002800000 */
[----:B------:R0:W1:Y:S01]  /*20c0*/  @!P5 LDS.64 R32, [R58] ;  /* 0x000000003a20d984 */ /* 0x0000620000000a00 */
[----:B------:R-:W-:-:S02]  /*20d0*/  SEL R22, R25, R22, P6 ;  /* 0x0000001619167207 */ /* 0x000fc40003000000 */
[----:B------:R-:W-:Y:S01]  /*20e0*/  ISETP.GE.AND P6, PT, R57, R24, PT ;  /* 0x000000183900720c */ /* 0x000fe20003fc6270 */
[----:B------:R0:W2:Y:S01]  /*20f0*/  @P5 LDS.64 R30, [R59] ;  /* 0x000000003b1e5984 */ /* 0x0000a20000000a00 */
[----:B------:R-:W-:Y:S02]  /*2100*/  P2R R60, PR, RZ, 0x1 ;  /* 0x00000001ff3c7803 */ /* 0x000fe40000000000 */
[----:B------:R-:W-:-:S04]  /*2110*/  PLOP3.LUT P0, PT, PT, PT, PT, 0x8, 0x80 ;  /* 0x000000000080781c */ /* 0x000fc80003f0e170 */
[----:B------:R-:W-:Y:S02]  /*2120*/  P2R R24, PR, RZ, 0x1 ;  /* 0x00000001ff187803 */ /* 0x000fe40000000000 */
[----:B------:R-:W-:-:S03]  /*2130*/  ISETP.NE.AND P0, PT, R60, RZ, PT ;  /* 0x000000ff3c00720c */ /* 0x000fc60003f05270 */
[----:B0-----:R-:W-:Y:S10]  /*2140*/  @P6 BRA `(.L_x_23) ;  /* 0x0000000000146947 */ /* 0x001ff40003800000 */
[----:B------:R-:W-:-:S13]  /*2150*/  ISETP.GE.AND P6, PT, R56, R23, PT ;  /* 0x000000173800720c */ /* 0x000fda0003fc6270 */
[----:B--2---:R-:W-:Y:S08]  /*2160*/  @!P6 F2F.F32.F64 R23, R30 ;  /* 0x0000001e0017e310 */ /* 0x004ff00000301000 */
[----:B-1----:R-:W0:Y:S02]  /*2170*/  @!P6 F2F.F32.F64 R24, R32 ;  /* 0x000000200018e310 */ /* 0x002e240000301000 */
[----:B0-----:R-:W-:-:S04]  /*2180*/  FSETP.LT.OR P6, PT, R23, R24, P6 ;  /* 0x000000181700720b */ /* 0x001fc800037c1400 */
[----:B------:R-:W-:-:S09]  /*2190*/  P2R R24, PR, RZ, 0x40 ;  /* 0x00000040ff187803 */ /* 0x000fd20000000000 */
.L_x_23:
[----:B------:R-:W-:Y:S05]  /*21a0*/  BSYNC.RECONVERGENT B0 ;  /* 0x0000000000007941 */ /* 0x000fea0003800200 */
.L_x_22:
[----:B------:R-:W-:Y:S01]  /*21b0*/  BAR.SYNC.DEFER_BLOCKING 0x0 ;  /* 0x0000000000007b1d */ /* 0x000fe20000010000 */
[----:B------:R-:W-:Y:S02]  /*21c0*/  ISETP.NE.AND P6, PT, R24, RZ, PT ;  /* 0x000000ff1800720c */ /* 0x000fe40003fc5270 */
[----:B------:R-:W-:Y:S02]  /*21d0*/  SEL R24, R27, R26, P1 ;  /* 0x0000001a1b187207 */ /* 0x000fe40000800000 */
[----:B------:R-:W-:Y:S02]  /*21e0*/  SEL R23, R29, R28, P0 ;  /* 0x0000001c1d177207 */ /* 0x000fe40000000000 */
[----:B------:R-:W-:Y:S02]  /*21f0*/  SEL R26, R51, R50, P3 ;  /* 0x00000032331a7207 */ /* 0x000fe40001800000 */
[----:B------:R-:W-:Y:S02]  /*2200*/  SEL R25, R49, R48, P2 ;  /* 0x0000003031197207 */ /* 0x000fe40001000000 */
[----:B------:R-:W-:-:S02]  /*2210*/  SEL R27, R53, R52, P4 ;  /* 0x00000034351b7207 */ /* 0x000fc40002000000 */
[----:B------:R-:W-:Y:S02]  /*2220*/  SEL R28, R55, R54, P5 ;  /* 0x00000036371c7207 */ /* 0x000fe40002800000 */
[----:B-12---:R-:W-:Y:S02]  /*2230*/  FSEL R50, R30, R32, P6 ;  /* 0x000000201e327208 */ /* 0x006fe40003000000 */
[----:B------:R-:W-:Y:S02]  /*2240*/  FSEL R51, R31, R33, P6 ;  /* 0x000000211f337208 */ /* 0x000fe40003000000 */
[----:B------:R-:W-:Y:S01]  /*2250*/  SEL R29, R57, R56, P6 ;  /* 0x00000038391d7207 */ /* 0x000fe20003000000 */
[----:B------:R-:W-:Y:S06]  /*2260*/  BRA.U !UP0, `(.L_x_24) ;  /* 0x0000000108f47547 */ /* 0x000fec000b800000 */
[----:B------:R-:W0:Y:S01]  /*2270*/  S2R R4, SR_LANEID ;  /* 0x0000000000047919 */ /* 0x000e220000000000 */
[----:B------:R-:W-:Y:S01]  /*2280*/  LOP3.LUT R31, R3, 0x1f00, RZ, 0xc0, !PT ;  /* 0x00001f00031f7812 */ /* 0x000fe200078ec0ff */
[----:B------:R-:W1:Y:S01]  /*2290*/  LDCU.64 UR8, c[0x0][0x3a0] ;  /* 0x00007400ff0877ac */ /* 0x000e620008000a00 */
[----:B------:R-:W-:Y:S02]  /*22a0*/  IMAD.MOV.U32 R53, RZ, RZ, RZ ;  /* 0x000000ffff357224 */ /* 0x000fe400078e00ff */
[----:B------:R-:W-:-:S05]  /*22b0*/  LOP3.LUT R52, R31, 0x1f, R0, 0xf8, !PT ;  /* 0x0000001f1f347812 */ /* 0x000fca00078ef800 */
[----:B------:R-:W-:-:S03]  /*22c0*/  IMAD.WIDE.U32 R52, R2, 0x800, R52 ;  /* 0x0000080002347825 */ /* 0x000fc600078e0034 */
[----:B-1----:R-:W-:-:S04]  /*22d0*/  LEA R54, P0, R52, UR8, 0x3 ;  /* 0x0000000834367c11 */ /* 0x002fc8000f8018ff */
[----:B------:R-:W-:Y:S01]  /*22e0*/  LEA.HI.X R55, R52, UR9, R53, 0x3, P0 ;  /* 0x0000000934377c11 */ /* 0x000fe200080f1c35 */
[----:B0-----:R-:W-:-:S05]  /*22f0*/  IMAD R32, R4, 0x8, R31 ;  /* 0x0000000804207824 */ /* 0x001fca00078e021f */
[----:B------:R-:W-:Y:S01]  /*2300*/  LEA.HI.SX32 R30, R32, R32, 0x1b ;  /* 0x00000020201e7211 */ /* 0x000fe200078fdaff */
[----:B------:R-:W-:-:S03]  /*2310*/  IMAD R32, R4, -0x7, R32 ;  /* 0xfffffff904207824 */ /* 0x000fc600078e0220 */
[----:B------:R-:W-:Y:S01]  /*2320*/  LEA R30, R30, UR4, 0x3 ;  /* 0x000000041e1e7c11 */ /* 0x000fe2000f8e18ff */
[C---:B------:R-:W-:Y:S01]  /*2330*/  VIADD R49, R32.reuse, 0x60 ;  /* 0x0000006020317836 */ /* 0x040fe20000000000 */
[CC--:B------:R-:W-:Y:S01]  /*2340*/  LEA.HI.SX32 R4, R32.reuse, R32.reuse, 0x1b ;  /* 0x0000002020047211 */ /* 0x0c0fe200078fdaff */
[C---:B------:R-:W-:Y:S02]  /*2350*/  VIADD R5, R32.reuse, 0x20 ;  /* 0x0000002020057836 */ /* 0x040fe40000000000 */
[----:B------:R0:W-:Y:S01]  /*2360*/  STS.64 [R30+0x8], R36 ;  /* 0x000008241e007388 */ /* 0x0001e20000000a00 */
[----:B------:R-:W-:Y:S02]  /*2370*/  VIADD R33, R32, 0x40 ;  /* 0x0000004020217836 */ /* 0x000fe40000000000 */
[-C--:B------:R-:W-:Y:S01]  /*2380*/  LEA.HI.SX32 R5, R5, R32.reuse, 0x1b ;  /* 0x0000002005057211 */ /* 0x080fe200078fdaff */
[----:B------:R1:W-:Y:S02]  /*2390*/  STS.64 [R30+0x10], R38 ;  /* 0x000010261e007388 */ /* 0x0003e40000000a00 */
[----:B------:R-:W-:-:S02]  /*23a0*/  LEA.HI.SX32 R33, R33, R32, 0x1b ;  /* 0x0000002021217211 */ /* 0x000fc400078fdaff */
[----:B------:R2:W-:Y:S02]  /*23b0*/  STS.64 [R30+0x18], R40 ;  /* 0x000018281e007388 */ /* 0x0005e40000000a00 */
[----:B------:R-:W-:Y:S02]  /*23c0*/  LEA R33, R33, UR4, 0x3 ;  /* 0x0000000421217c11 */ /* 0x000fe4000f8e18ff */
[----:B------:R3:W-:Y:S01]  /*23d0*/  STS.64 [R30+0x20], R42 ;  /* 0x0000202a1e007388 */ /* 0x0007e20000000a00 */
[C---:B0-----:R-:W-:Y:S02]  /*23e0*/  VIADD R37, R32.reuse, 0x80 ;  /* 0x0000008020257836 */ /* 0x041fe40000000000 */
[C---:B-1----:R-:W-:Y:S01]  /*23f0*/  VIADD R39, R32.reuse, 0xa0 ;  /* 0x000000a020277836 */ /* 0x042fe20000000000 */
[----:B------:R0:W-:Y:S02]  /*2400*/  STS.64 [R30], R34 ;  /* 0x000000221e007388 */ /* 0x0001e40000000a00 */
[-C--:B------:R-:W-:Y:S01]  /*2410*/  LEA.HI.SX32 R37, R37, R32.reuse, 0x1b ;  /* 0x0000002025257211 */ /* 0x080fe200078fdaff */
[C---:B--2---:R-:W-:Y:S01]  /*2420*/  VIADD R41, R32.reuse, 0xc0 ;  /* 0x000000c020297836 */ /* 0x044fe20000000000 */
[----:B------:R-:W-:Y:S01]  /*2430*/  LEA.HI.SX32 R39, R39, R32, 0x1b ;  /* 0x0000002027277211 */ /* 0x000fe200078fdaff */
[----:B------:R1:W-:Y:S01]  /*2440*/  STS.64 [R30+0x28], R44 ;  /* 0x0000282c1e007388 */ /* 0x0003e20000000a00 */
[----:B---3--:R-:W-:-:S02]  /*2450*/  VIADD R43, R32, 0xe0 ;  /* 0x000000e0202b7836 */ /* 0x008fc40000000000 */
[-C--:B------:R-:W-:Y:S01]  /*2460*/  LEA.HI.SX32 R41, R41, R32.reuse, 0x1b ;  /* 0x0000002029297211 */ /* 0x080fe200078fdaff */
[----:B------:R2:W-:Y:S01]  /*2470*/  STS.64 [R30+0x30], R46 ;  /* 0x0000302e1e007388 */ /* 0x0005e20000000a00 */
[----:B------:R-:W-:Y:S02]  /*2480*/  LEA R42, R37, UR4, 0x3 ;  /* 0x00000004252a7c11 */ /* 0x000fe4000f8e18ff */
[----:B0-----:R-:W-:Y:S01]  /*2490*/  LEA R35, R4, UR4, 0x3 ;  /* 0x0000000404237c11 */ /* 0x001fe2000f8e18ff */
[----:B------:R0:W-:Y:S01]  /*24a0*/  STS.64 [R30+0x38], R50 ;  /* 0x000038321e007388 */ /* 0x0001e20000000a00 */
[-C--:B------:R-:W-:Y:S02]  /*24b0*/  LEA.HI.SX32 R43, R43, R32.reuse, 0x1b ;  /* 0x000000202b2b7211 */ /* 0x080fe400078fdaff */
[----:B------:R-:W-:Y:S02]  /*24c0*/  LEA.HI.SX32 R4, R49, R32, 0x1b ;  /* 0x0000002031047211 */ /* 0x000fe400078fdaff */
[----:B-1----:R-:W-:Y:S01]  /*24d0*/  LEA R44, R39, UR4, 0x3 ;  /* 0x00000004272c7c11 */ /* 0x002fe2000f8e18ff */
[----:B------:R-:W-:Y:S01]  /*24e0*/  NOP ;  /* 0x0000000000007918 */ /* 0x000fe20000000000 */
[----:B------:R-:W-:Y:S01]  /*24f0*/  LEA R40, R4, UR4, 0x3 ;  /* 0x0000000404287c11 */ /* 0x000fe2000f8e18ff */
[----:B------:R-:W1:Y:S01]  /*2500*/  LDS.64 R38, [R33+0x200] ;  /* 0x0002000021267984 */ /* 0x000e620000000a00 */
[----:B--2---:R-:W-:-:S02]  /*2510*/  LEA R46, R41, UR4, 0x3 ;  /* 0x00000004292e7c11 */ /* 0x004fc4000f8e18ff */
[----:B0-----:R-:W-:Y:S01]  /*2520*/  LEA R50, R43, UR4, 0x3 ;  /* 0x000000042b327c11 */ /* 0x001fe2000f8e18ff */
[----:B------:R-:W0:Y:S01]  /*2530*/  LDS.64 R44, [R44+0x500] ;  /* 0x000500002c2c7984 */ /* 0x000e220000000a00 */
[----:B------:R-:W-:-:S03]  /*2540*/  LEA R34, R5, UR4, 0x3 ;  /* 0x0000000405227c11 */ /* 0x000fc6000f8e18ff */
[----:B------:R-:W2:Y:S04]  /*2550*/  LDS.64 R4, [R35] ;  /* 0x0000000023047984 */ /* 0x000ea80000000a00 */
[----:B------:R-:W3:Y:S04]  /*2560*/  LDS.64 R36, [R34+0x100] ;  /* 0x0001000022247984 */ /* 0x000ee80000000a00 */
[----:B------:R-:W4:Y:S04]  /*2570*/  LDS.64 R40, [R40+0x300] ;  /* 0x0003000028287984 */ /* 0x000f280000000a00 */
[----:B------:R-:W4:Y:S04]  /*2580*/  LDS.64 R42, [R42+0x400] ;  /* 0x000400002a2a7984 */ /* 0x000f280000000a00 */
[----:B------:R-:W4:Y:S04]  /*2590*/  LDS.64 R46, [R46+0x600] ;  /* 0x000600002e2e7984 */ /* 0x000f280000000a00 */
[----:B------:R-:W4:Y:S04]  /*25a0*/  LDS.64 R50, [R50+0x700] ;  /* 0x0007000032327984 */ /* 0x000f280000000a00 */
[----:B-1----:R1:W-:Y:S04]  /*25b0*/  STG.E.64 desc[UR6][R54.64+0x200], R38 ;  /* 0x0002002636007986 */ /* 0x0023e8000c101b06 */
[----:B0-----:R1:W-:Y:S04]  /*25c0*/  STG.E.64 desc[UR6][R54.64+0x500], R44 ;  /* 0x0005002c36007986 */ /* 0x0013e8000c101b06 */
[----:B--2---:R1:W-:Y:S04]  /*25d0*/  STG.E.64 desc[UR6][R54.64], R4 ;  /* 0x0000000436007986 */ /* 0x0043e8000c101b06 */
[----:B---3--:R1:W-:Y:S04]  /*25e0*/  STG.E.64 desc[UR6][R54.64+0x100], R36 ;  /* 0x0001002436007986 */ /* 0x0083e8000c101b06 */
[----:B----4-:R1:W-:Y:S04]  /*25f0*/  STG.E.64 desc[UR6][R54.64+0x300], R40 ;  /* 0x0003002836007986 */ /* 0x0103e8000c101b06 */
[----:B------:R1:W-:Y:S04]  /*2600*/  STG.E.64 desc[UR6][R54.64+0x400], R42 ;  /* 0x0004002a36007986 */ /* 0x0003e8000c101b06 */
[----:B------:R1:W-:Y:S04]  /*2610*/  STG.E.64 desc[UR6][R54.64+0x600], R46 ;  /* 0x0006002e36007986 */ /* 0x0003e8000c101b06 */
[----:B------:R1:W-:Y:S01]  /*2620*/  STG.E.64 desc[UR6][R54.64+0x700], R50 ;  /* 0x0007003236007986 */ /* 0x0003e2000c101b06 */
[----:B------:R-:W-:Y:S05]  /*2630*/  BRA `(.L_x_25) ;  /* 0x0000000000f07947 */ /* 0x000fea0003800000 */
.L_x_24:
[----:B------:R-:W0:Y:S01]  /*2640*/  S2R R32, SR_LANEID ;  /* 0x0000000000207919 */ /* 0x000e220000000000 */
[----:B------:R-:W-:Y:S01]  /*2650*/  LOP3.LUT R31, R3, 0x1f00, RZ, 0xc0, !PT ;  /* 0x00001f00031f7812 */ /* 0x000fe200078ec0ff */
[----:B------:R-:W1:Y:S01]  /*2660*/  LDCU.64 UR8, c[0x0][0x388] ;  /* 0x00007100ff0877ac */ /* 0x000e620008000a00 */
[----:B------:R-:W-:-:S04]  /*2670*/  LOP3.LUT R48, R4, 0x1f, R0, 0xf8, !PT ;  /* 0x0000001f04307812 */ /* 0x000fc800078ef800 */
[----:B------:R-:W-:-:S05]  /*2680*/  IADD3 R48, P0, PT, R31, R48, RZ ;  /* 0x000000301f307210 */ /* 0x000fca0007f1e0ff */
[----:B------:R-:W-:Y:S01]  /*2690*/  IMAD.X R5, RZ, RZ, R5, P0 ;  /* 0x000000ffff057224 */ /* 0x000fe200000e0605 */
[----:B-1----:R-:W-:-:S04]  /*26a0*/  LEA R4, P0, R48, UR8, 0x3 ;  /* 0x0000000830047c11 */ /* 0x002fc8000f8018ff */
[----:B------:R-:W-:Y:S01]  /*26b0*/  LEA.HI.X R5, R48, UR9, R5, 0x3, P0 ;  /* 0x0000000930057c11 */ /* 0x000fe200080f1c05 */
[----:B0-----:R-:W-:-:S04]  /*26c0*/  IMAD R33, R32, 0x8, R31 ;  /* 0x0000000820217824 */ /* 0x001fc800078e021f */
[----:B------:R-:W-:Y:S01]  /*26d0*/  IMAD R32, R32, -0x7, R33 ;  /* 0xfffffff920207824 */ /* 0x000fe200078e0221 */
[----:B------:R-:W-:-:S03]  /*26e0*/  LEA.HI.SX32 R30, R33, R33, 0x1b ;  /* 0x00000021211e7211 */ /* 0x000fc600078fdaff */
[----:B------:R-:W-:Y:S01]  /*26f0*/  VIADD R49, R32, 0x60 ;  /* 0x0000006020317836 */ /* 0x000fe20000000000 */
[----:B------:R-:W-:Y:S01]  /*2700*/  LEA R30, R30, UR4, 0x3 ;  /* 0x000000041e1e7c11 */ /* 0x000fe2000f8e18ff */
[C---:B------:R-:W-:Y:S01]  /*2710*/  VIADD R53, R32.reuse, 0x20 ;  /* 0x0000002020357836 */ /* 0x040fe20000000000 */
[CC--:B------:R-:W-:Y:S01]  /*2720*/  LEA.HI.SX32 R33, R32.reuse, R32.reuse, 0x1b ;  /* 0x0000002020217211 */ /* 0x0c0fe200078fdaff */
[C---:B------:R-:W-:Y:S02]  /*2730*/  VIADD R55, R32.reuse, 0x40 ;  /* 0x0000004020377836 */ /* 0x040fe40000000000 */
[----:B------:R0:W-:Y:S01]  /*2740*/  STS.64 [R30+0x8], R36 ;  /* 0x000008241e007388 */ /* 0x0001e20000000a00 */
[-C--:B------:R-:W-:Y:S02]  /*2750*/  LEA.HI.SX32 R53, R53, R32.reuse, 0x1b ;  /* 0x0000002035357211 */ /* 0x080fe400078fdaff */
[-C--:B------:R-:W-:Y:S01]  /*2760*/  LEA.HI.SX32 R55, R55, R32.reuse, 0x1b ;  /* 0x0000002037377211 */ /* 0x080fe200078fdaff */
[----:B------:R1:W-:Y:S04]  /*2770*/  STS.64 [R30+0x10], R38 ;  /* 0x000010261e007388 */ /* 0x0003e80000000a00 */
[----:B------:R2:W-:Y:S04]  /*2780*/  STS.64 [R30+0x18], R40 ;  /* 0x000018281e007388 */ /* 0x0005e80000000a00 */
[----:B------:R3:W-:Y:S01]  /*2790*/  STS.64 [R30+0x20], R42 ;  /* 0x0000202a1e007388 */ /* 0x0007e20000000a00 */
[C---:B0-----:R-:W-:Y:S01]  /*27a0*/  VIADD R37, R32.reuse, 0x80 ;  /* 0x0000008020257836 */ /* 0x041fe20000000000 */
[-C--:B------:R-:W-:Y:S01]  /*27b0*/  LEA.HI.SX32 R36, R49, R32.reuse, 0x1b ;  /* 0x0000002031247211 */ /* 0x080fe200078fdaff */
[C---:B-1----:R-:W-:Y:S01]  /*27c0*/  VIADD R39, R32.reuse, 0xa0 ;  /* 0x000000a020277836 */ /* 0x042fe20000000000 */
[----:B------:R0:W-:Y:S02]  /*27d0*/  STS.64 [R30+0x28], R44 ;  /* 0x0000282c1e007388 */ /* 0x0001e40000000a00 */
[-C--:B------:R-:W-:Y:S01]  /*27e0*/  LEA.HI.SX32 R37, R37, R32.reuse, 0x1b ;  /* 0x0000002025257211 */ /* 0x080fe200078fdaff */
[C---:B--2---:R-:W-:Y:S01]  /*27f0*/  VIADD R41, R32.reuse, 0xc0 ;  /* 0x000000c020297836 */ /* 0x044fe20000000000 */
[----:B------:R-:W-:Y:S01]  /*2800*/  LEA.HI.SX32 R39, R39, R32, 0x1b ;  /* 0x0000002027277211 */ /* 0x000fe200078fdaff */
[----:B------:R1:W-:Y:S01]  /*2810*/  STS.64 [R30], R34 ;  /* 0x000000221e007388 */ /* 0x0003e20000000a00 */
[----:B---3--:R-:W-:-:S02]  /*2820*/  VIADD R43, R32, 0xe0 ;  /* 0x000000e0202b7836 */ /* 0x008fc40000000000 */
[-C--:B------:R-:W-:Y:S01]  /*2830*/  LEA.HI.SX32 R41, R41, R32.reuse, 0x1b ;  /* 0x0000002029297211 */ /* 0x080fe200078fdaff */
[----:B------:R-:W-:Y:S01]  /*2840*/  STS.64 [R30+0x30], R46 ;  /* 0x0000302e1e007388 */ /* 0x000fe20000000a00 */
[----:B------:R-:W-:Y:S02]  /*2850*/  LEA R42, R37, UR4, 0x3 ;  /* 0x00000004252a7c11 */ /* 0x000fe4000f8e18ff */
[----:B------:R-:W-:Y:S01]  /*2860*/  LEA.HI.SX32 R43, R43, R32, 0x1b ;  /* 0x000000202b2b7211 */ /* 0x000fe200078fdaff */
[----:B------:R-:W-:Y:S01]  /*2870*/  STS.64 [R30+0x38], R50 ;  /* 0x000038321e007388 */ /* 0x000fe20000000a00 */
[----:B0-----:R-:W-:Y:S01]  /*2880*/  LEA R44, R36, UR4, 0x3 ;  /* 0x00000004242c7c11 */ /* 0x001fe2000f8e18ff */
[----:B------:R-:W-:Y:S01]  /*2890*/  NOP ;  /* 0x0000000000007918 */ /* 0x000fe20000000000 */
[----:B-1----:R-:W-:-:S04]  /*28a0*/  LEA R35, R33, UR4, 0x3 ;  /* 0x0000000421237c11 */ /* 0x002fc8000f8e18ff */
[----:B------:R-:W0:Y:S01]  /*28b0*/  LDS.64 R44, [R44+0x300] ;  /* 0x000300002c2c7984 */ /* 0x000e220000000a00 */
[----:B------:R-:W-:Y:S02]  /*28c0*/  LEA R40, R39, UR4, 0x3 ;  /* 0x0000000427287c11 */ /* 0x000fe4000f8e18ff */
[----:B------:R-:W-:Y:S02]  /*28d0*/  LEA R38, R41, UR4, 0x3 ;  /* 0x0000000429267c11 */ /* 0x000fe4000f8e18ff */
[----:B------:R-:W-:Y:S02]  /*28e0*/  LEA R36, R43, UR4, 0x3 ;  /* 0x000000042b247c11 */ /* 0x000fe4000f8e18ff */
[----:B------:R-:W-:Y:S01]  /*28f0*/  LEA R34, R53, UR4, 0x3 ;  /* 0x0000000435227c11 */ /* 0x000fe2000f8e18ff */
[----:B------:R-:W1:Y:S01]  /*2900*/  LDS.64 R42, [R42+0x400] ;  /* 0x000400002a2a7984 */ /* 0x000e620000000a00 */
[----:B------:R-:W-:-:S03]  /*2910*/  LEA R33, R55, UR4, 0x3 ;  /* 0x0000000437217c11 */ /* 0x000fc6000f8e18ff */
[----:B------:R-:W2:Y:S04]  /*2920*/  LDS.64 R52, [R35] ;  /* 0x0000000023347984 */ /* 0x000ea80000000a00 */
[----:B------:R-:W3:Y:S04]  /*2930*/  LDS.64 R50, [R34+0x100] ;  /* 0x0001000022327984 */ /* 0x000ee80000000a00 */
[----:B------:R-:W4:Y:S04]  /*2940*/  LDS.64 R46, [R33+0x200] ;  /* 0x00020000212e7984 */ /* 0x000f280000000a00 */
[----:B------:R-:W4:Y:S04]  /*2950*/  LDS.64 R40, [R40+0x500] ;  /* 0x0005000028287984 */ /* 0x000f280000000a00 */
[----:B------:R-:W4:Y:S04]  /*2960*/  LDS.64 R38, [R38+0x600] ;  /* 0x0006000026267984 */ /* 0x000f280000000a00 */
[----:B------:R-:W4:Y:S04]  /*2970*/  LDS.64 R36, [R36+0x700] ;  /* 0x0007000024247984 */ /* 0x000f280000000a00 */
[----:B0-----:R0:W-:Y:S04]  /*2980*/  STG.E.64 desc[UR6][R4.64+0x300], R44 ;  /* 0x0003002c04007986 */ /* 0x0011e8000c101b06 */
[----:B-1----:R0:W-:Y:S04]  /*2990*/  STG.E.64 desc[UR6][R4.64+0x400], R42 ;  /* 0x0004002a04007986 */ /* 0x0021e8000c101b06 */
[----:B--2---:R0:W-:Y:S04]  /*29a0*/  STG.E.64 desc[UR6][R4.64], R52 ;  /* 0x0000003404007986 */ /* 0x0041e8000c101b06 */
[----:B---3--:R0:W-:Y:S04]  /*29b0*/  STG.E.64 desc[UR6][R4.64+0x100], R50 ;  /* 0x0001003204007986 */ /* 0x0081e8000c101b06 */
[----:B----4-:R0:W-:Y:S04]  /*29c0*/  STG.E.64 desc[UR6][R4.64+0x200], R46 ;  /* 0x0002002e04007986 */ /* 0x0101e8000c101b06 */
[----:B------:R0:W-:Y:S04]  /*29d0*/  STG.E.64 desc[UR6][R4.64+0x500], R40 ;  /* 0x0005002804007986 */ /* 0x0001e8000c101b06 */
[----:B------:R0:W-:Y:S04]  /*29e0*/  STG.E.64 desc[UR6][R4.64+0x600], R38 ;  /* 0x0006002604007986 */ /* 0x0001e8000c101b06 */
[----:B------:R0:W-:Y:S02]  /*29f0*/  STG.E.64 desc[UR6][R4.64+0x700], R36 ;  /* 0x0007002404007986 */ /* 0x0001e4000c101b06 */
.L_x_25:
[----:B------:R-:W-:Y:S01]  /*2a00*/  BAR.SYNC.DEFER_BLOCKING 0x0 ;  /* 0x0000000000007b1d */ /* 0x000fe20000010000 */
[----:B01----:R-:W-:Y:S02]  /*2a10*/  LEA R4, R22, UR4, 0x3 ;  /* 0x0000000416047c11 */ /* 0x003fe4000f8e18ff */
[----:B------:R-:W-:Y:S02]  /*2a20*/  LEA R23, R23, UR4, 0x3 ;  /* 0x0000000417177c11 */ /* 0x000fe4000f8e18ff */
[----:B------:R-:W-:Y:S02]  /*2a30*/  LEA R24, R24, UR4, 0x3 ;  /* 0x0000000418187c11 */ /* 0x000fe4000f8e18ff */
[----:B------:R-:W-:Y:S02]  /*2a40*/  LEA R25, R25, UR4, 0x3 ;  /* 0x0000000419197c11 */ /* 0x000fe4000f8e18ff */
[----:B------:R-:W-:Y:S02]  /*2a50*/  LEA R26, R26, UR4, 0x3 ;  /* 0x000000041a1a7c11 */ /* 0x000fe4000f8e18ff */
[----:B------:R-:W-:Y:S01]  /*2a60*/  LEA R27, R27, UR4, 0x3 ;  /* 0x000000041b1b7c11 */ /* 0x000fe2000f8e18ff */
[----:B-----5:R-:W-:Y:S04]  /*2a70*/  STS.64 [R3+UR4], R20 ;  /* 0x0000001403007988 */ /* 0x020fe80008000a04 */
[----:B------:R0:W-:Y:S04]  /*2a80*/  STS.64 [R3+UR4+0x800], R18 ;  /* 0x0008001203007988 */ /* 0x0001e80008000a04 */
[----:B------:R1:W-:Y:S04]  /*2a90*/  STS.64 [R3+UR4+0x1000], R16 ;  /* 0x0010001003007988 */ /* 0x0003e80008000a04 */
[----:B------:R2:W-:Y:S04]  /*2aa0*/  STS.64 [R3+UR4+0x1800], R14 ;  /* 0x0018000e03007988 */ /* 0x0005e80008000a04 */
[----:B------:R2:W-:Y:S01]  /*2ab0*/  STS.64 [R3+UR4+0x2000], R12 ;  /* 0x0020000c03007988 */ /* 0x0005e20008000a04 */
[----:B0-----:R-:W-:-:S03]  /*2ac0*/  LEA R18, R29, UR4, 0x3 ;  /* 0x000000041d127c11 */ /* 0x001fc6000f8e18ff */
[----:B------:R2:W-:Y:S01]  /*2ad0*/  STS.64 [R3+UR4+0x2800], R10 ;  /* 0x0028000a03007988 */ /* 0x0005e20008000a04 */
[----:B-1----:R-:W-:-:S03]  /*2ae0*/  LEA R16, R28, UR4, 0x3 ;  /* 0x000000041c107c11 */ /* 0x002fc6000f8e18ff */
[----:B------:R2:W-:Y:S04]  /*2af0*/  STS.64 [R3+UR4+0x3000], R8 ;  /* 0x0030000803007988 */ /* 0x0005e80008000a04 */
[----:B------:R2:W-:Y:S01]  /*2b00*/  STS.64 [R3+UR4+0x3800], R6 ;  /* 0x0038000603007988 */ /* 0x0005e20008000a04 */
[----:B------:R-:W-:Y:S06]  /*2b10*/  BAR.SYNC.DEFER_BLOCKING 0x0 ;  /* 0x0000000000007b1d */ /* 0x000fec0000010000 */
[----:B------:R-:W0:Y:S04]  /*2b20*/  LDS.64 R4, [R4] ;  /* 0x0000000004047984 */ /* 0x000e280000000a00 */
[----:B------:R2:W1:Y:S04]  /*2b30*/  LDS.64 R6, [R23] ;  /* 0x0000000017067984 */ /* 0x0004680000000a00 */
[----:B------:R2:W3:Y:S04]  /*2b40*/  LDS.64 R8, [R24] ;  /* 0x0000000018087984 */ /* 0x0004e80000000a00 */
[----:B------:R2:W4:Y:S04]  /*2b50*/  LDS.64 R10, [R25] ;  /* 0x00000000190a7984 */ /* 0x0005280000000a00 */
[----:B------:R2:W0:Y:S04]  /*2b60*/  LDS.64 R12, [R26] ;  /* 0x000000001a0c7984 */ /* 0x0004280000000a00 */
[----:B------:R2:W0:Y:S04]  /*2b70*/  LDS.64 R14, [R27] ;  /* 0x000000001b0e7984 */ /* 0x0004280000000a00 */
[----:B------:R-:W0:Y:S04]  /*2b80*/  LDS.64 R16, [R16] ;  /* 0x0000000010107984 */ /* 0x000e280000000a00 */
[----:B------:R-:W0:Y:S01]  /*2b90*/  LDS.64 R18, [R18] ;  /* 0x0000000012127984 */ /* 0x000e220000000a00 */
[----:B------:R-:W-:Y:S06]  /*2ba0*/  BAR.SYNC.DEFER_BLOCKING 0x0 ;  /* 0x0000000000007b1d */ /* 0x000fec0000010000 */
[----:B--2---:R-:W-:Y:S05]  /*2bb0*/  BRA.U !UP0, `(.L_x_26) ;  /* 0x0000000108b87547 */ /* 0x004fea000b800000 */
[----:B0-----:R0:W-:Y:S01]  /*2bc0*/  STS.64 [R30], R4 ;  /* 0x000000041e007388 */ /* 0x0011e20000000a00 */
[C---:B------:R-:W-:Y:S01]  /*2bd0*/  VIADD R3, R32.reuse, 0x80 ;  /* 0x0000008020037836 */ /* 0x040fe20000000000 */
[-C--:B------:R-:W-:Y:S01]  /*2be0*/  LEA.HI.SX32 R49, R49, R32.reuse, 0x1b ;  /* 0x0000002031317211 */ /* 0x080fe200078fdaff */
[C---:B------:R-:W-:Y:S01]  /*2bf0*/  VIADD R21, R32.reuse, 0xa0 ;  /* 0x000000a020157836 */ /* 0x040fe20000000000 */
[----:B-1----:R1:W-:Y:S01]  /*2c00*/  STS.64 [R30+0x8], R6 ;  /* 0x000008061e007388 */ /* 0x0023e20000000a00 */
[----:B------:R-:W2:Y:S01]  /*2c10*/  LDCU.64 UR8, c[0x0][0x3a8] ;  /* 0x00007500ff0877ac */ /* 0x000ea20008000a00 */
[-C--:B------:R-:W-:Y:S02]  /*2c20*/  LEA.HI.SX32 R3, R3, R32.reuse, 0x1b ;  /* 0x0000002003037211 */ /* 0x080fe400078fdaff */
[----:B------:R-:W-:Y:S01]  /*2c30*/  LEA.HI.SX32 R21, R21, R32, 0x1b ;  /* 0x0000002015157211 */ /* 0x000fe200078fdaff */
[----:B----4-:R4:W-:Y:S01]  /*2c40*/  STS.64 [R30+0x18], R10 ;  /* 0x0000180a1e007388 */ /* 0x0109e20000000a00 */
[----:B------:R-:W-:Y:S01]  /*2c50*/  LOP3.LUT R20, R31, 0x1f, R0, 0xf8, !PT ;  /* 0x0000001f1f147812 */ /* 0x000fe200078ef800 */
[----:B0-----:R-:W-:-:S02]  /*2c60*/  VIADD R5, R32, 0xc0 ;  /* 0x000000c020057836 */ /* 0x001fc40000000000 */
[----:B------:R0:W-:Y:S01]  /*2c70*/  STS.64 [R30+0x20], R12 ;  /* 0x0000200c1e007388 */ /* 0x0001e20000000a00 */
[----:B-1----:R-:W-:Y:S02]  /*2c80*/  VIADD R7, R32, 0xe0 ;  /* 0x000000e020077836 */ /* 0x002fe40000000000 */
[-C--:B------:R-:W-:Y:S01]  /*2c90*/  LEA.HI.SX32 R5, R5, R32.reuse, 0x1b ;  /* 0x0000002005057211 */ /* 0x080fe200078fdaff */
[----:B------:R1:W-:Y:S02]  /*2ca0*/  STS.64 [R30+0x28], R14 ;  /* 0x0000280e1e007388 */ /* 0x0003e40000000a00 */
[----:B------:R-:W-:Y:S02]  /*2cb0*/  LEA.HI.SX32 R7, R7, R32, 0x1b ;  /* 0x0000002007077211 */ /* 0x000fe400078fdaff */
[----:B------:R5:W-:Y:S01]  /*2cc0*/  STS.64 [R30+0x30], R16 ;  /* 0x000030101e007388 */ /* 0x000be20000000a00 */
[----:B----4-:R-:W-:Y:S02]  /*2cd0*/  LEA R10, R49, UR4, 0x3 ;  /* 0x00000004310a7c11 */ /* 0x010fe4000f8e18ff */
[----:B0-----:R-:W-:Y:S01]  /*2ce0*/  LEA R12, R3, UR4, 0x3 ;  /* 0x00000004030c7c11 */ /* 0x001fe2000f8e18ff */
[----:B------:R0:W-:Y:S01]  /*2cf0*/  STS.64 [R30+0x38], R18 ;  /* 0x000038121e007388 */ /* 0x0001e20000000a00 */
[----:B-1----:R-:W-:-:S03]  /*2d00*/  LEA R14, R21, UR4, 0x3 ;  /* 0x00000004150e7c11 */ /* 0x002fc6000f8e18ff */
[----:B---3--:R-:W-:Y:S01]  /*2d10*/  STS.64 [R30+0x10], R8 ;  /* 0x000010081e007388 */ /* 0x008fe20000000a00 */
[----:B------:R-:W-:Y:S01]  /*2d20*/  NOP ;  /* 0x0000000000007918 */ /* 0x000fe20000000000 */
[----:B-----5:R-:W-:Y:S02]  /*2d30*/  LEA R16, R5, UR4, 0x3 ;  /* 0x0000000405107c11 */ /* 0x020fe4000f8e18ff */
[----:B------:R-:W1:Y:S01]  /*2d40*/  LDS.64 R8, [R33+0x200] ;  /* 0x0002000021087984 */ /* 0x000e620000000a00 */
[----:B0-----:R-:W-:Y:S01]  /*2d50*/  LEA R18, R7, UR4, 0x3 ;  /* 0x0000000407127c11 */ /* 0x001fe2000f8e18ff */
[----:B------:R-:W-:Y:S02]  /*2d60*/  IMAD.MOV.U32 R21, RZ, RZ, RZ ;  /* 0x000000ffff157224 */ /* 0x000fe400078e00ff */
[----:B------:R-:W0:Y:S01]  /*2d70*/  LDS.64 R4, [R35] ;  /* 0x0000000023047984 */ /* 0x000e220000000a00 */
[----:B------:R-:W-:-:S03]  /*2d80*/  IMAD.WIDE.U32 R20, R2, 0x800, R20 ;  /* 0x0000080002147825 */ /* 0x000fc600078e0014 */
[----:B------:R-:W3:Y:S01]  /*2d90*/  LDS.64 R6, [R34+0x100] ;  /* 0x0001000022067984 */ /* 0x000ee20000000a00 */
[----:B--2---:R-:W-:-:S03]  /*2da0*/  LEA R2, P0, R20, UR8, 0x3 ;  /* 0x0000000814027c11 */ /* 0x004fc6000f8018ff */
[----:B------:R-:W2:Y:S01]  /*2db0*/  LDS.64 R10, [R10+0x300] ;  /* 0x000300000a0a7984 */ /* 0x000ea20000000a00 */
[----:B------:R-:W-:-:S03]  /*2dc0*/  LEA.HI.X R3, R20, UR9, R21, 0x3, P0 ;  /* 0x0000000914037c11 */ /* 0x000fc600080f1c15 */
[----:B------:R-:W4:Y:S04]  /*2dd0*/  LDS.64 R12, [R12+0x400] ;  /* 0x000400000c0c7984 */ /* 0x000f280000000a00 */
[----:B------:R-:W5:Y:S04]  /*2de0*/  LDS.64 R14, [R14+0x500] ;  /* 0x000500000e0e7984 */ /* 0x000f680000000a00 */
[----:B------:R-:W5:Y:S04]  /*2df0*/  LDS.64 R16, [R16+0x600] ;  /* 0x0006000010107984 */ /* 0x000f680000000a00 */
[----:B------:R-:W5:Y:S04]  /*2e00*/  LDS.64 R18, [R18+0x700] ;  /* 0x0007000012127984 */ /* 0x000f680000000a00 */
[----:B-1----:R-:W-:Y:S04]  /*2e10*/  STG.E.64 desc[UR6][R2.64+0x200], R8 ;  /* 0x0002000802007986 */ /* 0x002fe8000c101b06 */
[----:B0-----:R-:W-:Y:S04]  /*2e20*/  STG.E.64 desc[UR6][R2.64], R4 ;  /* 0x0000000402007986 */ /* 0x001fe8000c101b06 */
[----:B---3--:R-:W-:Y:S04]  /*2e30*/  STG.E.64 desc[UR6][R2.64+0x100], R6 ;  /* 0x0001000602007986 */ /* 0x008fe8000c101b06 */
[----:B--2---:R-:W-:Y:S04]  /*2e40*/  STG.E.64 desc[UR6][R2.64+0x300], R10 ;  /* 0x0003000a02007986 */ /* 0x004fe8000c101b06 */
[----:B----4-:R-:W-:Y:S04]  /*2e50*/  STG.E.64 desc[UR6][R2.64+0x400], R12 ;  /* 0x0004000c02007986 */ /* 0x010fe8000c101b06 */
[----:B-----5:R-:W-:Y:S04]  /*2e60*/  STG.E.64 desc[UR6][R2.64+0x500], R14 ;  /* 0x0005000e02007986 */ /* 0x020fe8000c101b06 */
[----:B------:R-:W-:Y:S04]  /*2e70*/  STG.E.64 desc[UR6][R2.64+0x600], R16 ;  /* 0x0006001002007986 */ /* 0x000fe8000c101b06 */
[----:B------:R-:W-:Y:S01]  /*2e80*/  STG.E.64 desc[UR6][R2.64+0x700], R18 ;  /* 0x0007001202007986 */ /* 0x000fe2000c101b06 */
[----:B------:R-:W-:Y:S05]  /*2e90*/  EXIT ;  /* 0x000000000000794d */ /* 0x000fea0003800000 */
.L_x_26:
[----:B0-----:R0:W-:Y:S01]  /*2ea0*/  STS.64 [R30], R4 ;  /* 0x000000041e007388 */ /* 0x0011e20000000a00 */
[C---:B------:R-:W-:Y:S01]  /*2eb0*/  VIADD R3, R32.reuse, 0x80 ;  /* 0x0000008020037836 */ /* 0x040fe20000000000 */
[-C--:B------:R-:W-:Y:S01]  /*2ec0*/  LEA.HI.SX32 R49, R49, R32.reuse, 0x1b ;  /* 0x0000002031317211 */ /* 0x080fe200078fdaff */
[----:B------:R-:W-:Y:S01]  /*2ed0*/  VIADD R21, R32, 0xa0 ;  /* 0x000000a020157836 */ /* 0x000fe20000000000 */
[----:B-1----:R1:W-:Y:S01]  /*2ee0*/  STS.64 [R30+0x8], R6 ;  /* 0x000008061e007388 */ /* 0x0023e20000000a00 */
[----:B------:R-:W2:Y:S01]  /*2ef0*/  LDCU.64 UR8, c[0x0][0x390] ;  /* 0x00007200ff0877ac */ /* 0x000ea20008000a00 */
[-C--:B------:R-:W-:Y:S02]  /*2f00*/  LEA.HI.SX32 R3, R3, R32.reuse, 0x1b ;  /* 0x0000002003037211 */ /* 0x080fe400078fdaff */
[----:B------:R-:W-:Y:S01]  /*2f10*/  LEA.HI.SX32 R21, R21, R32, 0x1b ;  /* 0x0000002015157211 */ /* 0x000fe200078fdaff */
[----:B----4-:R4:W-:Y:S01]  /*2f20*/  STS.64 [R30+0x18], R10 ;  /* 0x0000180a1e007388 */ /* 0x0109e20000000a00 */
[----:B------:R-:W-:Y:S01]  /*2f30*/  LOP3.LUT R20, R0, 0x1f, RZ, 0xc0, !PT ;  /* 0x0000001f00147812 */ /* 0x000fe200078ec0ff */
        /* <DEDUP_REMOVED lines=20> */
[----:B------:R-:W-:-:S03]  /*3080*/  IADD3 R31, P0, PT, R31, R2, RZ ;  /* 0x000000021f1f7210 */ /* 0x000fc60007f1e0ff */
[----:B------:R-:W4:Y:S04]  /*3090*/  LDS.64 R10, [R10+0x300] ;  /* 0x000300000a0a7984 */ /* 0x000f280000000a00 */
[----:B------:R-:W5:Y:S01]  /*30a0*/  LDS.64 R12, [R12+0x400] ;  /* 0x000400000c0c7984 */ /* 0x000f620000000a00 */
[----:B------:R-:W-:Y:S01]  /*30b0*/  IMAD.X R0, RZ, RZ, R3, P0 ;  /* 0x000000ffff007224 */ /* 0x000fe200000e0603 */
[C---:B--2---:R-:W-:Y:S02]  /*30c0*/  LEA R2, P0, R31.reuse, UR8, 0x3 ;  /* 0x000000081f027c11 */ /* 0x044fe4000f8018ff */
[----:B------:R-:W2:Y:S02]  /*30d0*/  LDS.64 R14, [R14+0x500] ;  /* 0x000500000e0e7984 */ /* 0x000ea40000000a00 */
[----:B------:R-:W-:-:S02]  /*30e0*/  LEA.HI.X R3, R31, UR9, R0, 0x3, P0 ;  /* 0x000000091f037c11 */ /* 0x000fc400080f1c00 */
[----:B------:R-:W2:Y:S04]  /*30f0*/  LDS.64 R16, [R16+0x600] ;  /* 0x0006000010107984 */ /* 0x000ea80000000a00 */
[----:B------:R-:W2:Y:S04]  /*3100*/  LDS.64 R18, [R18+0x700] ;  /* 0x0007000012127984 */ /* 0x000ea80000000a00 */
[----:B-1----:R-:W-:Y:S04]  /*3110*/  STG.E.64 desc[UR6][R2.64+0x200], R8 ;  /* 0x0002000802007986 */ /* 0x002fe8000c101b06 */
[----:B0-----:R-:W-:Y:S04]  /*3120*/  STG.E.64 desc[UR6][R2.64], R4 ;  /* 0x0000000402007986 */ /* 0x001fe8000c101b06 */
[----:B---3--:R-:W-:Y:S04]  /*3130*/  STG.E.64 desc[UR6][R2.64+0x100], R6 ;  /* 0x0001000602007986 */ /* 0x008fe8000c101b06 */
[----:B----4-:R-:W-:Y:S04]  /*3140*/  STG.E.64 desc[UR6][R2.64+0x300], R10 ;  /* 0x0003000a02007986 */ /* 0x010fe8000c101b06 */
[----:B-----5:R-:W-:Y:S04]  /*3150*/  STG.E.64 desc[UR6][R2.64+0x400], R12 ;  /* 0x0004000c02007986 */ /* 0x020fe8000c101b06 */
[----:B--2---:R-:W-:Y:S04]  /*3160*/  STG.E.64 desc[UR6][R2.64+0x500], R14 ;  /* 0x0005000e02007986 */ /* 0x004fe8000c101b06 */
[----:B------:R-:W-:Y:S04]  /*3170*/  STG.E.64 desc[UR6][R2.64+0x600], R16 ;  /* 0x0006001002007986 */ /* 0x000fe8000c101b06 */
[----:B------:R-:W-:Y:S01]  /*3180*/  STG.E.64 desc[UR6][R2.64+0x700], R18 ;  /* 0x0007001202007986 */ /* 0x000fe2000c101b06 */
[----:B------:R-:W-:Y:S05]  /*3190*/  EXIT ;  /* 0x000000000000794d */ /* 0x000fea0003800000 */
.L_x_0:
[----:B------:R-:W0:Y:S01]  /*31a0*/  LDC.64 R10, c[0x0][0x3b8] ;  /* 0x0000ee00ff0a7b82 */ /* 0x000e220000000a00 */
[----:B--2---:R-:W-:Y:S01]  /*31b0*/  IADD3 R3, P1, PT, RZ, -R20, RZ ;  /* 0x80000014ff037210 */ /* 0x004fe20007f3e0ff */
[----:B------:R-:W1:Y:S06]  /*31c0*/  LDCU.U8 UR4, c[0x0][0x380] ;  /* 0x00007000ff0477ac */ /* 0x000e6c0008000000 */
[----:B------:R-:W2:Y:S01]  /*31d0*/  LDC.64 R16, c[0x0][0x398] ;  /* 0x0000e600ff107b82 */ /* 0x000ea20000000a00 */
[----:B0-----:R-:W-:-:S04]  /*31e0*/  LEA R10, P0, R2, R10, 0x3 ;  /* 0x0000000a020a7211 */ /* 0x001fc800078018ff */
[----:B------:R-:W-:-:S05]  /*31f0*/  LEA.HI.X R11, R2, R11, RZ, 0x3, P0 ;  /* 0x0000000b020b7211 */ /* 0x000fca00000f1cff */
[----:B------:R-:W3:Y:S04]  /*3200*/  LDG.E.64 R6, desc[UR6][R10.64+0x8] ;  /* 0x000008060a067981 */ /* 0x000ee8000c1e1b00 */
[----:B------:R0:W4:Y:S01]  /*3210*/  LDG.E.64 R8, desc[UR6][R10.64] ;  /* 0x000000060a087981 */ /* 0x000122000c1e1b00 */
[CC--:B------:R-:W-:Y:S01]  /*3220*/  LOP3.LUT R13, R3.reuse, R2.reuse, RZ, 0xc0, !PT ;  /* 0x00000002030d7212 */ /* 0x0c0fe200078ec0ff */
[----:B-1----:R-:W-:Y:S01]  /*3230*/  UPRMT UR4, UR4, 0x8880, URZ ;  /* 0x0000888004047896 */ /* 0x002fe200080000ff */
[----:B------:R-:W-:Y:S01]  /*3240*/  LOP3.LUT R3, R3, R2, RZ, 0xfc, !PT ;  /* 0x0000000203037212 */ /* 0x000fe200078efcff */
[----:B------:R-:W-:Y:S01]  /*3250*/  BSSY.RECONVERGENT B0, `(.L_x_27) ;  /* 0x0000115000007945 */ /* 0x000fe20003800200 */
[C---:B------:R-:W-:Y:S01]  /*3260*/  SHF.L.U64.HI R15, R13.reuse, 0xb, RZ ;  /* 0x0000000b0d0f7819 */ /* 0x040fe200000102ff */
[----:B------:R-:W-:Y:S01]  /*3270*/  IMAD.SHL.U32 R18, R13, 0x800, RZ ;  /* 0x000008000d127824 */ /* 0x000fe200078e00ff */
[----:B------:R-:W-:Y:S01]  /*3280*/  ISETP.NE.U32.AND P0, PT, R3, -0x1, PT ;  /* 0xffffffff0300780c */ /* 0x000fe20003f05070 */
[--C-:B------:R-:W-:Y:S01]  /*3290*/  IMAD.X R3, RZ, RZ, ~R21.reuse, P1 ;  /* 0x000000ffff037224 */ /* 0x100fe200008e0e15 */
[C---:B------:R-:W-:Y:S01]  /*32a0*/  SHF.L.U64.HI R14, R20.reuse, 0xa, R21 ;  /* 0x0000000a140e7819 */ /* 0x040fe20000010215 */
[----:B0-----:R-:W-:Y:S01]  /*32b0*/  IMAD.SHL.U32 R11, R20, 0x400, RZ ;  /* 0x00000400140b7824 */ /* 0x001fe200078e00ff */
[----:B--2---:R-:W-:Y:S01]  /*32c0*/  IADD3 R20, P4, PT, -R18, R16, RZ ;  /* 0x0000001012147210 */ /* 0x004fe20007f9e1ff */
[----:B------:R-:W-:Y:S01]  /*32d0*/  IMAD.MOV.U32 R21, RZ, RZ, 0x7ff ;  /* 0x000007ffff157424 */ /* 0x000fe200078e00ff */
[----:B------:R-:W-:Y:S01]  /*32e0*/  ISETP.NE.AND.EX P0, PT, R3, -0x1, PT, P0 ;  /* 0xffffffff0300780c */ /* 0x000fe20003f05300 */
[----:B------:R-:W-:Y:S01]  /*32f0*/  UISETP.NE.AND UP0, UPT, UR4, URZ, UPT ;  /* 0x000000ff0400728c */ /* 0x000fe2000bf05270 */
[----:B------:R-:W-:Y:S01]  /*3300*/  LOP3.LUT R11, R11, 0xfffff800, RZ, 0xc0, !PT ;  /* 0xfffff8000b0b7812 */ /* 0x000fe200078ec0ff */
[----:B------:R-:W-:Y:S01]  /*3310*/  IMAD.X R19, R17, 0x1, ~R15, P4 ;  /* 0x0000000111137824 */ /* 0x000fe200020e0e0f */
[----:B------:R-:W-:Y:S01]  /*3320*/  ACQBULK ;  /* 0x000000000000782e */ /* 0x000fe20000000000 */
[----:B---3--:R-:W-:-:S02]  /*3330*/  IADD3 R12, P1, PT, R6, -R18, RZ ;  /* 0x80000012060c7210 */ /* 0x008fc40007f3e0ff */
[----:B------:R-:W-:Y:S02]  /*3340*/  IADD3 R6, P2, PT, R2, -R13, RZ ;  /* 0x8000000d02067210 */ /* 0x000fe40007f5e0ff */
[----:B------:R-:W-:Y:S01]  /*3350*/  IADD3 R13, P3, PT, -R4, R16, RZ ;  /* 0x00000010040d7210 */ /* 0x000fe20007f7e1ff */
[----:B------:R-:W-:Y:S01]  /*3360*/  IMAD.X R3, R7, 0x1, ~R15, P1 ;  /* 0x0000000107037824 */ /* 0x000fe200008e0e0f */
[----:B------:R-:W-:Y:S01]  /*3370*/  ISETP.NE.U32.AND P1, PT, R6, -0x1, PT ;  /* 0xffffffff0600780c */ /* 0x000fe20003f25070 */
[----:B------:R-:W-:Y:S02]  /*3380*/  IMAD.X R7, RZ, RZ, -0x1, P2 ;  /* 0xffffffffff077424 */ /* 0x000fe400010e06ff */
[----:B------:R-:W-:Y:S01]  /*3390*/  IMAD.X R5, R17, 0x1, ~R5, P3 ;  /* 0x0000000111057824 */ /* 0x000fe200018e0e05 */
[----:B------:R-:W-:Y:S02]  /*33a0*/  ISETP.LT.U32.AND P3, PT, R13, 0x800, PT ;  /* 0x000008000d00780c */ /* 0x000fe40003f61070 */
[----:B------:R-:W-:-:S02]  /*33b0*/  ISETP.NE.AND.EX P2, PT, R7, -0x1, PT, P1 ;  /* 0xffffffff0700780c */ /* 0x000fc40003f45310 */
[C---:B------:R-:W-:Y:S01]  /*33c0*/  SHF.L.U64.HI R10, R6.reuse, 0xb, R7 ;  /* 0x0000000b060a7819 */ /* 0x040fe20000010207 */
[----:B------:R-:W-:Y:S01]  /*33d0*/  IMAD.SHL.U32 R6, R6, 0x800, RZ ;  /* 0x0000080006067824 */ /* 0x000fe200078e00ff */
[----:B------:R-:W-:Y:S02]  /*33e0*/  ISETP.GT.U32.AND P1, PT, R20, R11, PT ;  /* 0x0000000b1400720c */ /* 0x000fe40003f24070 */
[----:B----4-:R-:W-:Y:S02]  /*33f0*/  IADD3 R7, P4, PT, R8, -R18, RZ ;  /* 0x8000001208077210 */ /* 0x010fe40007f9e0ff */
[----:B------:R-:W-:Y:S02]  /*3400*/  SEL R21, R21, 0x800, !P2 ;  /* 0x0000080015157807 */ /* 0x000fe40005000000 */
[----:B------:R-:W-:Y:S01]  /*3410*/  ISETP.GT.U32.AND.EX P1, PT, R19, R14, PT, P1 ;  /* 0x0000000e1300720c */ /* 0x000fe20003f24110 */
[----:B------:R-:W-:Y:S01]  /*3420*/  IMAD.X R33, R9, 0x1, ~R15, P4 ;  /* 0x0000000109217824 */ /* 0x000fe200020e0e0f */
[----:B------:R-:W-:-:S02]  /*3430*/  IADD3 R31, P2, PT, -R7, R6, RZ ;  /* 0x00000006071f7210 */ /* 0x000fc40007f5e1ff */
[----:B------:R-:W-:Y:S02]  /*3440*/  IADD3 R6, P4, P5, -R12, R21, R6 ;  /* 0x000000150c067210 */ /* 0x000fe40007d9e106 */
[-C--:B------:R-:W-:Y:S01]  /*3450*/  SEL R4, R20, R11.reuse, P1 ;  /* 0x0000000b14047207 */ /* 0x080fe20000800000 */
[----:B------:R-:W-:Y:S01]  /*3460*/  IMAD.X R33, R10, 0x1, ~R33, P2 ;  /* 0x000000010a217824 */ /* 0x000fe200010e0e21 */
[----:B------:R-:W-:Y:S02]  /*3470*/  IADD3.X R3, PT, PT, ~R3, RZ, R10, P4, P5 ;  /* 0x000000ff03037210 */ /* 0x000fe400027ea50a */
[----:B------:R-:W-:Y:S02]  /*3480*/  SEL R10, R19, R14, P1 ;  /* 0x0000000e130a7207 */ /* 0x000fe40000800000 */
[----:B------:R-:W-:Y:S02]  /*3490*/  IADD3 R4, P1, PT, R4, -R11, RZ ;  /* 0x8000000b04047210 */ /* 0x000fe40007f3e0ff */
[----:B------:R-:W-:-:S02]  /*34a0*/  SEL R6, R11, R6, !P0 ;  /* 0x000000060b067207 */ /* 0x000fc40004000000 */
[----:B------:R-:W-:Y:S01]  /*34b0*/  ISETP.LT.U32.AND P2, PT, R11, R20, PT ;  /* 0x000000140b00720c */ /* 0x000fe20003f41070 */
[----:B------:R-:W-:Y:S01]  /*34c0*/  IMAD.X R10, R10, 0x1, ~R14, P1 ;  /* 0x000000010a0a7824 */ /* 0x000fe200008e0e0e */
[-C--:B------:R-:W-:Y:S02]  /*34d0*/  ISETP.LT.U32.AND P4, PT, R31, R4.reuse, PT ;  /* 0x000000041f00720c */ /* 0x080fe40003f81070 */
[----:B------:R-:W-:Y:S02]  /*34e0*/  SEL R3, R14, R3, !P0 ;  /* 0x000000030e037207 */ /* 0x000fe40004000000 */
[----:B------:R-:W-:Y:S02]  /*34f0*/  ISETP.LT.U32.AND P1, PT, R6, R4, PT ;  /* 0x000000040600720c */ /* 0x000fe40003f21070 */
[----:B------:R-:W-:Y:S02]  /*3500*/  ISETP.LT.U32.AND.EX P2, PT, R14, R19, PT, P2 ;  /* 0x000000130e00720c */ /* 0x000fe40003f41120 */
[----:B------:R-:W-:-:S02]  /*3510*/  ISETP.LT.U32.AND.EX P4, PT, R33, R10, PT, P4 ;  /* 0x0000000a2100720c */ /* 0x000fc40003f81140 */
[----:B------:R-:W-:Y:S02]  /*3520*/  ISETP.LT.U32.AND.EX P1, PT, R3, R10, PT, P1 ;  /* 0x0000000a0300720c */ /* 0x000fe40003f21110 */
[----:B------:R-:W-:Y:S02]  /*3530*/  @!P0 SEL R12, R11, R20, P2 ;  /* 0x000000140b0c8207 */ /* 0x000fe40001000000 */
[-C--:B------:R-:W-:Y:S02]  /*3540*/  SEL R31, R31, R4.reuse, P4 ;  /* 0x000000041f1f7207 */ /* 0x080fe40002000000 */
[----:B------:R-:W-:Y:S01]  /*3550*/  SEL R6, R6, R4, P1 ;  /* 0x0000000406067207 */ /* 0x000fe20000800000 */
[----:B------:R-:W-:Y:S01]  /*3560*/  IMAD.IADD R7, R12, 0x1, -R7 ;  /* 0x000000010c077824 */ /* 0x000fe200078e0a07 */
[----:B------:R-:W-:Y:S02]  /*3570*/  ISETP.LT.U32.AND.EX P3, PT, R5, RZ, PT, P3 ;  /* 0x000000ff0500720c */ /* 0x000fe40003f61130 */
[----:B------:R-:W-:Y:S01]  /*3580*/  SEL R33, R33, R10, P4 ;  /* 0x0000000a21217207 */ /* 0x000fe20002000000 */
[----:B------:R-:W-:Y:S01]  /*3590*/  IMAD.IADD R6, R6, 0x1, -R31 ;  /* 0x0000000106067824 */ /* 0x000fe200078e0a1f */
[----:B------:R-:W-:Y:S01]  /*35a0*/  SEL R3, R13, 0x800, P3 ;  /* 0x000008000d037807 */ /* 0x000fe20001800000 */
[----:B------:R-:W-:Y:S08]  /*35b0*/  BRA.U !UP0, `(.L_x_28) ;  /* 0x0000000508347547 */ /* 0x000ff0000b800000 */
[----:B------:R-:W0:Y:S01]  /*35c0*/  LDCU.64 UR4, c[0x0][0x388] ;  /* 0x00007100ff0477ac */ /* 0x000e220008000a00 */
[----:B------:R-:W-:Y:S01]  /*35d0*/  IMAD.IADD R61, R7, 0x1, R6 ;  /* 0x00000001073d7824 */ /* 0x000fe200078e0206 */
[----:B------:R-:W-:Y:S01]  /*35e0*/  IADD3 R31, P0, P1, R31, R18, R11 ;  /* 0x000000121f1f7210 */ /* 0x000fe2000791e00b */
[----:B------:R-:W-:Y:S01]  /*35f0*/  IMAD.IADD R10, R0, 0x1, -R7 ;  /* 0x00000001000a7824 */ /* 0x000fe200078e0a07 */
[----:B------:R-:W-:Y:S01]  /*3600*/  IADD3 R5, P2, PT, R8, R0, RZ ;  /* 0x0000000008057210 */ /* 0x000fe20007f5e0ff */
[C---:B------:R-:W-:Y:S01]  /*3610*/  VIADD R38, R0.reuse, 0x100 ;  /* 0x0000010000267836 */ /* 0x040fe20000000000 */
[C---:B------:R-:W-:Y:S01]  /*3620*/  ISETP.GE.AND P5, PT, R0.reuse, R61, PT ;  /* 0x0000003d0000720c */ /* 0x040fe20003fa6270 */
[----:B------:R-:W-:Y:S01]  /*3630*/  VIADD R36, R0, 0x200 ;  /* 0x0000020000247836 */ /* 0x000fe20000000000 */
[----:B------:R-:W-:Y:S01]  /*3640*/  IADD3.X R33, PT, PT, R33, R15, R14, P0, P1 ;  /* 0x0000000f21217210 */ /* 0x000fe200007e240e */
[----:B------:R-:W-:Y:S01]  /*3650*/  IMAD.X R12, RZ, RZ, R9, P2 ;  /* 0x000000ffff0c7224 */ /* 0x000fe200010e0609 */
[----:B------:R-:W-:Y:S01]  /*3660*/  IADD3 R11, P0, PT, R10, R31, RZ ;  /* 0x0000001f0a0b7210 */ /* 0x000fe20007f1e0ff */
[C---:B------:R-:W-:Y:S01]  /*3670*/  VIADD R26, R0.reuse, 0x300 ;  /* 0x00000300001a7836 */ /* 0x040fe20000000000 */
[C---:B------:R-:W-:Y:S01]  /*3680*/  LOP3.LUT R28, R0.reuse, 0x400, RZ, 0xfc, !PT ;  /* 0x00000400001c7812 */ /* 0x040fe200078efcff */
[----:B------:R-:W-:Y:S01]  /*3690*/  VIADD R30, R0, 0x500 ;  /* 0x00000500001e7836 */ /* 0x000fe20000000000 */
[----:B------:R-:W-:Y:S01]  /*36a0*/  LEA.HI.X.SX32 R10, R10, R33, 0x1, P0 ;  /* 0x000000210a0a7211 */ /* 0x000fe200000f0eff */
[----:B------:R-:W-:Y:S01]  /*36b0*/  BSSY.RECONVERGENT B1, `(.L_x_29) ;  /* 0x0000010000017945 */ /* 0x000fe20003800200 */
[----:B------:R-:W-:Y:S01]  /*36c0*/  ISETP.GE.AND P6, PT, R28, R61, PT ;  /* 0x0000003d1c00720c */ /* 0x000fe20003fc6270 */
[----:B------:R-:W-:Y:S01]  /*36d0*/  VIADD R32, R0, 0x600 ;  /* 0x0000060000207836 */ /* 0x000fe20000000000 */
[----:B0-----:R-:W-:-:S02]  /*36e0*/  LEA R4, P2, R5, UR4, 0x3 ;  /* 0x0000000405047c11 */ /* 0x001fc4000f8418ff */
[----:B------:R-:W-:Y:S02]  /*36f0*/  LEA R40, P0, R11, UR4, 0x3 ;  /* 0x000000040b287c11 */ /* 0x000fe4000f8018ff */
[----:B------:R-:W-:Y:S02]  /*3700*/  LEA.HI.X R5, R5, UR5, R12, 0x3, P2 ;  /* 0x0000000505057c11 */ /* 0x000fe400090f1c0c */
[----:B------:R-:W-:Y:S02]  /*3710*/  LEA.HI.X R41, R11, UR5, R10, 0x3, P0 ;  /* 0x000000050b297c11 */ /* 0x000fe400080f1c0a */
[-C--:B------:R-:W-:Y:S02]  /*3720*/  ISETP.GE.AND P4, PT, R38, R61.reuse, PT ;  /* 0x0000003d2600720c */ /* 0x080fe40003f86270 */
[-C--:B------:R-:W-:Y:S02]  /*3730*/  ISETP.GE.AND P3, PT, R36, R61.reuse, PT ;  /* 0x0000003d2400720c */ /* 0x080fe40003f66270 */
[----:B------:R-:W-:-:S02]  /*3740*/  ISETP.GE.AND P2, PT, R26, R61, PT ;  /* 0x0000003d1a00720c */ /* 0x000fc40003f46270 */
[----:B------:R-:W-:Y:S02]  /*3750*/  ISETP.GE.AND P1, PT, R30, R61, PT ;  /* 0x0000003d1e00720c */ /* 0x000fe40003f26270 */
[----:B------:R-:W-:Y:S01]  /*3760*/  P2R R47, PR, RZ, 0x40 ;  /* 0x00000040ff2f7803 */ /* 0x000fe20000000000 */
[----:B------:R-:W-:Y:S10]  /*3770*/  @P5 BRA `(.L_x_30) ;  /* 0x00000000000c5947 */ /* 0x000ff40003800000 */
[----:B------:R-:W-:-:S13]  /*3780*/  ISETP.GE.AND P0, PT, R0, R7, PT ;  /* 0x000000070000720c */ /* 0x000fda0003f06270 */
[----:B------:R0:W5:Y:S04]  /*3790*/  @!P0 LDG.E.64 R10, desc[UR6][R4.64] ;  /* 0x00000006040a8981 */ /* 0x000168000c1e1b00 */
[----:B------:R0:W5:Y:S02]  /*37a0*/  @P0 LDG.E.64 R10, desc[UR6][R40.64] ;  /* 0x00000006280a0981 */ /* 0x000164000c1e1b00 */
.L_x_30:
[----:B------:R-:W-:Y:S05]  /*37b0*/  BSYNC.RECONVERGENT B1 ;  /* 0x0000000000017941 */ /* 0x000fea0003800200 */
.L_x_29:
[----:B------:R-:W-:Y:S04]  /*37c0*/  BSSY.RECONVERGENT B1, `(.L_x_31) ;  /* 0x0000005000017945 */ /* 0x000fe80003800200 */
[----:B------:R-:W-:Y:S05]  /*37d0*/  @P4 BRA `(.L_x_32) ;  /* 0x00000000000c4947 */ /* 0x000fea0003800000 */
[----:B------:R-:W-:-:S13]  /*37e0*/  ISETP.GE.AND P0, PT, R38, R7, PT ;  /* 0x000000072600720c */ /* 0x000fda0003f06270 */
[----:B------:R1:W5:Y:S04]  /*37f0*/  @P0 LDG.E.64 R12, desc[UR6][R40.64+0x800] ;  /* 0x00080006280c0981 */ /* 0x000368000c1e1b00 */
[----:B------:R1:W5:Y:S02]  /*3800*/  @!P0 LDG.E.64 R12, desc[UR6][R4.64+0x800] ;  /* 0x00080006040c8981 */ /* 0x000364000c1e1b00 */
.L_x_32:
[----:B------:R-:W-:Y:S05]  /*3810*/  BSYNC.RECONVERGENT B1 ;  /* 0x0000000000017941 */ /* 0x000fea0003800200 */
.L_x_31:
[----:B------:R-:W-:Y:S04]  /*3820*/  BSSY.RECONVERGENT B1, `(.L_x_33) ;  /* 0x0000005000017945 */ /* 0x000fe80003800200 */
[----:B------:R-:W-:Y:S05]  /*3830*/  @P3 BRA `(.L_x_34) ;  /* 0x00000000000c3947 */ /* 0x000fea0003800000 */
[----:B------:R-:W-:-:S13]  /*3840*/  ISETP.GE.AND P0, PT, R36, R7, PT ;  /* 0x000000072400720c */ /* 0x000fda0003f06270 */
[----:B------:R2:W5:Y:S04]  /*3850*/  @P0 LDG.E.64 R14, desc[UR6][R40.64+0x1000] ;  /* 0x00100006280e0981 */ /* 0x000568000c1e1b00 */
[----:B------:R2:W5:Y:S02]  /*3860*/  @!P0 LDG.E.64 R14, desc[UR6][R4.64+0x1000] ;  /* 0x00100006040e8981 */ /* 0x000564000c1e1b00 */
.L_x_34:
[----:B------:R-:W-:Y:S05]  /*3870*/  BSYNC.RECONVERGENT B1 ;  /* 0x0000000000017941 */ /* 0x000fea0003800200 */
.L_x_33:
[----:B------:R-:W-:Y:S04]  /*3880*/  BSSY.RECONVERGENT B1, `(.L_x_35) ;  /* 0x0000005000017945 */ /* 0x000fe80003800200 */
[----:B------:R-:W-:Y:S05]  /*3890*/  @P2 BRA `(.L_x_36) ;  /* 0x00000000000c2947 */ /* 0x000fea0003800000 */
[----:B------:R-:W-:-:S13]  /*38a0*/  ISETP.GE.AND P0, PT, R26, R7, PT ;  /* 0x000000071a00720c */ /* 0x000fda0003f06270 */
[----:B------:R3:W5:Y:S04]  /*38b0*/  @P0 LDG.E.64 R16, desc[UR6][R40.64+0x1800] ;  /* 0x0018000628100981 */ /* 0x000768000c1e1b00 */
[----:B------:R3:W5:Y:S02]  /*38c0*/  @!P0 LDG.E.64 R16, desc[UR6][R4.64+0x1800] ;  /* 0x0018000604108981 */ /* 0x000764000c1e1b00 */
.L_x_36:
[----:B------:R-:W-:Y:S05]  /*38d0*/  BSYNC.RECONVERGENT B1 ;  /* 0x0000000000017941 */ /* 0x000fea0003800200 */
.L_x_35:
[----:B------:R-:W-:Y:S04]  /*38e0*/  BSSY.RECONVERGENT B1, `(.L_x_37) ;  /* 0x0000005000017945 */ /* 0x000fe80003800200 */
[----:B------:R-:W-:Y:S05]  /*38f0*/  @P6 BRA `(.L_x_38) ;  /* 0x00000000000c6947 */ /* 0x000fea0003800000 */
[----:B------:R-:W-:-:S13]  /*3900*/  ISETP.GE.AND P0, PT, R28, R7, PT ;  /* 0x000000071c00720c */ /* 0x000fda0003f06270 */
[----:B------:R4:W5:Y:S04]  /*3910*/  @P0 LDG.E.64 R18, desc[UR6][R40.64+0x2000] ;  /* 0x0020000628120981 */ /* 0x000968000c1e1b00 */
[----:B------:R4:W5:Y:S02]  /*3920*/  @!P0 LDG.E.64 R18, desc[UR6][R4.64+0x2000] ;  /* 0x0020000604128981 */ /* 0x000964000c1e1b00 */
.L_x_38:
[----:B------:R-:W-:Y:S05]  /*3930*/  BSYNC.RECONVERGENT B1 ;  /* 0x0000000000017941 */ /* 0x000fea0003800200 */
.L_x_37:
[----:B------:R-:W-:Y:S04]  /*3940*/  BSSY.RECONVERGENT B1, `(.L_x_39) ;  /* 0x0000005000017945 */ /* 0x000fe80003800200 */
[----:B------:R-:W-:Y:S05]  /*3950*/  @P1 BRA `(.L_x_40) ;  /* 0x00000000000c1947 */ /* 0x000fea0003800000 */
[----:B------:R-:W-:-:S13]  /*3960*/  ISETP.GE.AND P0, PT, R30, R7, PT ;  /* 0x000000071e00720c */ /* 0x000fda0003f06270 */
[----:B------:R0:W5:Y:S04]  /*3970*/  @P0 LDG.E.64 R20, desc[UR6][R40.64+0x2800] ;  /* 0x0028000628140981 */ /* 0x000168000c1e1b00 */
[----:B------:R0:W5:Y:S02]  /*3980*/  @!P0 LDG.E.64 R20, desc[UR6][R4.64+0x2800] ;  /* 0x0028000604148981 */ /* 0x000164000c1e1b00 */
.L_x_40:
[----:B------:R-:W-:Y:S05]  /*3990*/  BSYNC.RECONVERGENT B1 ;  /* 0x0000000000017941 */ /* 0x000fea0003800200 */
.L_x_39:
[----:B------:R-:W-:Y:S01]  /*39a0*/  ISETP.GE.AND P0, PT, R32, R61, PT ;  /* 0x0000003d2000720c */ /* 0x000fe20003f06270 */
[----:B------:R-:W-:Y:S01]  /*39b0*/  BSSY.RECONVERGENT B1, `(.L_x_41) ;  /* 0x0000006000017945 */ /* 0x000fe20003800200 */
[----:B------:R-:W-:-:S11]  /*39c0*/  VIADD R34, R0, 0x700 ;  /* 0x0000070000227836 */ /* 0x000fd60000000000 */
[----:B------:R-:W-:Y:S05]  /*39d0*/  @P0 BRA `(.L_x_42) ;  /* 0x00000000000c0947 */ /* 0x000fea0003800000 */
[----:B------:R-:W-:-:S13]  /*39e0*/  ISETP.GE.AND P6, PT, R32, R7, PT ;  /* 0x000000072000720c */ /* 0x000fda0003fc6270 */
[----:B------:R0:W5:Y:S04]  /*39f0*/  @P6 LDG.E.64 R22, desc[UR6][R40.64+0x3000] ;  /* 0x0030000628166981 */ /* 0x000168000c1e1b00 */
[----:B------:R0:W5:Y:S02]  /*3a00*/  @!P6 LDG.E.64 R22, desc[UR6][R4.64+0x3000] ;  /* 0x003000060416e981 */ /* 0x000164000c1e1b00 */
.L_x_42:
[----:B------:R-:W-:Y:S05]  /*3a10*/  BSYNC.RECONVERGENT B1 ;  /* 0x0000000000017941 */ /* 0x000fea0003800200 */
.L_x_41:
[----:B------:R-:W-:-:S04]  /*3a20*/  ISETP.GE.AND P6, PT, R34, R61, PT ;  /* 0x0000003d2200720c */ /* 0x000fc80003fc6270 */
[----:B------:R-:W-:-:S09]  /*3a30*/  P2R R43, PR, RZ, 0x40 ;  /* 0x00000040ff2b7803 */ /* 0x000fd20000000000 */
[----:B------:R-:W-:Y:S05]  /*3a40*/  @P6 BRA `(.L_x_43) ;  /* 0x0000000800546947 */ /* 0x000fea0003800000 */
[----:B------:R-:W-:-:S13]  /*3a50*/  ISETP.GE.AND P6, PT, R34, R7, PT ;  /* 0x000000072200720c */ /* 0x000fda0003fc6270 */
[----:B------:R0:W5:Y:S04]  /*3a60*/  @P6 LDG.E.64 R24, desc[UR6][R40.64+0x3800] ;  /* 0x0038000628186981 */ /* 0x000168000c1e1b00 */
[----:B------:R0:W5:Y:S01]  /*3a70*/  @!P6 LDG.E.64 R24, desc[UR6][R4.64+0x3800] ;  /* 0x003800060418e981 */ /* 0x000162000c1e1b00 */
[----:B------:R-:W-:Y:S05]  /*3a80*/  BRA `(.L_x_43) ;  /* 0x0000000800447947 */ /* 0x000fea0003800000 */
.L_x_28:
[----:B------:R-:W-:Y:S01]  /*3a90*/  IMAD.IADD R61, R7, 0x1, R6 ;  /* 0x00000001073d7824 */ /* 0x000fe200078e0206 */
[----:B------:R-:W-:Y:S01]  /*3aa0*/  IADD3 R31, P0, P2, R31, R18, R11 ;  /* 0x000000121f1f7210 */ /* 0x000fe20007a1e00b */
[C---:B------:R-:W-:Y:S01]  /*3ab0*/  VIADD R38, R0.reuse, 0x100 ;  /* 0x0000010000267836 */ /* 0x040fe20000000000 */
[C---:B------:R-:W-:Y:S01]  /*3ac0*/  LOP3.LUT R28, R0.reuse, 0x400, RZ, 0xfc, !PT ;  /* 0x00000400001c7812 */ /* 0x040fe200078efcff */
[C---:B------:R-:W-:Y:S01]  /*3ad0*/  VIADD R36, R0.reuse, 0x200 ;  /* 0x0000020000247836 */ /* 0x040fe20000000000 */
[CC--:B------:R-:W-:Y:S01]  /*3ae0*/  ISETP.GE.AND P5, PT, R0.reuse, R61.reuse, PT ;  /* 0x0000003d0000720c */ /* 0x0c0fe20003fa6270 */
[----:B------:R-:W-:Y:S01]  /*3af0*/  VIADD R26, R0, 0x300 ;  /* 0x00000300001a7836 */ /* 0x000fe20000000000 */
[----:B------:R-:W-:Y:S01]  /*3b00*/  ISETP.GE.AND P4, PT, R38, R61, PT ;  /* 0x0000003d2600720c */ /* 0x000fe20003f86270 */
[----:B------:R-:W-:Y:S01]  /*3b10*/  VIADD R30, R0, 0x500 ;  /* 0x00000500001e7836 */ /* 0x000fe20000000000 */
[----:B------:R-:W-:Y:S02]  /*3b20*/  IADD3.X R33, PT, PT, R33, R15, R14, P0, P2 ;  /* 0x0000000f21217210 */ /* 0x000fe400007e440e */
[----:B------:R-:W-:-:S02]  /*3b30*/  ISETP.GE.AND P3, PT, R36, R61, PT ;  /* 0x0000003d2400720c */ /* 0x000fc40003f66270 */
[----:B------:R-:W-:-:S05]  /*3b40*/  P2R R50, PR, RZ, 0x20 ;  /* 0x00000020ff327803 */ /* 0x000fca0000000000 */
[C---:B------:R-:W-:Y:S01]  /*3b50*/  @!P5 IMAD.IADD R5, R0.reuse, 0x1, -R7 ;  /* 0x000000010005d824 */ /* 0x040fe200078e0a07 */
[-C--:B------:R-:W-:Y:S02]  /*3b60*/  @!P5 ISETP.GE.AND P1, PT, R0, R7.reuse, PT ;  /* 0x000000070000d20c */ /* 0x080fe40003f26270 */
[----:B------:R-:W-:Y:S02]  /*3b70*/  @!P4 ISETP.GE.AND P0, PT, R38, R7, PT ;  /* 0x000000072600c20c */ /* 0x000fe40003f06270 */
[----:B------:R-:W-:Y:S02]  /*3b80*/  @!P5 SEL R51, R0, R5, !P1 ;  /* 0x000000050033d207 */ /* 0x000fe40004800000 */
[----:B------:R-:W-:Y:S02]  /*3b90*/  @!P5 SEL R4, R8, R31, !P1 ;  /* 0x0000001f0804d207 */ /* 0x000fe40004800000 */
[----:B------:R-:W-:Y:S01]  /*3ba0*/  @!P5 SHF.R.S32.HI R56, RZ, 0x1f, R5 ;  /* 0x0000001fff38d819 */ /* 0x000fe20000011405 */
[----:B------:R-:W-:Y:S01]  /*3bb0*/  @!P4 IMAD.IADD R5, R38, 0x1, -R7 ;  /* 0x000000012605c824 */ /* 0x000fe200078e0a07 */
[----:B------:R-:W-:-:S02]  /*3bc0*/  @!P5 IADD3 R51, P2, PT, R51, R4, RZ ;  /* 0x000000043333d210 */ /* 0x000fc40007f5e0ff */
[----:B------:R-:W-:Y:S02]  /*3bd0*/  @!P5 SEL R27, R9, R33, !P1 ;  /* 0x00000021091bd207 */ /* 0x000fe40004800000 */
[----:B------:R-:W-:Y:S02]  /*3be0*/  @!P5 SEL R56, R56, RZ, P1 ;  /* 0x000000ff3838d207 */ /* 0x000fe40000800000 */
[----:B------:R-:W-:Y:S02]  /*3bf0*/  @!P4 SEL R45, R38, R5, !P0 ;  /* 0x00000005262dc207 */ /* 0x000fe40004000000 */
[----:B------:R-:W-:Y:S01]  /*3c00*/  @!P4 SEL R4, R8, R31, !P0 ;  /* 0x0000001f0804c207 */ /* 0x000fe20004000000 */
[----:B------:R-:W-:Y:S01]  /*3c10*/  @!P5 IMAD.X R56, R56, 0x1, R27, P2 ;  /* 0x000000013838d824 */ /* 0x000fe200010e061b */
[----:B------:R-:W-:Y:S01]  /*3c20*/  ISETP.GE.AND P2, PT, R26, R61, PT ;  /* 0x0000003d1a00720c */ /* 0x000fe20003f46270 */
[----:B------:R-:W-:Y:S01]  /*3c30*/  @!P3 IMAD.IADD R27, R36, 0x1, -R7 ;  /* 0x00000001241bb824 */ /* 0x000fe200078e0a07 */
[----:B------:R-:W-:-:S02]  /*3c40*/  @!P4 SHF.R.S32.HI R5, RZ, 0x1f, R5 ;  /* 0x0000001fff05c819 */ /* 0x000fc40000011405 */
[----:B------:R-:W-:Y:S02]  /*3c50*/  @!P4 IADD3 R45, P1, PT, R45, R4, RZ ;  /* 0x000000042d2dc210 */ /* 0x000fe40007f3e0ff */
[----:B------:R-:W-:Y:S02]  /*3c60*/  @!P4 SEL R54, R9, R33, !P0 ;  /* 0x000000210936c207 */ /* 0x000fe40004000000 */
[----:B------:R-:W-:Y:S02]  /*3c70*/  @!P4 SEL R5, R5, RZ, P0 ;  /* 0x000000ff0505c207 */ /* 0x000fe40000000000 */
[----:B------:R-:W-:Y:S02]  /*3c80*/  @!P3 ISETP.GE.AND P6, PT, R36, R7, PT ;  /* 0x000000072400b20c */ /* 0x000fe40003fc6270 */
[----:B------:R-:W-:Y:S01]  /*3c90*/  ISETP.GE.AND P5, PT, R28, R61, PT ;  /* 0x0000003d1c00720c */ /* 0x000fe20003fa6270 */
[----:B------:R-:W-:Y:S01]  /*3ca0*/  @!P4 IMAD.X R54, R5, 0x1, R54, P1 ;  /* 0x000000010536c824 */ /* 0x000fe200008e0636 */
[----:B------:R-:W-:Y:S01]  /*3cb0*/  @!P3 SEL R39, R36, R27, !P6 ;  /* 0x0000001b2427b207 */ /* 0x000fe20007000000 */
[----:B------:R-:W-:Y:S01]  /*3cc0*/  @!P2 IMAD.IADD R5, R26, 0x1, -R7 ;  /* 0x000000011a05a824 */ /* 0x000fe200078e0a07 */
[----:B------:R-:W-:-:S02]  /*3cd0*/  @!P3 SEL R4, R8, R31, !P6 ;  /* 0x0000001f0804b207 */ /* 0x000fc40007000000 */
[----:B------:R-:W-:Y:S02]  /*3ce0*/  @!P3 SHF.R.S32.HI R27, RZ, 0x1f, R27 ;  /* 0x0000001fff1bb819 */ /* 0x000fe4000001141b */
[C---:B------:R-:W-:Y:S02]  /*3cf0*/  @!P2 ISETP.GE.AND P1, PT, R26.reuse, R7, PT ;  /* 0x000000071a00a20c */ /* 0x040fe40003f26270 */
[----:B------:R-:W-:Y:S02]  /*3d00*/  @!P3 IADD3 R39, P0, PT, R39, R4, RZ ;  /* 0x000000042727b210 */ /* 0x000fe40007f1e0ff */
[----:B------:R-:W-:Y:S02]  /*3d10*/  @!P3 SEL R29, R9, R33, !P6 ;  /* 0x00000021091db207 */ /* 0x000fe40007000000 */
[----:B------:R-:W-:Y:S02]  /*3d20*/  @!P3 SEL R52, R27, RZ, P6 ;  /* 0x000000ff1b34b207 */ /* 0x000fe40003000000 */
[----:B------:R-:W-:-:S02]  /*3d30*/  @!P2 SEL R27, R26, R5, !P1 ;  /* 0x000000051a1ba207 */ /* 0x000fc40004800000 */
[----:B------:R-:W-:Y:S01]  /*3d40*/  @!P2 SEL R4, R8, R31, !P1 ;  /* 0x0000001f0804a207 */ /* 0x000fe20004800000 */
[----:B------:R-:W-:Y:S01]  /*3d50*/  @!P3 IMAD.X R52, R52, 0x1, R29, P0 ;  /* 0x000000013434b824 */ /* 0x000fe200000e061d */
[----:B------:R-:W-:Y:S02]  /*3d60*/  @!P2 SHF.R.S32.HI R5, RZ, 0x1f, R5 ;  /* 0x0000001fff05a819 */ /* 0x000fe40000011405 */
[----:B------:R-:W-:Y:S02]  /*3d70*/  @!P2 IADD3 R27, P0, PT, R27, R4, RZ ;  /* 0x000000041b1ba210 */ /* 0x000fe40007f1e0ff */
[----:B------:R-:W-:Y:S02]  /*3d80*/  @!P2 SEL R46, R9, R33, !P1 ;  /* 0x00000021092ea207 */ /* 0x000fe40004800000 */
[----:B------:R-:W-:Y:S02]  /*3d90*/  @!P2 SEL R5, R5, RZ, P1 ;  /* 0x000000ff0505a207 */ /* 0x000fe40000800000 */
[----:B------:R-:W-:-:S02]  /*3da0*/  ISETP.GE.AND P1, PT, R30, R61, PT ;  /* 0x0000003d1e00720c */ /* 0x000fc40003f26270 */
[----:B------:R-:W-:Y:S01]  /*3db0*/  P2R R47, PR, RZ, 0x20 ;  /* 0x00000020ff2f7803 */ /* 0x000fe20000000000 */
[----:B------:R-:W-:Y:S01]  /*3dc0*/  @!P2 IMAD.X R46, R5, 0x1, R46, P0 ;  /* 0x00000001052ea824 */ /* 0x000fe200000e062e */
[C---:B------:R-:W-:Y:S01]  /*3dd0*/  @!P5 ISETP.GE.AND P0, PT, R28.reuse, R7, PT ;  /* 0x000000071c00d20c */ /* 0x040fe20003f06270 */
[----:B------:R-:W-:Y:S01]  /*3de0*/  @!P5 IMAD.IADD R5, R28, 0x1, -R7 ;  /* 0x000000011c05d824 */ /* 0x000fe200078e0a07 */
[----:B------:R-:W-:Y:S02]  /*3df0*/  P2R R49, PR, RZ, 0x2 ;  /* 0x00000002ff317803 */ /* 0x000fe40000000000 */
[----:B------:R-:W-:Y:S02]  /*3e00*/  @!P5 SEL R32, R8, R31, !P0 ;  /* 0x0000001f0820d207 */ /* 0x000fe40004000000 */
[----:B------:R-:W-:Y:S02]  /*3e10*/  @!P5 SHF.R.S32.HI R4, RZ, 0x1f, R5 ;  /* 0x0000001fff04d819 */ /* 0x000fe40000011405 */
[----:B------:R-:W-:-:S02]  /*3e20*/  @!P5 SEL R37, R28, R5, !P0 ;  /* 0x000000051c25d207 */ /* 0x000fc40004000000 */
[----:B------:R-:W-:Y:S02]  /*3e30*/  @!P5 SEL R5, R9, R33, !P0 ;  /* 0x000000210905d207 */ /* 0x000fe40004000000 */
[----:B------:R-:W-:Y:S02]  /*3e40*/  @!P5 SEL R4, R4, RZ, P0 ;  /* 0x000000ff0404d207 */ /* 0x000fe40000000000 */
[----:B------:R-:W-:-:S05]  /*3e50*/  @!P5 IADD3 R37, P0, PT, R37, R32, RZ ;  /* 0x000000202525d210 */ /* 0x000fca0007f1e0ff */
[----:B------:R-:W-:Y:S01]  /*3e60*/  @!P5 IMAD.X R44, R4, 0x1, R5, P0 ;  /* 0x00000001042cd824 */ /* 0x000fe200000e0605 */
[C---:B------:R-:W-:Y:S01]  /*3e70*/  @!P1 ISETP.GE.AND P0, PT, R30.reuse, R7, PT ;  /* 0x000000071e00920c */ /* 0x040fe20003f06270 */
[----:B------:R-:W-:-:S03]  /*3e80*/  @!P1 IMAD.IADD R5, R30, 0x1, -R7 ;  /* 0x000000011e059824 */ /* 0x000fc600078e0a07 */
[----:B------:R-:W-:Y:S02]  /*3e90*/  @!P1 SEL R32, R8, R31, !P0 ;  /* 0x0000001f08209207 */ /* 0x000fe40004000000 */
[----:B------:R-:W-:Y:S02]  /*3ea0*/  @!P1 SHF.R.S32.HI R4, RZ, 0x1f, R5 ;  /* 0x0000001fff049819 */ /* 0x000fe40000011405 */
[----:B------:R-:W-:Y:S02]  /*3eb0*/  @!P1 SEL R29, R30, R5, !P0 ;  /* 0x000000051e1d9207 */ /* 0x000fe40004000000 */
[----:B------:R-:W-:Y:S02]  /*3ec0*/  @!P1 SEL R5, R9, R33, !P0 ;  /* 0x0000002109059207 */ /* 0x000fe40004000000 */
[----:B------:R-:W-:Y:S02]  /*3ed0*/  @!P1 SEL R4, R4, RZ, P0 ;  /* 0x000000ff04049207 */ /* 0x000fe40000000000 */
[----:B------:R-:W-:Y:S01]  /*3ee0*/  @!P1 IADD3 R29, P0, PT, R29, R32, RZ ;  /* 0x000000201d1d9210 */ /* 0x000fe20007f1e0ff */
[----:B------:R-:W-:-:S04]  /*3ef0*/  VIADD R32, R0, 0x600 ;  /* 0x0000060000207836 */ /* 0x000fc80000000000 */
[----:B------:R-:W-:Y:S01]  /*3f00*/  @!P1 IMAD.X R42, R4, 0x1, R5, P0 ;  /* 0x00000001042a9824 */ /* 0x000fe200000e0605 */
[----:B------:R-:W-:Y:S02]  /*3f10*/  ISETP.GE.AND P0, PT, R32, R61, PT ;  /* 0x0000003d2000720c */ /* 0x000fe40003f06270 */
[----:B------:R-:W-:-:S11]  /*3f20*/  ISETP.NE.AND P1, PT, R47, RZ, PT ;  /* 0x000000ff2f00720c */ /* 0x000fd60003f25270 */
[C---:B------:R-:W-:Y:S01]  /*3f30*/  @!P0 IMAD.IADD R5, R32.reuse, 0x1, -R7 ;  /* 0x0000000120058824 */ /* 0x040fe200078e0a07 */
[----:B------:R-:W-:-:S04]  /*3f40*/  @!P0 ISETP.GE.AND P6, PT, R32, R7, PT ;  /* 0x000000072000820c */ /* 0x000fc80003fc6270 */
[----:B------:R-:W-:Y:S02]  /*3f50*/  @!P0 SHF.R.S32.HI R4, RZ, 0x1f, R5 ;  /* 0x0000001fff048819 */ /* 0x000fe40000011405 */
[----:B------:R-:W-:Y:S02]  /*3f60*/  @!P0 SEL R35, R32, R5, !P6 ;  /* 0x0000000520238207 */ /* 0x000fe40007000000 */
[----:B------:R-:W-:Y:S02]  /*3f70*/  @!P0 SEL R34, R8, R31, !P6 ;  /* 0x0000001f08228207 */ /* 0x000fe40007000000 */
[----:B------:R-:W-:Y:S02]  /*3f80*/  @!P0 SEL R5, R9, R33, !P6 ;  /* 0x0000002109058207 */ /* 0x000fe40007000000 */
[----:B------:R-:W-:Y:S02]  /*3f90*/  @!P0 SEL R4, R4, RZ, P6 ;  /* 0x000000ff04048207 */ /* 0x000fe40003000000 */
[----:B------:R-:W-:Y:S01]  /*3fa0*/  @!P0 IADD3 R35, P6, PT, R35, R34, RZ ;  /* 0x0000002223238210 */ /* 0x000fe20007fde0ff */
[----:B------:R-:W-:-:S04]  /*3fb0*/  VIADD R34, R0, 0x700 ;  /* 0x0000070000227836 */ /* 0x000fc80000000000 */
[----:B------:R-:W-:Y:S01]  /*3fc0*/  @!P0 IMAD.X R40, R4, 0x1, R5, P6 ;  /* 0x0000000104288824 */ /* 0x000fe200030e0605 */
[----:B------:R-:W-:-:S04]  /*3fd0*/  ISETP.GE.AND P5, PT, R34, R61, PT ;  /* 0x0000003d2200720c */ /* 0x000fc80003fa6270 */
[----:B------:R-:W-:-:S09]  /*3fe0*/  P2R R43, PR, RZ, 0x20 ;  /* 0x00000020ff2b7803 */ /* 0x000fd20000000000 */
[C---:B------:R-:W-:Y:S01]  /*3ff0*/  @!P5 IMAD.IADD R5, R34.reuse, 0x1, -R7 ;  /* 0x000000012205d824 */ /* 0x040fe200078e0a07 */
[----:B------:R-:W-:-:S04]  /*4000*/  @!P5 ISETP.GE.AND P6, PT, R34, R7, PT ;  /* 0x000000072200d20c */ /* 0x000fc80003fc6270 */
[----:B------:R-:W-:Y:S02]  /*4010*/  @!P5 SHF.R.S32.HI R4, RZ, 0x1f, R5 ;  /* 0x0000001fff04d819 */ /* 0x000fe40000011405 */
[----:B------:R-:W-:Y:S02]  /*4020*/  @!P5 SEL R41, R34, R5, !P6 ;  /* 0x000000052229d207 */ /* 0x000fe40007000000 */
[----:B------:R-:W-:Y:S02]  /*4030*/  @!P5 SEL R48, R8, R31, !P6 ;  /* 0x0000001f0830d207 */ /* 0x000fe40007000000 */
[----:B------:R-:W-:Y:S02]  /*4040*/  @!P5 SEL R5, R9, R33, !P6 ;  /* 0x000000210905d207 */ /* 0x000fe40007000000 */
[----:B------:R-:W-:Y:S02]  /*4050*/  @!P5 SEL R4, R4, RZ, P6 ;  /* 0x000000ff0404d207 */ /* 0x000fe40003000000 */
[----:B------:R-:W-:-:S05]  /*4060*/  @!P5 IADD3 R41, P6, PT, R41, R48, RZ ;  /* 0x000000302929d210 */ /* 0x000fca0007fde0ff */
[----:B------:R-:W-:Y:S01]  /*4070*/  @!P5 IMAD.X R48, R4, 0x1, R5, P6 ;  /* 0x000000010430d824 */ /* 0x000fe200030e0605 */
[----:B------:R-:W-:-:S04]  /*4080*/  ISETP.NE.AND P5, PT, R50, RZ, PT ;  /* 0x000000ff3200720c */ /* 0x000fc80003fa5270 */
[----:B------:R-:W-:-:S09]  /*4090*/  P2R R53, PR, RZ, 0x20 ;  /* 0x00000020ff357803 */ /* 0x000fd20000000000 */
[----:B------:R-:W0:Y:S02]  /*40a0*/  @!P5 LDC.64 R4, c[0x0][0x3a0] ;  /* 0x0000e800ff04db82 */ /* 0x000e240000000a00 */
[----:B0-----:R-:W-:-:S04]  /*40b0*/  @!P5 LEA R50, P6, R51, R4, 0x3 ;  /* 0x000000043332d211 */ /* 0x001fc800078c18ff */
[----:B------:R-:W-:Y:S02]  /*40c0*/  @!P5 LEA.HI.X R51, R51, R5, R56, 0x3, P6 ;  /* 0x000000053333d211 */ /* 0x000fe400030f1c38 */
[----:B------:R-:W0:Y:S01]  /*40d0*/  @!P4 LDC.64 R4, c[0x0][0x3a0] ;  /* 0x0000e800ff04cb82 */ /* 0x000e220000000a00 */
[----:B------:R-:W-:Y:S02]  /*40e0*/  ISETP.NE.AND P5, PT, R43, RZ, PT ;  /* 0x000000ff2b00720c */ /* 0x000fe40003fa5270 */
[----:B0-----:R-:W-:-:S04]  /*40f0*/  @!P4 LEA R56, P6, R45, R4, 0x3 ;  /* 0x000000042d38c211 */ /* 0x001fc800078c18ff */
[----:B------:R-:W-:Y:S02]  /*4100*/  @!P4 LEA.HI.X R57, R45, R5, R54, 0x3, P6 ;  /* 0x000000052d39c211 */ /* 0x000fe400030f1c36 */
[----:B------:R-:W0:Y:S03]  /*4110*/  @!P3 LDC.64 R4, c[0x0][0x3a0] ;  /* 0x0000e800ff04bb82 */ /* 0x000e260000000a00 */
[----:B------:R-:W5:Y:S01]  /*4120*/  @!P4 LDG.E.64 R12, desc[UR6][R56.64] ;  /* 0x00000006380cc981 */ /* 0x000f62000c1e1b00 */
[----:B0-----:R-:W-:-:S04]  /*4130*/  @!P3 LEA R54, P6, R39, R4, 0x3 ;  /* 0x000000042736b211 */ /* 0x001fc800078c18ff */
[----:B------:R-:W-:Y:S02]  /*4140*/  @!P3 LEA.HI.X R55, R39, R5, R52, 0x3, P6 ;  /* 0x000000052737b211 */ /* 0x000fe400030f1c34 */
[----:B------:R-:W0:Y:S03]  /*4150*/  @!P2 LDC.64 R4, c[0x0][0x3a0] ;  /* 0x0000e800ff04ab82 */ /* 0x000e260000000a00 */
[----:B------:R-:W5:Y:S01]  /*4160*/  @!P3 LDG.E.64 R14, desc[UR6][R54.64] ;  /* 0x00000006360eb981 */ /* 0x000f62000c1e1b00 */
[----:B0-----:R-:W-:-:S04]  /*4170*/  @!P2 LEA R52, P6, R27, R4, 0x3 ;  /* 0x000000041b34a211 */ /* 0x001fc800078c18ff */
[----:B------:R-:W-:Y:S02]  /*4180*/  @!P2 LEA.HI.X R45, R27, R5, R46, 0x3, P6 ;  /* 0x000000051b2da211 */ /* 0x000fe400030f1c2e */
[----:B------:R-:W0:Y:S02]  /*4190*/  @!P1 LDC.64 R4, c[0x0][0x3a0] ;  /* 0x0000e800ff049b82 */ /* 0x000e240000000a00 */
[----:B0-----:R-:W-:-:S04]  /*41a0*/  @!P1 LEA R39, P6, R37, R4, 0x3 ;  /* 0x0000000425279211 */ /* 0x001fc800078c18ff */
[----:B------:R-:W-:Y:S02]  /*41b0*/  @!P1 LEA.HI.X R44, R37, R5, R44, 0x3, P6 ;  /* 0x00000005252c9211 */ /* 0x000fe400030f1c2c */
        /* <DEDUP_REMOVED lines=9> */
[----:B------:R-:W0:Y:S02]  /*4250*/  @!P5 LDC.64 R4, c[0x0][0x3a0] ;  /* 0x0000e800ff04db82 */ /* 0x000e240000000a00 */
[----:B0-----:R-:W-:-:S03]  /*4260*/  @!P5 LEA R27, P6, R41, R4, 0x3 ;  /* 0x00000004291bd211 */ /* 0x001fc600078c18ff */
[----:B------:R-:W-:Y:S01]  /*4270*/  @!P1 IMAD.MOV.U32 R4, RZ, RZ, R39 ;  /* 0x000000ffff049224 */ /* 0x000fe200078e0027 */
[----:B------:R-:W-:Y:S01]  /*4280*/  @!P5 LEA.HI.X R48, R41, R5, R48, 0x3, P6 ;  /* 0x000000052930d211 */ /* 0x000fe200030f1c30 */
[----:B------:R-:W-:Y:S01]  /*4290*/  @!P1 IMAD.MOV.U32 R5, RZ, RZ, R44 ;  /* 0x000000ffff059224 */ /* 0x000fe200078e002c */
[----:B------:R-:W-:Y:S02]  /*42a0*/  ISETP.NE.AND P6, PT, R43, RZ, PT ;  /* 0x000000ff2b00720c */ /* 0x000fe40003fc5270 */
[----:B------:R-:W-:Y:S02]  /*42b0*/  ISETP.NE.AND P5, PT, R53, RZ, PT ;  /* 0x000000ff3500720c */ /* 0x000fe40003fa5270 */
[----:B------:R0:W5:Y:S01]  /*42c0*/  @!P1 LDG.E.64 R18, desc[UR6][R4.64] ;  /* 0x0000000604129981 */ /* 0x000162000c1e1b00 */
[----:B------:R-:W-:Y:S01]  /*42d0*/  ISETP.NE.AND P1, PT, R46, RZ, PT ;  /* 0x000000ff2e00720c */ /* 0x000fe20003f25270 */
[----:B------:R-:W-:-:S05]  /*42e0*/  @!P2 IMAD.MOV.U32 R53, RZ, RZ, R45 ;  /* 0x000000ffff35a224 */ /* 0x000fca00078e002d */
[----:B------:R-:W5:Y:S04]  /*42f0*/  @!P2 LDG.E.64 R16, desc[UR6][R52.64] ;  /* 0x000000063410a981 */ /* 0x000f68000c1e1b00 */
[----:B------:R-:W5:Y:S03]  /*4300*/  @!P5 LDG.E.64 R10, desc[UR6][R50.64] ;  /* 0x00000006320ad981 */ /* 0x000f66000c1e1b00 */
[----:B0-----:R-:W-:Y:S02]  /*4310*/  @!P1 IMAD.MOV.U32 R4, RZ, RZ, R37 ;  /* 0x000000ffff049224 */ /* 0x001fe400078e0025 */
[----:B------:R-:W-:-:S05]  /*4320*/  @!P1 IMAD.MOV.U32 R5, RZ, RZ, R42 ;  /* 0x000000ffff059224 */ /* 0x000fca00078e002a */
[----:B------:R0:W5:Y:S02]  /*4330*/  @!P1 LDG.E.64 R20, desc[UR6][R4.64] ;  /* 0x0000000604149981 */ /* 0x000164000c1e1b00 */
[----:B0-----:R-:W-:Y:S02]  /*4340*/  @!P0 IMAD.MOV.U32 R4, RZ, RZ, R29 ;  /* 0x000000ffff048224 */ /* 0x001fe400078e001d */
[----:B------:R-:W-:-:S05]  /*4350*/  @!P0 IMAD.MOV.U32 R5, RZ, RZ, R40 ;  /* 0x000000ffff058224 */ /* 0x000fca00078e0028 */
[----:B------:R0:W5:Y:S02]  /*4360*/  @!P0 LDG.E.64 R22, desc[UR6][R4.64] ;  /* 0x0000000604168981 */ /* 0x000164000c1e1b00 */
[----:B0-----:R-:W-:Y:S02]  /*4370*/  @!P6 IMAD.MOV.U32 R4, RZ, RZ, R27 ;  /* 0x000000ffff04e224 */ /* 0x001fe400078e001b */
[----:B------:R-:W-:-:S05]  /*4380*/  @!P6 IMAD.MOV.U32 R5, RZ, RZ, R48 ;  /* 0x000000ffff05e224 */ /* 0x000fca00078e0030 */
[----:B------:R0:W5:Y:S02]  /*4390*/  @!P6 LDG.E.64 R24, desc[UR6][R4.64] ;  /* 0x000000060418e981 */ /* 0x000164000c1e1b00 */
.L_x_43:
[----:B------:R-:W-:Y:S05]  /*43a0*/  BSYNC.RECONVERGENT B0 ;  /* 0x0000000000007941 */ /* 0x000fea0003800200 */
.L_x_27:
[----:B------:R-:W0:Y:S01]  /*43b0*/  S2UR UR5, SR_CgaCtaId ;  /* 0x00000000000579c3 */ /* 0x000e220000008800 */
[----:B------:R-:W-:Y:S01]  /*43c0*/  UMOV UR4, 0x400 ;  /* 0x0000040000047882 */ /* 0x000fe20000000000 */
[----:B01234-:R-:W-:Y:S01]  /*43d0*/  IMAD.SHL.U32 R4, R0, 0x8, RZ ;  /* 0x0000000800047824 */ /* 0x01ffe200078e00ff */
[----:B------:R-:W-:Y:S01]  /*43e0*/  BSSY.RECONVERGENT B0, `(.L_x_44) ;  /* 0x00000b8000007945 */ /* 0x000fe20003800200 */
[----:B------:R-:W-:-:S09]  /*43f0*/  ULEA UR4, UR5, UR4, 0x18 ;  /* 0x0000000405047291 */ /* 0x000fd2000f8ec0ff */
        /* <DEDUP_REMOVED lines=9> */
[----:B------:R-:W1:Y:S01]  /*4490*/  LDCU.64 UR8, c[0x0][0x390] ;  /* 0x00007200ff0877ac */ /* 0x000e620008000a00 */
[----:B------:R-:W-:Y:S01]  /*44a0*/  IADD3 R5, P6, PT, R8, R0, RZ ;  /* 0x0000000008057210 */ /* 0x000fe20007fde0ff */
[----:B------:R-:W-:Y:S04]  /*44b0*/  BSSY.RECONVERGENT B1, `(.L_x_46) ;  /* 0x000000d000017945 */ /* 0x000fe80003800200 */
[----:B0-----:R-:W-:Y:S01]  /*44c0*/  IMAD.X R10, RZ, RZ, R9, P6 ;  /* 0x000000ffff0a7224 */ /* 0x001fe200030e0609 */
[----:B-1----:R-:W-:-:S04]  /*44d0*/  LEA R8, P6, R5, UR8, 0x3 ;  /* 0x0000000805087c11 */ /* 0x002fc8000f8c18ff */
[----:B------:R-:W-:Y:S01]  /*44e0*/  LEA.HI.X R9, R5, UR9, R10, 0x3, P6 ;  /* 0x0000000905097c11 */ /* 0x000fe2000b0f1c0a */
[----:B------:R-:W-:-:S05]  /*44f0*/  IMAD.IADD R10, R0, 0x1, -R7 ;  /* 0x00000001000a7824 */ /* 0x000fca00078e0a07 */
[----:B------:R-:W-:-:S04]  /*4500*/  IADD3 R31, P6, PT, R10, R31, RZ ;  /* 0x0000001f0a1f7210 */ /* 0x000fc80007fde0ff */
[----:B------:R-:W-:Y:S02]  /*4510*/  LEA.HI.X.SX32 R12, R10, R33, 0x1, P6 ;  /* 0x000000210a0c7211 */ /* 0x000fe400030f0eff */
[----:B------:R-:W-:-:S04]  /*4520*/  LEA R10, P6, R31, UR8, 0x3 ;  /* 0x000000081f0a7c11 */ /* 0x000fc8000f8c18ff */
[----:B------:R-:W-:Y:S01]  /*4530*/  LEA.HI.X R11, R31, UR9, R12, 0x3, P6 ;  /* 0x000000091f0b7c11 */ /* 0x000fe2000b0f1c0c */
[----:B------:R-:W-:Y:S08]  /*4540*/  @P5 BRA `(.L_x_47) ;  /* 0x00000000000c5947 */ /* 0x000ff00003800000 */
[----:B------:R-:W-:-:S13]  /*4550*/  ISETP.GE.AND P5, PT, R0, R7, PT ;  /* 0x000000070000720c */ /* 0x000fda0003fa6270 */
[----:B------:R0:W5:Y:S04]  /*4560*/  @!P5 LDG.E.64 R20, desc[UR6][R8.64] ;  /* 0x000000060814d981 */ /* 0x000168000c1e1b00 */
[----:B------:R0:W5:Y:S02]  /*4570*/  @P5 LDG.E.64 R20, desc[UR6][R10.64] ;  /* 0x000000060a145981 */ /* 0x000164000c1e1b00 */
.L_x_47:
[----:B------:R-:W-:Y:S05]  /*4580*/  BSYNC.RECONVERGENT B1 ;  /* 0x0000000000017941 */ /* 0x000fea0003800200 */
.L_x_46:
[----:B------:R-:W-:Y:S04]  /*4590*/  BSSY.RECONVERGENT B1, `(.L_x_48) ;  /* 0x0000005000017945 */ /* 0x000fe80003800200 */
[----:B------:R-:W-:Y:S05]  /*45a0*/  @P4 BRA `(.L_x_49) ;  /* 0x00000000000c4947 */ /* 0x000fea0003800000 */
[----:B------:R-:W-:-:S13]  /*45b0*/  ISETP.GE.AND P4, PT, R38, R7, PT ;  /* 0x000000072600720c */ /* 0x000fda0003f86270 */
[----:B------:R1:W5:Y:S04]  /*45c0*/  @P4 LDG.E.64 R22, desc[UR6][R10.64+0x800] ;  /* 0x000800060a164981 */ /* 0x000368000c1e1b00 */
[----:B------:R1:W5:Y:S02]  /*45d0*/  @!P4 LDG.E.64 R22, desc[UR6][R8.64+0x800] ;  /* 0x000800060816c981 */ /* 0x000364000c1e1b00 */
.L_x_49:
[----:B------:R-:W-:Y:S05]  /*45e0*/  BSYNC.RECONVERGENT B1 ;  /* 0x0000000000017941 */ /* 0x000fea0003800200 */
.L_x_48:
[----:B------:R-:W-:Y:S04]  /*45f0*/  BSSY.RECONVERGENT B1, `(.L_x_50) ;  /* 0x0000005000017945 */ /* 0x000fe80003800200 */
[----:B------:R-:W-:Y:S05]  /*4600*/  @P3 BRA `(.L_x_51) ;  /* 0x00000000000c3947 */ /* 0x000fea0003800000 */
[----:B------:R-:W-:-:S13]  /*4610*/  ISETP.GE.AND P3, PT, R36, R7, PT ;  /* 0x000000072400720c */ /* 0x000fda0003f66270 */
[----:B------:R2:W5:Y:S04]  /*4620*/  @P3 LDG.E.64 R24, desc[UR6][R10.64+0x1000] ;  /* 0x001000060a183981 */ /* 0x000568000c1e1b00 */
[----:B------:R2:W5:Y:S02]  /*4630*/  @!P3 LDG.E.64 R24, desc[UR6][R8.64+0x1000] ;  /* 0x001000060818b981 */ /* 0x000564000c1e1b00 */
.L_x_51:
[----:B------:R-:W-:Y:S05]  /*4640*/  BSYNC.RECONVERGENT B1 ;  /* 0x0000000000017941 */ /* 0x000fea0003800200 */
.L_x_50:
[----:B------:R-:W-:Y:S04]  /*4650*/  BSSY.RECONVERGENT B1, `(.L_x_52) ;  /* 0x0000005000017945 */ /* 0x000fe80003800200 */
[----:B------:R-:W-:Y:S05]  /*4660*/  @P2 BRA `(.L_x_53) ;  /* 0x00000000000c2947 */ /* 0x000fea0003800000 */
[----:B------:R-:W-:-:S13]  /*4670*/  ISETP.GE.AND P2, PT, R26, R7, PT ;  /* 0x000000071a00720c */ /* 0x000fda0003f46270 */
[----:B------:R3:W5:Y:S04]  /*4680*/  @P2 LDG.E.64 R26, desc[UR6][R10.64+0x1800] ;  /* 0x001800060a1a2981 */ /* 0x000768000c1e1b00 */
[----:B------:R3:W5:Y:S02]  /*4690*/  @!P2 LDG.E.64 R26, desc[UR6][R8.64+0x1800] ;  /* 0x00180006081aa981 */ /* 0x000764000c1e1b00 */
.L_x_53:
[----:B------:R-:W-:Y:S05]  /*46a0*/  BSYNC.RECONVERGENT B1 ;  /* 0x0000000000017941 */ /* 0x000fea0003800200 */
.L_x_52:
[----:B------:R-:W-:Y:S01]  /*46b0*/  ISETP.NE.AND P2, PT, R47, RZ, PT ;  /* 0x000000ff2f00720c */ /* 0x000fe20003f45270 */
[----:B------:R-:W-:-:S12]  /*46c0*/  BSSY.RECONVERGENT B1, `(.L_x_54) ;  /* 0x0000005000017945 */ /* 0x000fd80003800200 */
[----:B------:R-:W-:Y:S05]  /*46d0*/  @P2 BRA `(.L_x_55) ;  /* 0x00000000000c2947 */ /* 0x000fea0003800000 */
[----:B------:R-:W-:-:S13]  /*46e0*/  ISETP.GE.AND P2, PT, R28, R7, PT ;  /* 0x000000071c00720c */ /* 0x000fda0003f46270 */
[----:B------:R4:W5:Y:S04]  /*46f0*/  @P2 LDG.E.64 R28, desc[UR6][R10.64+0x2000] ;  /* 0x002000060a1c2981 */ /* 0x000968000c1e1b00 */
[----:B------:R4:W5:Y:S02]  /*4700*/  @!P2 LDG.E.64 R28, desc[UR6][R8.64+0x2000] ;  /* 0x00200006081ca981 */ /* 0x000964000c1e1b00 */
.L_x_55:
[----:B------:R-:W-:Y:S05]  /*4710*/  BSYNC.RECONVERGENT B1 ;  /* 0x0000000000017941 */ /* 0x000fea0003800200 */
.L_x_54:
[----:B------:R-:W-:Y:S04]  /*4720*/  BSSY.RECONVERGENT B1, `(.L_x_56) ;  /* 0x0000005000017945 */ /* 0x000fe80003800200 */
[----:B------:R-:W-:Y:S05]  /*4730*/  @P1 BRA `(.L_x_57) ;  /* 0x00000000000c1947 */ /* 0x000fea0003800000 */
[----:B------:R-:W-:-:S13]  /*4740*/  ISETP.GE.AND P1, PT, R30, R7, PT ;  /* 0x000000071e00720c */ /* 0x000fda0003f26270 */
[----:B------:R0:W5:Y:S04]  /*4750*/  @P1 LDG.E.64 R30, desc[UR6][R10.64+0x2800] ;  /* 0x002800060a1e1981 */ /* 0x000168000c1e1b00 */
[----:B------:R0:W5:Y:S02]  /*4760*/  @!P1 LDG.E.64 R30, desc[UR6][R8.64+0x2800] ;  /* 0x00280006081e9981 */ /* 0x000164000c1e1b00 */
.L_x_57:
[----:B------:R-:W-:Y:S05]  /*4770*/  BSYNC.RECONVERGENT B1 ;  /* 0x0000000000017941 */ /* 0x000fea0003800200 */
.L_x_56:
[----:B------:R-:W-:Y:S04]  /*4780*/  BSSY.RECONVERGENT B1, `(.L_x_58) ;  /* 0x0000005000017945 */ /* 0x000fe80003800200 */
[----:B------:R-:W-:Y:S05]  /*4790*/  @P0 BRA `(.L_x_59) ;  /* 0x00000000000c0947 */ /* 0x000fea0003800000 */
[----:B------:R-:W-:-:S13]  /*47a0*/  ISETP.GE.AND P0, PT, R32, R7, PT ;  /* 0x000000072000720c */ /* 0x000fda0003f06270 */
[----:B------:R0:W5:Y:S04]  /*47b0*/  @P0 LDG.E.64 R32, desc[UR6][R10.64+0x3000] ;  /* 0x003000060a200981 */ /* 0x000168000c1e1b00 */
[----:B------:R0:W5:Y:S02]  /*47c0*/  @!P0 LDG.E.64 R32, desc[UR6][R8.64+0x3000] ;  /* 0x0030000608208981 */ /* 0x000164000c1e1b00 */
.L_x_59:
[----:B------:R-:W-:Y:S05]  /*47d0*/  BSYNC.RECONVERGENT B1 ;  /* 0x0000000000017941 */ /* 0x000fea0003800200 */
.L_x_58:
[----:B------:R-:W-:-:S13]  /*47e0*/  ISETP.NE.AND P0, PT, R43, RZ, PT ;  /* 0x000000ff2b00720c */ /* 0x000fda0003f05270 */
[----:B------:R-:W-:Y:S05]  /*47f0*/  @P0 BRA `(.L_x_60) ;  /* 0x0000000400d80947 */ /* 0x000fea0003800000 */
[----:B------:R-:W-:-:S13]  /*4800*/  ISETP.GE.AND P0, PT, R34, R7, PT ;  /* 0x000000072200720c */ /* 0x000fda0003f06270 */
[----:B------:R0:W5:Y:S04]  /*4810*/  @P0 LDG.E.64 R34, desc[UR6][R10.64+0x3800] ;  /* 0x003800060a220981 */ /* 0x000168000c1e1b00 */
[----:B------:R0:W5:Y:S01]  /*4820*/  @!P0 LDG.E.64 R34, desc[UR6][R8.64+0x3800] ;  /* 0x0038000608228981 */ /* 0x000162000c1e1b00 */
[----:B------:R-:W-:Y:S05]  /*4830*/  BRA `(.L_x_60) ;  /* 0x0000000400c87947 */ /* 0x000fea0003800000 */
.L_x_45:
[C---:B------:R-:W-:Y:S01]  /*4840*/  @!P4 IMAD.IADD R5, R38.reuse, 0x1, -R7 ;  /* 0x000000012605c824 */ /* 0x040fe200078e0a07 */
[C---:B------:R-:W-:Y:S01]  /*4850*/  @!P4 ISETP.GE.AND P6, PT, R38.reuse, R7, PT ;  /* 0x000000072600c20c */ /* 0x040fe20003fc6270 */
[----:B0-----:R-:W0:Y:S03]  /*4860*/  @!P2 LDC.64 R18, c[0x0][0x3a8] ;  /* 0x0000ea00ff12ab82 */ /* 0x001e260000000a00 */
[----:B------:R-:W-:Y:S02]  /*4870*/  @!P4 SEL R13, R38, R5, !P6 ;  /* 0x00000005260dc207 */ /* 0x000fe40007000000 */
[----:B------:R-:W-:Y:S02]  /*4880*/  @!P4 SHF.R.S32.HI R5, RZ, 0x1f, R5 ;  /* 0x0000001fff05c819 */ /* 0x000fe40000011405 */
[----:B------:R-:W-:Y:S02]  /*4890*/  @!P4 SEL R10, R8, R31, !P6 ;  /* 0x0000001f080ac207 */ /* 0x000fe40007000000 */
[----:B------:R-:W-:-:S02]  /*48a0*/  @!P4 SEL R11, R9, R33, !P6 ;  /* 0x00000021090bc207 */ /* 0x000fc40007000000 */
[----:B------:R-:W-:Y:S01]  /*48b0*/  @!P4 SEL R12, R5, RZ, P6 ;  /* 0x000000ff050cc207 */ /* 0x000fe20003000000 */
[----:B------:R-:W-:Y:S01]  /*48c0*/  @!P3 IMAD.IADD R5, R36, 0x1, -R7 ;  /* 0x000000012405b824 */ /* 0x000fe200078e0a07 */
[----:B------:R-:W-:-:S05]  /*48d0*/  @!P4 IADD3 R13, P6, PT, R13, R10, RZ ;  /* 0x0000000a0d0dc210 */ /* 0x000fca0007fde0ff */
[----:B------:R-:W-:Y:S01]  /*48e0*/  @!P4 IMAD.X R12, R12, 0x1, R11, P6 ;  /* 0x000000010c0cc824 */ /* 0x000fe200030e060b */
[----:B------:R-:W-:-:S04]  /*48f0*/  @!P3 ISETP.GE.AND P6, PT, R36, R7, PT ;  /* 0x000000072400b20c */ /* 0x000fc80003fc6270 */
[----:B------:R-:W-:Y:S02]  /*4900*/  @!P3 SEL R15, R36, R5, !P6 ;  /* 0x00000005240fb207 */ /* 0x000fe40007000000 */
[----:B------:R-:W-:Y:S02]  /*4910*/  @!P3 SHF.R.S32.HI R5, RZ, 0x1f, R5 ;  /* 0x0000001fff05b819 */ /* 0x000fe40000011405 */
[----:B------:R-:W-:Y:S02]  /*4920*/  @!P3 SEL R10, R8, R31, !P6 ;  /* 0x0000001f080ab207 */ /* 0x000fe40007000000 */
[----:B------:R-:W-:Y:S02]  /*4930*/  @!P3 SEL R11, R9, R33, !P6 ;  /* 0x00000021090bb207 */ /* 0x000fe40007000000 */
[----:B------:R-:W-:Y:S02]  /*4940*/  @!P3 SEL R14, R5, RZ, P6 ;  /* 0x000000ff050eb207 */ /* 0x000fe40003000000 */
[----:B------:R-:W-:-:S05]  /*4950*/  @!P3 IADD3 R15, P6, PT, R15, R10, RZ ;  /* 0x0000000a0f0fb210 */ /* 0x000fca0007fde0ff */
[----:B------:R-:W-:Y:S02]  /*4960*/  @!P3 IMAD.X R14, R14, 0x1, R11, P6 ;  /* 0x000000010e0eb824 */ /* 0x000fe400030e060b */
[----:B------:R-:W1:Y:S02]  /*4970*/  @!P4 LDC.64 R10, c[0x0][0x3a8] ;  /* 0x0000ea00ff0acb82 */ /* 0x000e640000000a00 */
[----:B-1----:R-:W-:-:S04]  /*4980*/  @!P4 LEA R10, P6, R13, R10, 0x3 ;  /* 0x0000000a0d0ac211 */ /* 0x002fc800078c18ff */
[----:B------:R-:W-:Y:S02]  /*4990*/  @!P4 LEA.HI.X R11, R13, R11, R12, 0x3, P6 ;  /* 0x0000000b0d0bc211 */ /* 0x000fe400030f1c0c */
[----:B------:R-:W1:Y:S01]  /*49a0*/  @!P3 LDC.64 R12, c[0x0][0x3a8] ;  /* 0x0000ea00ff0cbb82 */ /* 0x000e620000000a00 */
[----:B------:R-:W-:Y:S02]  /*49b0*/  @!P2 IMAD.IADD R5, R26, 0x1, -R7 ;  /* 0x000000011a05a824 */ /* 0x000fe400078e0a07 */
[----:B------:R2:W5:Y:S01]  /*49c0*/  @!P4 LDG.E.64 R22, desc[UR6][R10.64] ;  /* 0x000000060a16c981 */ /* 0x000562000c1e1b00 */
[----:B------:R-:W-:-:S13]  /*49d0*/  ISETP.NE.AND P4, PT, R47, RZ, PT ;  /* 0x000000ff2f00720c */ /* 0x000fda0003f85270 */
[----:B--2---:R-:W2:Y:S01]  /*49e0*/  @!P4 LDC.64 R10, c[0x0][0x3a8] ;  /* 0x0000ea00ff0acb82 */ /* 0x004ea20000000a00 */
[----:B-1----:R-:W-:-:S04]  /*49f0*/  @!P3 LEA R12, P6, R15, R12, 0x3 ;  /* 0x0000000c0f0cb211 */ /* 0x002fc800078c18ff */
[----:B------:R-:W-:Y:S02]  /*4a00*/  @!P3 LEA.HI.X R13, R15, R13, R14, 0x3, P6 ;  /* 0x0000000d0f0db211 */ /* 0x000fe400030f1c0e */
[----:B------:R-:W-:-:S03]  /*4a10*/  ISETP.NE.AND P6, PT, R43, RZ, PT ;  /* 0x000000ff2b00720c */ /* 0x000fc60003fc5270 */
[----:B------:R1:W5:Y:S01]  /*4a20*/  @!P3 LDG.E.64 R24, desc[UR6][R12.64] ;  /* 0x000000060c18b981 */ /* 0x000362000c1e1b00 */
[----:B------:R-:W-:-:S04]  /*4a30*/  @!P2 ISETP.GE.AND P3, PT, R26, R7, PT ;  /* 0x000000071a00a20c */ /* 0x000fc80003f66270 */
[----:B------:R-:W-:Y:S02]  /*4a40*/  @!P2 SEL R17, R26, R5, !P3 ;  /* 0x000000051a11a207 */ /* 0x000fe40005800000 */
[----:B------:R-:W-:Y:S02]  /*4a50*/  @!P2 SHF.R.S32.HI R5, RZ, 0x1f, R5 ;  /* 0x0000001fff05a819 */ /* 0x000fe40000011405 */
[----:B------:R-:W-:Y:S02]  /*4a60*/  @!P2 SEL R14, R8, R31, !P3 ;  /* 0x0000001f080ea207 */ /* 0x000fe40005800000 */
[----:B------:R-:W-:Y:S02]  /*4a70*/  @!P2 SEL R15, R9, R33, !P3 ;  /* 0x00000021090fa207 */ /* 0x000fe40005800000 */
[----:B------:R-:W-:Y:S02]  /*4a80*/  @!P2 SEL R16, R5, RZ, P3 ;  /* 0x000000ff0510a207 */ /* 0x000fe40001800000 */
[----:B------:R-:W-:-:S05]  /*4a90*/  @!P2 IADD3 R17, P3, PT, R17, R14, RZ ;  /* 0x0000000e1111a210 */ /* 0x000fca0007f7e0ff */
[----:B------:R-:W-:Y:S01]  /*4aa0*/  @!P2 IMAD.X R16, R16, 0x1, R15, P3 ;  /* 0x000000011010a824 */ /* 0x000fe200018e060f */
[----:B0-----:R-:W-:Y:S01]  /*4ab0*/  @!P2 LEA R14, P3, R17, R18, 0x3 ;  /* 0x00000012110ea211 */ /* 0x001fe200078618ff */
[----:B------:R-:W-:-:S03]  /*4ac0*/  @!P4 IMAD.IADD R5, R28, 0x1, -R7 ;  /* 0x000000011c05c824 */ /* 0x000fc600078e0a07 */
[----:B------:R-:W-:Y:S02]  /*4ad0*/  @!P2 LEA.HI.X R15, R17, R19, R16, 0x3, P3 ;  /* 0x00000013110fa211 */ /* 0x000fe400018f1c10 */
[----:B------:R-:W-:-:S03]  /*4ae0*/  @!P4 ISETP.GE.AND P3, PT, R28, R7, PT ;  /* 0x000000071c00c20c */ /* 0x000fc60003f66270 */
[----:B------:R-:W5:Y:S01]  /*4af0*/  @!P2 LDG.E.64 R26, desc[UR6][R14.64] ;  /* 0x000000060e1aa981 */ /* 0x000f62000c1e1b00 */
[----:B------:R-:W-:Y:S02]  /*4b00*/  @!P4 SEL R17, R28, R5, !P3 ;  /* 0x000000051c11c207 */ /* 0x000fe40005800000 */
[----:B------:R-:W-:Y:S02]  /*4b10*/  @!P4 SHF.R.S32.HI R5, RZ, 0x1f, R5 ;  /* 0x0000001fff05c819 */ /* 0x000fe40000011405 */
[----:B-1----:R-:W-:Y:S02]  /*4b20*/  @!P4 SEL R12, R8, R31, !P3 ;  /* 0x0000001f080cc207 */ /* 0x002fe40005800000 */
[----:B------:R-:W-:Y:S02]  /*4b30*/  @!P4 SEL R13, R9, R33, !P3 ;  /* 0x00000021090dc207 */ /* 0x000fe40005800000 */
[----:B------:R-:W-:Y:S02]  /*4b40*/  @!P4 SEL R16, R5, RZ, P3 ;  /* 0x000000ff0510c207 */ /* 0x000fe40001800000 */
[----:B------:R-:W-:-:S04]  /*4b50*/  @!P4 IADD3 R12, P3, PT, R17, R12, RZ ;  /* 0x0000000c110cc210 */ /* 0x000fc80007f7e0ff */
[----:B--2---:R-:W-:Y:S01]  /*4b60*/  @!P4 LEA R10, P2, R12, R10, 0x3 ;  /* 0x0000000a0c0ac211 */ /* 0x004fe200078418ff */
[----:B------:R-:W-:-:S05]  /*4b70*/  @!P4 IMAD.X R13, R16, 0x1, R13, P3 ;  /* 0x00000001100dc824 */ /* 0x000fca00018e060d */
[----:B------:R-:W-:Y:S02]  /*4b80*/  @!P4 LEA.HI.X R11, R12, R11, R13, 0x3, P2 ;  /* 0x0000000b0c0bc211 */ /* 0x000fe400010f1c0d */
[----:B------:R-:W0:Y:S01]  /*4b90*/  @!P1 LDC.64 R12, c[0x0][0x3a8] ;  /* 0x0000ea00ff0c9b82 */ /* 0x000e220000000a00 */
[C-C-:B------:R-:W-:Y:S01]  /*4ba0*/  @!P1 IMAD.IADD R5, R30.reuse, 0x1, -R7.reuse ;  /* 0x000000011e059824 */ /* 0x140fe200078e0a07 */
[-C--:B------:R-:W-:Y:S01]  /*4bb0*/  @!P1 ISETP.GE.AND P3, PT, R30, R7.reuse, PT ;  /* 0x000000071e00920c */ /* 0x080fe20003f66270 */
[C---:B------:R-:W-:Y:S01]  /*4bc0*/  @!P0 IMAD.IADD R19, R32.reuse, 0x1, -R7 ;  /* 0x0000000120138824 */ /* 0x040fe200078e0a07 */
[----:B------:R-:W-:Y:S01]  /*4bd0*/  @!P0 ISETP.GE.AND P2, PT, R32, R7, PT ;  /* 0x000000072000820c */ /* 0x000fe20003f46270 */
[----:B------:R1:W5:Y:S01]  /*4be0*/  @!P4 LDG.E.64 R28, desc[UR6][R10.64] ;  /* 0x000000060a1cc981 */ /* 0x000362000c1e1b00 */
[----:B------:R-:W-:Y:S02]  /*4bf0*/  @!P1 SEL R17, R30, R5, !P3 ;  /* 0x000000051e119207 */ /* 0x000fe40005800000 */
[----:B------:R-:W-:-:S02]  /*4c00*/  @!P1 SEL R16, R8, R31, !P3 ;  /* 0x0000001f08109207 */ /* 0x000fc40005800000 */
[----:B------:R-:W-:Y:S02]  /*4c10*/  @!P1 SHF.R.S32.HI R5, RZ, 0x1f, R5 ;  /* 0x0000001fff059819 */ /* 0x000fe40000011405 */
[----:B------:R-:W-:Y:S02]  /*4c20*/  @!P1 IADD3 R36, P4, PT, R17, R16, RZ ;  /* 0x0000001011249210 */ /* 0x000fe40007f9e0ff */
[----:B------:R-:W-:Y:S01]  /*4c30*/  @!P0 SEL R16, R32, R19, !P2 ;  /* 0x0000001320108207 */ /* 0x000fe20005000000 */
[----:B-1----:R-:W1:Y:S01]  /*4c40*/  @!P6 LDC.64 R10, c[0x0][0x3a8] ;  /* 0x0000ea00ff0aeb82 */ /* 0x002e620000000a00 */
[----:B------:R-:W-:Y:S02]  /*4c50*/  @!P0 SEL R15, R8, R31, !P2 ;  /* 0x0000001f080f8207 */ /* 0x000fe40005000000 */
[----:B------:R-:W-:Y:S02]  /*4c60*/  @!P1 SEL R14, R9, R33, !P3 ;  /* 0x00000021090e9207 */ /* 0x000fe40005800000 */
[----:B------:R-:W-:-:S02]  /*4c70*/  @!P1 SEL R5, R5, RZ, P3 ;  /* 0x000000ff05059207 */ /* 0x000fc40001800000 */
[----:B------:R-:W-:Y:S02]  /*4c80*/  @!P0 IADD3 R38, P3, PT, R16, R15, RZ ;  /* 0x0000000f10268210 */ /* 0x000fe40007f7e0ff */
[----:B------:R-:W-:Y:S01]  /*4c90*/  @!P0 SHF.R.S32.HI R19, RZ, 0x1f, R19 ;  /* 0x0000001fff138819 */ /* 0x000fe20000011413 */
[----:B------:R-:W2:Y:S01]  /*4ca0*/  @!P0 LDC.64 R16, c[0x0][0x3a8] ;  /* 0x0000ea00ff108b82 */ /* 0x000ea20000000a00 */
[----:B------:R-:W-:Y:S01]  /*4cb0*/  @!P1 IMAD.X R37, R5, 0x1, R14, P4 ;  /* 0x0000000105259824 */ /* 0x000fe200020e060e */
[----:B------:R-:W-:Y:S01]  /*4cc0*/  @!P0 SEL R18, R9, R33, !P2 ;  /* 0x0000002109128207 */ /* 0x000fe20005000000 */
[C---:B------:R-:W-:Y:S01]  /*4cd0*/  @!P5 IMAD.IADD R5, R0.reuse, 0x1, -R7 ;  /* 0x000000010005d824 */ /* 0x040fe200078e0a07 */
[----:B------:R-:W-:Y:S02]  /*4ce0*/  @!P0 SEL R19, R19, RZ, P2 ;  /* 0x000000ff13138207 */ /* 0x000fe40001000000 */
[----:B------:R-:W-:Y:S02]  /*4cf0*/  @!P5 ISETP.GE.AND P4, PT, R0, R7, PT ;  /* 0x000000070000d20c */ /* 0x000fe40003f86270 */
[----:B0-----:R-:W-:Y:S01]  /*4d00*/  @!P1 LEA R12, P2, R36, R12, 0x3 ;  /* 0x0000000c240c9211 */ /* 0x001fe200078418ff */
[----:B------:R-:W0:Y:S01]  /*4d10*/  @!P5 LDC.64 R14, c[0x0][0x3a8] ;  /* 0x0000ea00ff0edb82 */ /* 0x000e220000000a00 */
[----:B------:R-:W-:Y:S01]  /*4d20*/  @!P0 IMAD.X R39, R19, 0x1, R18, P3 ;  /* 0x0000000113278824 */ /* 0x000fe200018e0612 */
[----:B------:R-:W-:-:S02]  /*4d30*/  @!P5 SEL R19, R0, R5, !P4 ;  /* 0x000000050013d207 */ /* 0x000fc40006000000 */
[----:B------:R-:W-:Y:S02]  /*4d40*/  @!P5 SEL R18, R8, R31, !P4 ;  /* 0x0000001f0812d207 */ /* 0x000fe40006000000 */
[----:B------:R-:W-:Y:S01]  /*4d50*/  @!P1 LEA.HI.X R13, R36, R13, R37, 0x3, P2 ;  /* 0x0000000d240d9211 */ /* 0x000fe200010f1c25 */
[C---:B------:R-:W-:Y:S01]  /*4d60*/  @!P6 IMAD.IADD R37, R34.reuse, 0x1, -R7 ;  /* 0x000000012225e824 */ /* 0x040fe200078e0a07 */
[----:B------:R-:W-:Y:S02]  /*4d70*/  @!P6 ISETP.GE.AND P2, PT, R34, R7, PT ;  /* 0x000000072200e20c */ /* 0x000fe40003f46270 */
[----:B------:R-:W-:Y:S02]  /*4d80*/  @!P5 SHF.R.S32.HI R5, RZ, 0x1f, R5 ;  /* 0x0000001fff05d819 */ /* 0x000fe40000011405 */
[----:B------:R-:W-:Y:S02]  /*4d90*/  @!P5 IADD3 R18, P3, PT, R19, R18, RZ ;  /* 0x000000121312d210 */ /* 0x000fe40007f7e0ff */
[----:B------:R-:W-:-:S02]  /*4da0*/  @!P6 SEL R19, R8, R31, !P2 ;  /* 0x0000001f0813e207 */ /* 0x000fc40005000000 */
[----:B------:R-:W-:Y:S02]  /*4db0*/  @!P5 SEL R8, R9, R33, !P4 ;  /* 0x000000210908d207 */ /* 0x000fe40006000000 */
[----:B------:R-:W-:Y:S02]  /*4dc0*/  @!P5 SEL R5, R5, RZ, P4 ;  /* 0x000000ff0505d207 */ /* 0x000fe40002000000 */
[----:B------:R-:W-:Y:S02]  /*4dd0*/  @!P6 SEL R36, R34, R37, !P2 ;  /* 0x000000252224e207 */ /* 0x000fe40005000000 */
[----:B------:R-:W-:Y:S01]  /*4de0*/  @!P6 SHF.R.S32.HI R37, RZ, 0x1f, R37 ;  /* 0x0000001fff25e819 */ /* 0x000fe20000011425 */
[----:B------:R-:W-:Y:S01]  /*4df0*/  @!P5 IMAD.X R5, R5, 0x1, R8, P3 ;  /* 0x000000010505d824 */ /* 0x000fe200018e0608 */
[----:B------:R-:W-:Y:S02]  /*4e00*/  @!P6 SEL R9, R9, R33, !P2 ;  /* 0x000000210909e207 */ /* 0x000fe40005000000 */
[----:B------:R-:W-:-:S02]  /*4e10*/  @!P6 IADD3 R19, P4, PT, R36, R19, RZ ;  /* 0x000000132413e210 */ /* 0x000fc40007f9e0ff */
[----:B------:R-:W-:Y:S02]  /*4e20*/  @!P6 SEL R8, R37, RZ, P2 ;  /* 0x000000ff2508e207 */ /* 0x000fe40001000000 */
[----:B--2---:R-:W-:-:S03]  /*4e30*/  @!P0 LEA R16, P3, R38, R16, 0x3 ;  /* 0x0000001026108211 */ /* 0x004fc600078618ff */
[----:B------:R-:W-:Y:S01]  /*4e40*/  @!P6 IMAD.X R36, R8, 0x1, R9, P4 ;  /* 0x000000010824e824 */ /* 0x000fe200020e0609 */
[----:B------:R-:W-:Y:S01]  /*4e50*/  @!P0 LEA.HI.X R17, R38, R17, R39, 0x3, P3 ;  /* 0x0000001126118211 */ /* 0x000fe200018f1c27 */
[----:B------:R-:W-:Y:S02]  /*4e60*/  @!P1 IMAD.MOV.U32 R8, RZ, RZ, R12 ;  /* 0x000000ffff089224 */ /* 0x000fe400078e000c */
[----:B------:R-:W-:Y:S01]  /*4e70*/  @!P1 IMAD.MOV.U32 R9, RZ, RZ, R13 ;  /* 0x000000ffff099224 */ /* 0x000fe200078e000d */
[----:B0-----:R-:W-:-:S04]  /*4e80*/  @!P5 LEA R14, P2, R18, R14, 0x3 ;  /* 0x0000000e120ed211 */ /* 0x001fc800078418ff */
[----:B------:R0:W5:Y:S01]  /*4e90*/  @!P1 LDG.E.64 R30, desc[UR6][R8.64] ;  /* 0x00000006081e9981 */ /* 0x000162000c1e1b00 */
[----:B------:R-:W-:Y:S02]  /*4ea0*/  @!P5 LEA.HI.X R15, R18, R15, R5, 0x3, P2 ;  /* 0x0000000f120fd211 */ /* 0x000fe400010f1c05 */
[C---:B-1----:R-:W-:Y:S01]  /*4eb0*/  @!P6 LEA R10, P3, R19.reuse, R10, 0x3 ;  /* 0x0000000a130ae211 */ /* 0x042fe200078618ff */
[----:B0-----:R-:W-:Y:S02]  /*4ec0*/  @!P0 IMAD.MOV.U32 R8, RZ, RZ, R16 ;  /* 0x000000ffff088224 */ /* 0x001fe400078e0010 */
[----:B------:R-:W-:Y:S01]  /*4ed0*/  @!P0 IMAD.MOV.U32 R9, RZ, RZ, R17 ;  /* 0x000000ffff098224 */ /* 0x000fe200078e0011 */
[----:B------:R-:W-:-:S04]  /*4ee0*/  @!P6 LEA.HI.X R11, R19, R11, R36, 0x3, P3 ;  /* 0x0000000b130be211 */ /* 0x000fc800018f1c24 */
[----:B------:R0:W5:Y:S02]  /*4ef0*/  @!P0 LDG.E.64 R32, desc[UR6][R8.64] ;  /* 0x0000000608208981 */ /* 0x000164000c1e1b00 */
[----:B0-----:R-:W-:Y:S02]  /*4f00*/  @!P5 IMAD.MOV.U32 R8, RZ, RZ, R14 ;  /* 0x000000ffff08d224 */ /* 0x001fe400078e000e */
[----:B------:R-:W-:-:S05]  /*4f10*/  @!P5 IMAD.MOV.U32 R9, RZ, RZ, R15 ;  /* 0x000000ffff09d224 */ /* 0x000fca00078e000f */
[----:B------:R0:W5:Y:S02]  /*4f20*/  @!P5 LDG.E.64 R20, desc[UR6][R8.64] ;  /* 0x000000060814d981 */ /* 0x000164000c1e1b00 */
[----:B0-----:R-:W-:Y:S02]  /*4f30*/  @!P6 IMAD.MOV.U32 R8, RZ, RZ, R10 ;  /* 0x000000ffff08e224 */ /* 0x001fe400078e000a */
[----:B------:R-:W-:-:S05]  /*4f40*/  @!P6 IMAD.MOV.U32 R9, RZ, RZ, R11 ;  /* 0x000000ffff09e224 */ /* 0x000fca00078e000b */
[----:B------:R0:W5:Y:S02]  /*4f50*/  @!P6 LDG.E.64 R34, desc[UR6][R8.64] ;  /* 0x000000060822e981 */ /* 0x000164000c1e1b00 */
.L_x_60:
[----:B------:R-:W-:Y:S05]  /*4f60*/  BSYNC.RECONVERGENT B0 ;  /* 0x0000000000007941 */ /* 0x000fea0003800200 */
.L_x_44:
[----:B------:R-:W-:Y:S01]  /*4f70*/  BAR.SYNC.DEFER_BLOCKING 0x0 ;  /* 0x0000000000007b1d */ /* 0x000fe20000010000 */
[----:B------:R-:W-:-:S07]  /*4f80*/  VIMNMX R5, PT, PT, R4, R61, PT ;  /* 0x0000003d04057248 */ /* 0x000fce0003fe0100 */
[----:B------:R-:W-:Y:S01]  /*4f90*/  PREEXIT ;  /* 0x000000000000782d */ /* 0x000fe20000000000 */
[----:B------:R-:W-:Y:S01]  /*4fa0*/  BSSY.RECONVERGENT B0, `(.L_x_61) ;  /* 0x0000019000007945 */ /* 0x000fe20003800200 */
[----:B------:R-:W-:Y:S02]  /*4fb0*/  LEA R12, R7, UR4, 0x3 ;  /* 0x00000004070c7c11 */ /* 0x000fe4000f8e18ff */
[C---:B------:R-:W-:Y:S01]  /*4fc0*/  ISETP.GE.AND P0, PT, R5.reuse, R6, PT ;  /* 0x000000060500720c */ /* 0x040fe20003f06270 */
[----:B------:R-:W-:Y:S01]  /*4fd0*/  IMAD.IADD R6, R5, 0x1, -R6 ;  /* 0x0000000105067824 */ /* 0x000fe200078e0a06 */
[----:B01234-:R-:W-:-:S04]  /*4fe0*/  VIMNMX R9, PT, PT, R7, R5, PT ;  /* 0x0000000507097248 */ /* 0x01ffc80003fe0100 */
[----:B------:R-:W-:-:S04]  /*4ff0*/  SEL R6, R6, RZ, P0 ;  /* 0x000000ff06067207 */ /* 0x000fc80000000000 */
[----:B------:R-:W-:-:S13]  /*5000*/  ISETP.GE.AND P0, PT, R6, R9, PT ;  /* 0x000000090600720c */ /* 0x000fda0003f06270 */
[----:B------:R-:W-:Y:S05]  /*5010*/  @P0 BRA `(.L_x_62) ;  /* 0x0000000000440947 */ /* 0x000fea0003800000 */
[----:B------:R-:W-:-:S07]  /*5020*/  IMAD.MOV.U32 R13, RZ, RZ, R9 ;  /* 0x000000ffff0d7224 */ /* 0x000fce00078e0009 */
.L_x_63:
        /* <DEDUP_REMOVED lines=16> */
.L_x_62:
[----:B------:R-:W-:Y:S05]  /*5130*/  BSYNC.RECONVERGENT B0 ;  /* 0x0000000000007941 */ /* 0x000fea0003800200 */
.L_x_61:
        /* <DEDUP_REMOVED lines=16> */
.L_x_65:
[----:B------:R-:W-:Y:S05]  /*5240*/  BSYNC.RECONVERGENT B0 ;  /* 0x0000000000007941 */ /* 0x000fea0003800200 */
.L_x_64:
        /* <DEDUP_REMOVED lines=19> */
.L_x_67:
[----:B------:R-:W-:Y:S05]  /*5380*/  BSYNC.RECONVERGENT B0 ;  /* 0x0000000000007941 */ /* 0x000fea0003800200 */
.L_x_66:
        /* <DEDUP_REMOVED lines=18> */
.L_x_69:
[----:B------:R-:W-:Y:S05]  /*54b0*/  BSYNC.RECONVERGENT B0 ;  /* 0x0000000000007941 */ /* 0x000fea0003800200 */
.L_x_68:
        /* <DEDUP_REMOVED lines=18> */
.L_x_71:
[----:B------:R-:W-:Y:S05]  /*55e0*/  BSYNC.RECONVERGENT B0 ;  /* 0x0000000000007941 */ /* 0x000fea0003800200 */
.L_x_70:
        /* <DEDUP_REMOVED lines=18> */
.L_x_73:
[----:B------:R-:W-:Y:S05]  /*5710*/  BSYNC.RECONVERGENT B0 ;  /* 0x0000000000007941 */ /* 0x000fea0003800200 */
.L_x_72:
        /* <DEDUP_REMOVED lines=18> */
.L_x_75:
[----:B------:R-:W-:Y:S05]  /*5840*/  BSYNC.RECONVERGENT B0 ;  /* 0x0000000000007941 */ /* 0x000fea0003800200 */
.L_x_74:
        /* <DEDUP_REMOVED lines=18> */
.L_x_77:
[----:B------:R-:W-:Y:S05]  /*5970*/  BSYNC.RECONVERGENT B0 ;  /* 0x0000000000007941 */ /* 0x000fea0003800200 */
.L_x_76:
        /* <DEDUP_REMOVED lines=22> */
.L_x_79:
[----:B------:R-:W-:Y:S05]  /*5ae0*/  BSYNC.RECONVERGENT B0 ;  /* 0x0000000000007941 */ /* 0x000fea0003800200 */
.L_x_78:
[----:B------:R-:W-:Y:S01]  /*5af0*/  BAR.SYNC.DEFER_BLOCKING 0x0 ;  /* 0x0000000000007b1d */ /* 0x000fe20000010000 */
[----:B------:R-:W-:Y:S02]  /*5b00*/  ISETP.NE.AND P6, PT, R6, RZ, PT ;  /* 0x000000ff0600720c */ /* 0x000fe40003fc5270 */
[----:B------:R-:W-:Y:S02]  /*5b10*/  SEL R7, R8, R9, P1 ;  /* 0x0000000908077207 */ /* 0x000fe40000800000 */
[----:B------:R-:W-:Y:S01]  /*5b20*/  SEL R8, R46, R47, P2 ;  /* 0x0000002f2e087207 */ /* 0x000fe20001000000 */
[----:B------:R-:W-:Y:S01]  /*5b30*/  BSSY.RECONVERGENT B0, `(.L_x_80) ;  /* 0x00000b6000007945 */ /* 0x000fe20003800200 */
[----:B------:R-:W-:Y:S02]  /*5b40*/  SEL R6, R10, R11, P0 ;  /* 0x0000000b0a067207 */ /* 0x000fe40000000000 */
[----:B-12---:R-:W-:Y:S02]  /*5b50*/  FSEL R46, R12, R14, P6 ;  /* 0x0000000e0c2e7208 */ /* 0x006fe40003000000 */
[----:B------:R-:W-:-:S02]  /*5b60*/  SEL R9, R48, R49, P3 ;  /* 0x0000003130097207 */ /* 0x000fc40001800000 */
[----:B------:R-:W-:Y:S02]  /*5b70*/  SEL R10, R51, R50, P4 ;  /* 0x00000032330a7207 */ /* 0x000fe40002000000 */
[----:B------:R-:W-:Y:S02]  /*5b80*/  SEL R11, R52, R53, P5 ;  /* 0x00000035340b7207 */ /* 0x000fe40002800000 */
[----:B------:R-:W-:Y:S02]  /*5b90*/  FSEL R47, R13, R15, P6 ;  /* 0x0000000f0d2f7208 */ /* 0x000fe40003000000 */
[----:B------:R-:W-:Y:S01]  /*5ba0*/  SEL R12, R54, R55, P6 ;  /* 0x00000037360c7207 */ /* 0x000fe20003000000 */
[----:B------:R-:W-:Y:S06]  /*5bb0*/  BRA.U !UP0, `(.L_x_81) ;  /* 0x00000005086c7547 */ /* 0x000fec000b800000 */
[----:B------:R-:W0:Y:S01]  /*5bc0*/  S2R R48, SR_LANEID ;  /* 0x0000000000307919 */ /* 0x000e220000000000 */
[----:B------:R-:W-:Y:S01]  /*5bd0*/  LOP3.LUT R13, R4, 0x1f00, RZ, 0xc0, !PT ;  /* 0x00001f00040d7812 */ /* 0x000fe200078ec0ff */
[----:B------:R-:W1:Y:S01]  /*5be0*/  LDCU.64 UR8, c[0x0][0x3a0] ;  /* 0x00007400ff0877ac */ /* 0x000e620008000a00 */
[C---:B------:R-:W-:Y:S01]  /*5bf0*/  ISETP.NE.AND P0, PT, R0.reuse, RZ, PT ;  /* 0x000000ff0000720c */ /* 0x040fe20003f05270 */
[----:B------:R-:W-:Y:S01]  /*5c00*/  IMAD.MOV.U32 R55, RZ, RZ, RZ ;  /* 0x000000ffff377224 */ /* 0x000fe200078e00ff */
[----:B------:R-:W-:-:S04]  /*5c10*/  LOP3.LUT R0, R0, 0x1f, RZ, 0xc0, !PT ;  /* 0x0000001f00007812 */ /* 0x000fc800078ec0ff */
[----:B------:R-:W-:-:S04]  /*5c20*/  LOP3.LUT R54, R13, R0, RZ, 0xfc, !PT ;  /* 0x000000000d367212 */ /* 0x000fc800078efcff */
[C---:B------:R-:W-:Y:S01]  /*5c30*/  LOP3.LUT R60, R54.reuse, 0x40, RZ, 0xfc, !PT ;  /* 0x00000040363c7812 */ /* 0x040fe200078efcff */
[----:B------:R-:W-:Y:S02]  /*5c40*/  VIADD R70, R54, 0x80 ;  /* 0x0000008036467836 */ /* 0x000fe40000000000 */
[----:B0-----:R-:W-:-:S05]  /*5c50*/  IMAD R15, R48, 0x8, R13 ;  /* 0x00000008300f7824 */ /* 0x001fca00078e020d */
[----:B------:R-:W-:Y:S01]  /*5c60*/  LEA.HI.SX32 R14, R15, R15, 0x1b ;  /* 0x0000000f0f0e7211 */ /* 0x000fe200078fdaff */
[----:B------:R-:W-:-:S03]  /*5c70*/  IMAD R15, R48, -0x7, R15 ;  /* 0xfffffff9300f7824 */ /* 0x000fc600078e020f */
[----:B------:R-:W-:Y:S01]  /*5c80*/  LEA R14, R14, UR4, 0x3 ;  /* 0x000000040e0e7c11 */ /* 0x000fe2000f8e18ff */
[C---:B------:R-:W-:Y:S02]  /*5c90*/  VIADD R48, R15.reuse, 0x20 ;  /* 0x000000200f307836 */ /* 0x040fe40000000000 */
[C---:B------:R-:W-:Y:S02]  /*5ca0*/  VIADD R50, R15.reuse, 0x40 ;  /* 0x000000400f327836 */ /* 0x040fe40000000000 */
[----:B------:R0:W-:Y:S01]  /*5cb0*/  STS.64 [R14], R16 ;  /* 0x000000100e007388 */ /* 0x0001e20000000a00 */
[----:B------:R-:W-:Y:S01]  /*5cc0*/  VIADD R52, R15, 0x80 ;  /* 0x000000800f347836 */ /* 0x000fe20000000000 */
[-C--:B------:R-:W-:Y:S02]  /*5cd0*/  LEA.HI.SX32 R48, R48, R15.reuse, 0x1b ;  /* 0x0000000f30307211 */ /* 0x080fe400078fdaff */
[----:B------:R2:W-:Y:S01]  /*5ce0*/  STS.64 [R14+0x8], R18 ;  /* 0x000008120e007388 */ /* 0x0005e20000000a00 */
[----:B------:R-:W-:-:S02]  /*5cf0*/  LEA.HI.SX32 R50, R50, R15, 0x1b ;  /* 0x0000000f32327211 */ /* 0x000fc400078fdaff */
[-C--:B------:R-:W-:Y:S01]  /*5d00*/  LEA.HI.SX32 R52, R52, R15.reuse, 0x1b ;  /* 0x0000000f34347211 */ /* 0x080fe200078fdaff */
[----:B------:R3:W-:Y:S03]  /*5d10*/  STS.64 [R14+0x10], R36 ;  /* 0x000010240e007388 */ /* 0x0007e60000000a00 */
[----:B------:R-:W-:Y:S01]  /*5d20*/  LEA R64, R52, UR4, 0x3 ;  /* 0x0000000434407c11 */ /* 0x000fe2000f8e18ff */
[----:B------:R4:W-:Y:S01]  /*5d30*/  STS.64 [R14+0x18], R38 ;  /* 0x000018260e007388 */ /* 0x0009e20000000a00 */
[C---:B0-----:R-:W-:Y:S01]  /*5d40*/  VIADD R16, R15.reuse, 0x60 ;  /* 0x000000600f107836 */ /* 0x041fe20000000000 */
[CC--:B------:R-:W-:Y:S01]  /*5d50*/  LEA.HI.SX32 R17, R15.reuse, R15.reuse, 0x1b ;  /* 0x0000000f0f117211 */ /* 0x0c0fe200078fdaff */
[C---:B--2---:R-:W-:Y:S01]  /*5d60*/  VIADD R18, R15.reuse, 0xa0 ;  /* 0x000000a00f127836 */ /* 0x044fe20000000000 */
[----:B------:R-:W-:Y:S01]  /*5d70*/  LEA R19, R50, UR4, 0x3 ;  /* 0x0000000432137c11 */ /* 0x000fe2000f8e18ff */
[----:B------:R-:W-:Y:S01]  /*5d80*/  STS.64 [R14+0x20], R40 ;  /* 0x000020280e007388 */ /* 0x000fe20000000a00 */
[-C--:B------:R-:W-:Y:S01]  /*5d90*/  LEA.HI.SX32 R67, R16, R15.reuse, 0x1b ;  /* 0x0000000f10437211 */ /* 0x080fe200078fdaff */
[----:B---3--:R-:W-:Y:S01]  /*5da0*/  VIADD R36, R15, 0xc0 ;  /* 0x000000c00f247836 */ /* 0x008fe20000000000 */
[-C--:B------:R-:W-:Y:S01]  /*5db0*/  LEA.HI.SX32 R65, R18, R15.reuse, 0x1b ;  /* 0x0000000f12417211 */ /* 0x080fe200078fdaff */
[----:B------:R-:W-:Y:S01]  /*5dc0*/  STS.64 [R14+0x28], R42 ;  /* 0x0000282a0e007388 */ /* 0x000fe20000000a00 */
[----:B------:R-:W-:Y:S01]  /*5dd0*/  LEA R17, R17, UR4, 0x3 ;  /* 0x0000000411117c11 */ /* 0x000fe2000f8e18ff */
[----:B----4-:R-:W-:Y:S01]  /*5de0*/  VIADD R38, R15, 0xe0 ;  /* 0x000000e00f267836 */ /* 0x010fe20000000000 */
[-C--:B------:R-:W-:Y:S01]  /*5df0*/  LEA.HI.SX32 R36, R36, R15.reuse, 0x1b ;  /* 0x0000000f24247211 */ /* 0x080fe200078fdaff */
[----:B------:R-:W-:Y:S01]  /*5e00*/  STS.64 [R14+0x30], R44 ;  /* 0x0000302c0e007388 */ /* 0x000fe20000000a00 */
[----:B------:R-:W-:Y:S01]  /*5e10*/  LEA R18, R48, UR4, 0x3 ;  /* 0x0000000430127c11 */ /* 0x000fe2000f8e18ff */
[----:B------:R-:W-:Y:S01]  /*5e20*/  IMAD.WIDE.U32 R48, R2, 0x800, R54 ;  /* 0x0000080002307825 */ /* 0x000fe200078e0036 */
[----:B------:R-:W-:Y:S01]  /*5e30*/  LEA.HI.SX32 R38, R38, R15, 0x1b ;  /* 0x0000000f26267211 */ /* 0x000fe200078fdaff */
[----:B------:R-:W-:Y:S01]  /*5e40*/  STS.64 [R14+0x38], R46 ;  /* 0x0000382e0e007388 */ /* 0x000fe20000000a00 */
[----:B------:R-:W-:Y:S01]  /*5e50*/  LEA R65, R65, UR4, 0x3 ;  /* 0x0000000441417c11 */ /* 0x000fe2000f8e18ff */
[----:B------:R-:W-:Y:S01]  /*5e60*/  NOP ;  /* 0x0000000000007918 */ /* 0x000fe20000000000 */
[----:B------:R-:W-:Y:S01]  /*5e70*/  LEA R66, R36, UR4, 0x3 ;  /* 0x0000000424427c11 */ /* 0x000fe2000f8e18ff */
[----:B------:R-:W-:Y:S01]  /*5e80*/  LDS.64 R58, [R17] ;  /* 0x00000000113a7984 */ /* 0x000fe20000000a00 */
[----:B------:R-:W-:-:S02]  /*5e90*/  LEA R67, R67, UR4, 0x3 ;  /* 0x0000000443437c11 */ /* 0x000fc4000f8e18ff */
[----:B------:R-:W-:Y:S01]  /*5ea0*/  LEA R68, R38, UR4, 0x3 ;  /* 0x0000000426447c11 */ /* 0x000fe2000f8e18ff */
[----:B------:R-:W-:Y:S01]  /*5eb0*/  LDS.64 R52, [R18+0x100] ;  /* 0x0001000012347984 */ /* 0x000fe20000000a00 */
[----:B------:R-:W-:-:S03]  /*5ec0*/  LOP3.LUT R38, R54, 0x20, RZ, 0xfc, !PT ;  /* 0x0000002036267812 */ /* 0x000fc600078efcff */
[----:B------:R-:W-:Y:S04]  /*5ed0*/  LDS.64 R50, [R19+0x200] ;  /* 0x0002000013327984 */ /* 0x000fe80000000a00 */
[----:B------:R-:W-:Y:S04]  /*5ee0*/  LDS.64 R46, [R67+0x300] ;  /* 0x00030000432e7984 */ /* 0x000fe80000000a00 */
[----:B------:R-:W-:Y:S04]  /*5ef0*/  LDS.64 R44, [R64+0x400] ;  /* 0x00040000402c7984 */ /* 0x000fe80000000a00 */
[----:B------:R-:W-:Y:S04]  /*5f00*/  LDS.64 R42, [R65+0x500] ;  /* 0x00050000412a7984 */ /* 0x000fe80000000a00 */
[----:B------:R-:W-:Y:S04]  /*5f10*/  LDS.64 R40, [R66+0x600] ;  /* 0x0006000042287984 */ /* 0x000fe80000000a00 */
[----:B------:R-:W-:Y:S04]  /*5f20*/  LDS.64 R36, [R68+0x700] ;  /* 0x0007000044247984 */ /* 0x000fe80000000a00 */
[----:B------:R-:W-:Y:S01]  /*5f30*/  @!P0 STS [UR4+0x4200], R61 ;  /* 0x0042003dff008988 */ /* 0x000fe20008000804 */
[----:B------:R-:W-:Y:S06]  /*5f40*/  BAR.SYNC.DEFER_BLOCKING 0x0 ;  /* 0x0000000000007b1d */ /* 0x000fec0000010000 */
[----:B------:R-:W0:Y:S02]  /*5f50*/  LDS R69, [UR4+0x4200] ;  /* 0x00420004ff457984 */ /* 0x000e240008000800 */
[----:B0-----:R-:W-:-:S02]  /*5f60*/  ISETP.GE.AND P1, PT, R54, R69, PT ;  /* 0x000000453600720c */ /* 0x001fc40003f26270 */
[-C--:B------:R-:W-:Y:S02]  /*5f70*/  ISETP.GE.AND P3, PT, R38, R69.reuse, PT ;  /* 0x000000452600720c */ /* 0x080fe40003f66270 */
[----:B-1----:R-:W-:Y:S02]  /*5f80*/  LEA R38, P2, R48, UR8, 0x3 ;  /* 0x0000000830267c11 */ /* 0x002fe4000f8418ff */
[----:B------:R-:W-:Y:S02]  /*5f90*/  ISETP.GE.AND P5, PT, R70, R69, PT ;  /* 0x000000454600720c */ /* 0x000fe40003fa6270 */
[----:B------:R-:W-:-:S05]  /*5fa0*/  LEA.HI.X R39, R48, UR9, R49, 0x3, P2 ;  /* 0x0000000930277c11 */ /* 0x000fca00090f1c31 */
[----:B------:R0:W-:Y:S01]  /*5fb0*/  @!P1 STG.E.64 desc[UR6][R38.64], R58 ;  /* 0x0000003a26009986 */ /* 0x0001e2000c101b06 */
[----:B------:R-:W-:Y:S01]  /*5fc0*/  ISETP.GE.AND P1, PT, R60, R69, PT ;  /* 0x000000453c00720c */ /* 0x000fe20003f26270 */
[----:B------:R-:W1:Y:S01]  /*5fd0*/  @!P3 LDC.64 R56, c[0x0][0x3a0] ;  /* 0x0000e800ff38bb82 */ /* 0x000e620000000a00 */
[----:B------:R-:W-:-:S04]  /*5fe0*/  LOP3.LUT R60, R54, 0x60, RZ, 0xfc, !PT ;  /* 0x00000060363c7812 */ /* 0x000fc800078efcff */
[----:B------:R-:W-:-:S07]  /*5ff0*/  ISETP.GE.AND P2, PT, R60, R69, PT ;  /* 0x000000453c00720c */ /* 0x000fce0003f46270 */
[----:B------:R-:W2:Y:S01]  /*6000*/  @!P1 LDC.64 R62, c[0x0][0x3a0] ;  /* 0x0000e800ff3e9b82 */ /* 0x000ea20000000a00 */
[----:B0-----:R-:W-:-:S07]  /*6010*/  VIADD R58, R54, 0xa0 ;  /* 0x000000a0363a7836 */ /* 0x001fce0000000000 */
[----:B------:R-:W0:Y:S01]  /*6020*/  @!P2 LDC.64 R60, c[0x0][0x3a0] ;  /* 0x0000e800ff3cab82 */ /* 0x000e220000000a00 */
[----:B-1----:R-:W-:-:S04]  /*6030*/  @!P3 LEA R56, P4, R48, R56, 0x3 ;  /* 0x000000383038b211 */ /* 0x002fc800078818ff */
[----:B------:R-:W-:Y:S02]  /*6040*/  @!P3 LEA.HI.X R57, R48, R57, R49, 0x3, P4 ;  /* 0x000000393039b211 */ /* 0x000fe400020f1c31 */
[----:B------:R-:W-:-:S03]  /*6050*/  ISETP.GE.AND P4, PT, R58, R69, PT ;  /* 0x000000453a00720c */ /* 0x000fc60003f86270 */
[----:B------:R1:W-:Y:S01]  /*6060*/  @!P3 STG.E.64 desc[UR6][R56.64+0x100], R52 ;  /* 0x000100343800b986 */ /* 0x0003e2000c101b06 */
[----:B--2---:R-:W-:Y:S01]  /*6070*/  @!P1 LEA R58, P6, R48, R62, 0x3 ;  /* 0x0000003e303a9211 */ /* 0x004fe200078c18ff */
[C---:B------:R-:W-:Y:S02]  /*6080*/  VIADD R62, R54.reuse, 0xc0 ;  /* 0x000000c0363e7836 */ /* 0x040fe40000000000 */
[----:B------:R-:W-:Y:S01]  /*6090*/  VIADD R54, R54, 0xe0 ;  /* 0x000000e036367836 */ /* 0x000fe20000000000 */
[----:B------:R-:W-:Y:S02]  /*60a0*/  @!P1 LEA.HI.X R59, R48, R63, R49, 0x3, P6 ;  /* 0x0000003f303b9211 */ /* 0x000fe400030f1c31 */
[-C--:B------:R-:W-:Y:S02]  /*60b0*/  ISETP.GE.AND P3, PT, R62, R69.reuse, PT ;  /* 0x000000453e00720c */ /* 0x080fe40003f66270 */
[----:B0-----:R-:W-:Y:S01]  /*60c0*/  @!P2 LEA R60, P6, R48, R60, 0x3 ;  /* 0x0000003c303ca211 */ /* 0x001fe200078c18ff */
[----:B------:R1:W-:Y:S01]  /*60d0*/  @!P1 STG.E.64 desc[UR6][R58.64+0x200], R50 ;  /* 0x000200323a009986 */ /* 0x0003e2000c101b06 */
[----:B------:R-:W-:-:S02]  /*60e0*/  ISETP.GE.AND P1, PT, R54, R69, PT ;  /* 0x000000453600720c */ /* 0x000fc40003f26270 */
[----:B------:R-:W-:-:S05]  /*60f0*/  @!P2 LEA.HI.X R61, R48, R61, R49, 0x3, P6 ;  /* 0x0000003d303da211 */ /* 0x000fca00030f1c31 */
[----:B------:R1:W-:Y:S04]  /*6100*/  @!P2 STG.E.64 desc[UR6][R60.64+0x300], R46 ;  /* 0x0003002e3c00a986 */ /* 0x0003e8000c101b06 */
[----:B------:R1:W-:Y:S04]  /*6110*/  @!P5 STG.E.64 desc[UR6][R38.64+0x400], R44 ;  /* 0x0004002c2600d986 */ /* 0x0003e8000c101b06 */
[----:B------:R1:W-:Y:S04]  /*6120*/  @!P4 STG.E.64 desc[UR6][R38.64+0x500], R42 ;  /* 0x0005002a2600c986 */ /* 0x0003e8000c101b06 */
[----:B------:R1:W-:Y:S01]  /*6130*/  @!P3 STG.E.64 desc[UR6][R38.64+0x600], R40 ;  /* 0x000600282600b986 */ /* 0x0003e2000c101b06 */
[----:B------:R-:W-:Y:S05]  /*6140*/  @P1 BRA `(.L_x_82) ;  /* 0x0000000400501947 */ /* 0x000fea0003800000 */
[----:B------:R0:W-:Y:S01]  /*6150*/  STG.E.64 desc[UR6][R38.64+0x700], R36 ;  /* 0x0007002426007986 */ /* 0x0001e2000c101b06 */
[----:B------:R-:W-:Y:S05]  /*6160*/  BRA `(.L_x_82) ;  /* 0x0000000400487947 */ /* 0x000fea0003800000 */
.L_x_81:
[----:B------:R-:W0:Y:S01]  /*6170*/  S2R R48, SR_LANEID ;  /* 0x0000000000307919 */ /* 0x000e220000000000 */
[----:B------:R-:W-:Y:S01]  /*6180*/  LOP3.LUT R13, R4, 0x1f00, RZ, 0xc0, !PT ;  /* 0x00001f00040d7812 */ /* 0x000fe200078ec0ff */
[----:B------:R-:W1:Y:S01]  /*6190*/  LDCU.64 UR8, c[0x0][0x388] ;  /* 0x00007100ff0877ac */ /* 0x000e620008000a00 */
[C---:B------:R-:W-:Y:S02]  /*61a0*/  ISETP.NE.AND P0, PT, R0.reuse, RZ, PT ;  /* 0x000000ff0000720c */ /* 0x040fe40003f05270 */
[----:B------:R-:W-:-:S04]  /*61b0*/  LOP3.LUT R0, R0, 0x1f, RZ, 0xc0, !PT ;  /* 0x0000001f00007812 */ /* 0x000fc800078ec0ff */
[----:B------:R-:W-:-:S04]  /*61c0*/  LOP3.LUT R57, R13, R0, RZ, 0xfc, !PT ;  /* 0x000000000d397212 */ /* 0x000fc800078efcff */
[----:B------:R-:W-:Y:S01]  /*61d0*/  LOP3.LUT R59, R57, 0x40, RZ, 0xfc, !PT ;  /* 0x00000040393b7812 */ /* 0x000fe200078efcff */
        /* <DEDUP_REMOVED lines=26> */
[----:B------:R-:W-:Y:S01]  /*6380*/  LEA.HI.SX32 R36, R36, R15, 0x1b ;  /* 0x0000000f24247211 */ /* 0x000fe200078fdaff */
[----:B------:R-:W-:Y:S01]  /*6390*/  STS.64 [R14+0x30], R44 ;  /* 0x0000302c0e007388 */ /* 0x000fe20000000a00 */
[----:B------:R-:W-:-:S02]  /*63a0*/  LEA R18, R48, UR4, 0x3 ;  /* 0x0000000430127c11 */ /* 0x000fc4000f8e18ff */
[----:B------:R-:W-:Y:S01]  /*63b0*/  LEA.HI.SX32 R38, R38, R15, 0x1b ;  /* 0x0000000f26267211 */ /* 0x000fe200078fdaff */
[----:B------:R0:W-:Y:S01]  /*63c0*/  STS.64 [R14+0x38], R46 ;  /* 0x0000382e0e007388 */ /* 0x0001e20000000a00 */
[----:B------:R-:W-:Y:S01]  /*63d0*/  LEA R65, R65, UR4, 0x3 ;  /* 0x0000000441417c11 */ /* 0x000fe2000f8e18ff */
[----:B------:R-:W-:Y:S01]  /*63e0*/  NOP ;  /* 0x0000000000007918 */ /* 0x000fe20000000000 */
[----:B------:R-:W-:Y:S01]  /*63f0*/  LEA R66, R36, UR4, 0x3 ;  /* 0x0000000424427c11 */ /* 0x000fe2000f8e18ff */
[----:B------:R-:W-:Y:S01]  /*6400*/  LDS.64 R52, [R17] ;  /* 0x0000000011347984 */ /* 0x000fe20000000a00 */
[----:B------:R-:W-:Y:S02]  /*6410*/  LEA R67, R67, UR4, 0x3 ;  /* 0x0000000443437c11 */ /* 0x000fe4000f8e18ff */
[----:B------:R-:W-:Y:S01]  /*6420*/  LEA R68, R38, UR4, 0x3 ;  /* 0x0000000426447c11 */ /* 0x000fe2000f8e18ff */
[----:B------:R-:W-:Y:S01]  /*6430*/  LDS.64 R50, [R18+0x100] ;  /* 0x0001000012327984 */ /* 0x000fe20000000a00 */
[----:B0-----:R-:W-:-:S03]  /*6440*/  IMAD.WIDE.U32 R46, R2, 0x800, RZ ;  /* 0x00000800022e7825 */ /* 0x001fc600078e00ff */
[----:B------:R-:W-:Y:S01]  /*6450*/  LDS.64 R48, [R19+0x200] ;  /* 0x0002000013307984 */ /* 0x000fe20000000a00 */
[----:B------:R-:W-:-:S03]  /*6460*/  LOP3.LUT R46, R46, R0, RZ, 0xfc, !PT ;  /* 0x000000002e2e7212 */ /* 0x000fc600078efcff */
[----:B------:R-:W-:Y:S01]  /*6470*/  LDS.64 R36, [R67+0x300] ;  /* 0x0003000043247984 */ /* 0x000fe20000000a00 */
[----:B------:R-:W-:-:S03]  /*6480*/  IADD3 R55, P2, PT, R13, R46, RZ ;  /* 0x0000002e0d377210 */ /* 0x000fc60007f5e0ff */
[----:B------:R-:W-:Y:S02]  /*6490*/  LDS.64 R38, [R64+0x400] ;  /* 0x0004000040267984 */ /* 0x000fe40000000a00 */
[----:B------:R-:W-:Y:S02]  /*64a0*/  IMAD.X R56, RZ, RZ, R47, P2 ;  /* 0x000000ffff387224 */ /* 0x000fe400010e062f */
[----:B------:R-:W-:Y:S01]  /*64b0*/  LDS.64 R40, [R65+0x500] ;  /* 0x0005000041287984 */ /* 0x000fe20000000a00 */
[----:B-1----:R-:W-:-:S03]  /*64c0*/  LEA R46, P2, R55, UR8, 0x3 ;  /* 0x00000008372e7c11 */ /* 0x002fc6000f8418ff */
[----:B------:R-:W-:Y:S01]  /*64d0*/  LDS.64 R42, [R66+0x600] ;  /* 0x00060000422a7984 */ /* 0x000fe20000000a00 */
[----:B------:R-:W-:Y:S02]  /*64e0*/  LEA.HI.X R47, R55, UR9, R56, 0x3, P2 ;  /* 0x00000009372f7c11 */ /* 0x000fe400090f1c38 */
[C---:B------:R-:W-:Y:S01]  /*64f0*/  LOP3.LUT R55, R57.reuse, 0x20, RZ, 0xfc, !PT ;  /* 0x0000002039377812 */ /* 0x040fe200078efcff */
[----:B------:R-:W-:Y:S04]  /*6500*/  LDS.64 R44, [R68+0x700] ;  /* 0x00070000442c7984 */ /* 0x000fe80000000a00 */
[----:B------:R0:W-:Y:S01]  /*6510*/  @!P0 STS [UR4+0x4200], R61 ;  /* 0x0042003dff008988 */ /* 0x0001e20008000804 */
[----:B------:R-:W-:Y:S01]  /*6520*/  BAR.SYNC.DEFER_BLOCKING 0x0 ;  /* 0x0000000000007b1d */ /* 0x000fe20000010000 */
[----:B0-----:R-:W-:-:S05]  /*6530*/  LOP3.LUT R61, R57, 0x60, RZ, 0xfc, !PT ;  /* 0x00000060393d7812 */ /* 0x001fca00078efcff */
[----:B------:R-:W0:Y:S02]  /*6540*/  LDS R54, [UR4+0x4200] ;  /* 0x00420004ff367984 */ /* 0x000e240008000800 */
[-C--:B0-----:R-:W-:Y:S02]  /*6550*/  ISETP.GE.AND P1, PT, R57, R54.reuse, PT ;  /* 0x000000363900720c */ /* 0x081fe40003f26270 */
[-C--:B------:R-:W-:Y:S02]  /*6560*/  ISETP.GE.AND P6, PT, R55, R54.reuse, PT ;  /* 0x000000363700720c */ /* 0x080fe40003fc6270 */
[-C--:B------:R-:W-:Y:S01]  /*6570*/  ISETP.GE.AND P5, PT, R59, R54.reuse, PT ;  /* 0x000000363b00720c */ /* 0x080fe20003fa6270 */
[----:B------:R-:W-:Y:S01]  /*6580*/  VIADD R59, R57, 0xa0 ;  /* 0x000000a0393b7836 */ /* 0x000fe20000000000 */
[-C--:B------:R-:W-:Y:S01]  /*6590*/  ISETP.GE.AND P4, PT, R61, R54.reuse, PT ;  /* 0x000000363d00720c */ /* 0x080fe20003f86270 */
[C---:B------:R-:W-:Y:S01]  /*65a0*/  VIADD R61, R57.reuse, 0xc0 ;  /* 0x000000c0393d7836 */ /* 0x040fe20000000000 */
[C---:B------:R-:W-:Y:S01]  /*65b0*/  LOP3.LUT R55, R57.reuse, 0x80, RZ, 0xfc, !PT ;  /* 0x0000008039377812 */ /* 0x040fe200078efcff */
[----:B------:R-:W-:Y:S01]  /*65c0*/  VIADD R57, R57, 0xe0 ;  /* 0x000000e039397836 */ /* 0x000fe20000000000 */
[----:B------:R-:W-:-:S02]  /*65d0*/  ISETP.GE.AND P2, PT, R59, R54, PT ;  /* 0x000000363b00720c */ /* 0x000fc40003f46270 */
[-C--:B------:R-:W-:Y:S01]  /*65e0*/  ISETP.GE.AND P3, PT, R55, R54.reuse, PT ;  /* 0x000000363700720c */ /* 0x080fe20003f66270 */
[----:B------:R2:W-:Y:S01]  /*65f0*/  @!P1 STG.E.64 desc[UR6][R46.64], R52 ;  /* 0x000000342e009986 */ /* 0x0005e2000c101b06 */
[----:B------:R-:W-:-:S03]  /*6600*/  ISETP.GE.AND P1, PT, R61, R54, PT ;  /* 0x000000363d00720c */ /* 0x000fc60003f26270 */
[----:B------:R2:W-:Y:S01]  /*6610*/  @!P6 STG.E.64 desc[UR6][R46.64+0x100], R50 ;  /* 0x000100322e00e986 */ /* 0x0005e2000c101b06 */
[----:B------:R-:W-:-:S03]  /*6620*/  ISETP.GE.AND P6, PT, R57, R54, PT ;  /* 0x000000363900720c */ /* 0x000fc60003fc6270 */
[----:B------:R2:W-:Y:S04]  /*6630*/  @!P5 STG.E.64 desc[UR6][R46.64+0x200], R48 ;  /* 0x000200302e00d986 */ /* 0x0005e8000c101b06 */
[----:B------:R2:W-:Y:S04]  /*6640*/  @!P4 STG.E.64 desc[UR6][R46.64+0x300], R36 ;  /* 0x000300242e00c986 */ /* 0x0005e8000c101b06 */
[----:B------:R2:W-:Y:S04]  /*6650*/  @!P3 STG.E.64 desc[UR6][R46.64+0x400], R38 ;  /* 0x000400262e00b986 */ /* 0x0005e8000c101b06 */
[----:B------:R2:W-:Y:S04]  /*6660*/  @!P2 STG.E.64 desc[UR6][R46.64+0x500], R40 ;  /* 0x000500282e00a986 */ /* 0x0005e8000c101b06 */
[----:B------:R2:W-:Y:S04]  /*6670*/  @!P1 STG.E.64 desc[UR6][R46.64+0x600], R42 ;  /* 0x0006002a2e009986 */ /* 0x0005e8000c101b06 */
[----:B------:R2:W-:Y:S02]  /*6680*/  @!P6 STG.E.64 desc[UR6][R46.64+0x700], R44 ;  /* 0x0007002c2e00e986 */ /* 0x0005e4000c101b06 */
.L_x_82:
[----:B------:R-:W-:Y:S05]  /*6690*/  BSYNC.RECONVERGENT B0 ;  /* 0x0000000000007941 */ /* 0x000fea0003800200 */
.L_x_80:
[----:B------:R-:W-:Y:S01]  /*66a0*/  BAR.SYNC.DEFER_BLOCKING 0x0 ;  /* 0x0000000000007b1d */ /* 0x000fe20000010000 */
[----:B------:R-:W-:Y:S02]  /*66b0*/  LEA R5, R5, UR4, 0x3 ;  /* 0x0000000405057c11 */ /* 0x000fe4000f8e18ff */
[----:B------:R-:W-:Y:S02]  /*66c0*/  LEA R6, R6, UR4, 0x3 ;  /* 0x0000000406067c11 */ /* 0x000fe4000f8e18ff */
[----:B------:R-:W-:Y:S02]  /*66d0*/  LEA R7, R7, UR4, 0x3 ;  /* 0x0000000407077c11 */ /* 0x000fe4000f8e18ff */
[----:B0-2---:R-:W-:Y:S02]  /*66e0*/  LEA R36, R8, UR4, 0x3 ;  /* 0x0000000408247c11 */ /* 0x005fe4000f8e18ff */
[----:B------:R-:W-:Y:S02]  /*66f0*/  LEA R37, R9, UR4, 0x3 ;  /* 0x0000000409257c11 */ /* 0x000fe4000f8e18ff */
[----:B-1----:R-:W-:-:S02]  /*6700*/  LEA R38, R10, UR4, 0x3 ;  /* 0x000000040a267c11 */ /* 0x002fc4000f8e18ff */
[----:B------:R-:W-:Y:S02]  /*6710*/  LEA R39, R11, UR4, 0x3 ;  /* 0x000000040b277c11 */ /* 0x000fe4000f8e18ff */
[----:B------:R-:W-:Y:S01]  /*6720*/  LEA R12, R12, UR4, 0x3 ;  /* 0x000000040c0c7c11 */ /* 0x000fe2000f8e18ff */
        /* <DEDUP_REMOVED lines=8> */
[----:B------:R-:W-:Y:S06]  /*67b0*/  BAR.SYNC.DEFER_BLOCKING 0x0 ;  /* 0x0000000000007b1d */ /* 0x000fec0000010000 */
[----:B------:R0:W1:Y:S04]  /*67c0*/  LDS.64 R8, [R5] ;  /* 0x0000000005087984 */ /* 0x0000680000000a00 */
[----:B------:R0:W2:Y:S04]  /*67d0*/  LDS.64 R10, [R6] ;  /* 0x00000000060a7984 */ /* 0x0000a80000000a00 */
[----:B------:R0:W3:Y:S04]  /*67e0*/  LDS.64 R20, [R7] ;  /* 0x0000000007147984 */ /* 0x0000e80000000a00 */
[----:B------:R0:W4:Y:S04]  /*67f0*/  LDS.64 R22, [R36] ;  /* 0x0000000024167984 */ /* 0x0001280000000a00 */
[----:B------:R0:W0:Y:S04]  /*6800*/  LDS.64 R24, [R37] ;  /* 0x0000000025187984 */ /* 0x0000280000000a00 */
[----:B------:R0:W0:Y:S04]  /*6810*/  LDS.64 R26, [R38] ;  /* 0x00000000261a7984 */ /* 0x0000280000000a00 */
[----:B------:R0:W0:Y:S04]  /*6820*/  LDS.64 R28, [R39] ;  /* 0x00000000271c7984 */ /* 0x0000280000000a00 */
[----:B------:R0:W0:Y:S01]  /*6830*/  LDS.64 R30, [R12] ;  /* 0x000000000c1e7984 */ /* 0x0000220000000a00 */
[----:B------:R-:W-:Y:S06]  /*6840*/  BAR.SYNC.DEFER_BLOCKING 0x0 ;  /* 0x0000000000007b1d */ /* 0x000fec0000010000 */
[----:B------:R-:W-:Y:S05]  /*6850*/  BRA.U !UP0, `(.L_x_83) ;  /* 0x0000000508047547 */ /* 0x000fea000b800000 */
[----:B-1----:R1:W-:Y:S01]  /*6860*/  STS.64 [R14], R8 ;  /* 0x000000080e007388 */ /* 0x0023e20000000a00 */
[C---:B0-----:R-:W-:Y:S01]  /*6870*/  VIADD R4, R15.reuse, 0x80 ;  /* 0x000000800f047836 */ /* 0x041fe20000000000 */
[-C--:B------:R-:W-:Y:S01]  /*6880*/  LEA.HI.SX32 R16, R16, R15.reuse, 0x1b ;  /* 0x0000000f10107211 */ /* 0x080fe200078fdaff */
[----:B------:R-:W-:Y:S01]  /*6890*/  VIADD R6, R15, 0xa0 ;  /* 0x000000a00f067836 */ /* 0x000fe20000000000 */
[----:B--2---:R0:W-:Y:S01]  /*68a0*/  STS.64 [R14+0x8], R10 ;  /* 0x0000080a0e007388 */ /* 0x0041e20000000a00 */
[----:B------:R-:W2:Y:S01]  /*68b0*/  LDCU.64 UR8, c[0x0][0x3a8] ;  /* 0x00007500ff0877ac */ /* 0x000ea20008000a00 */
[-C--:B------:R-:W-:Y:S01]  /*68c0*/  LEA.HI.SX32 R4, R4, R15.reuse, 0x1b ;  /* 0x0000000f04047211 */ /* 0x080fe200078fdaff */
[----:B------:R-:W-:Y:S01]  /*68d0*/  IMAD.IADD R12, R13, 0x1, R0 ;  /* 0x000000010d0c7824 */ /* 0x000fe200078e0200 */
[----:B------:R-:W-:Y:S01]  /*68e0*/  LEA.HI.SX32 R6, R6, R15, 0x1b ;  /* 0x0000000f06067211 */ /* 0x000fe200078fdaff */
[----:B---3--:R3:W-:Y:S01]  /*68f0*/  STS.64 [R14+0x10], R20 ;  /* 0x000010140e007388 */ /* 0x0087e20000000a00 */
[----:B------:R-:W-:-:S02]  /*6900*/  IMAD.MOV.U32 R13, RZ, RZ, RZ ;  /* 0x000000ffff0d7224 */ /* 0x000fc400078e00ff */
[C---:B-1----:R-:W-:Y:S01]  /*6910*/  VIADD R8, R15.reuse, 0xc0 ;  /* 0x000000c00f087836 */ /* 0x042fe20000000000 */
[----:B----4-:R1:W-:Y:S01]  /*6920*/  STS.64 [R14+0x18], R22 ;  /* 0x000018160e007388 */ /* 0x0103e20000000a00 */
[----:B------:R-:W-:Y:S02]  /*6930*/  VIADD R0, R12, 0x20 ;  /* 0x000000200c007836 */ /* 0x000fe40000000000 */
[----:B0-----:R-:W-:Y:S01]  /*6940*/  VIADD R10, R15, 0xe0 ;  /* 0x000000e00f0a7836 */ /* 0x001fe20000000000 */
[-C--:B------:R-:W-:Y:S01]  /*6950*/  LEA.HI.SX32 R8, R8, R15.reuse, 0x1b ;  /* 0x0000000f08087211 */ /* 0x080fe200078fdaff */
[----:B------:R0:W-:Y:S03]  /*6960*/  STS.64 [R14+0x20], R24 ;  /* 0x000020180e007388 */ /* 0x0001e60000000a00 */
[----:B------:R-:W-:Y:S01]  /*6970*/  LEA.HI.SX32 R15, R10, R15, 0x1b ;  /* 0x0000000f0a0f7211 */ /* 0x000fe200078fdaff */
[----:B------:R4:W-:Y:S01]  /*6980*/  STS.64 [R14+0x28], R26 ;  /* 0x0000281a0e007388 */ /* 0x0009e20000000a00 */
[----:B------:R-:W-:-:S02]  /*6990*/  LEA R10, R16, UR4, 0x3 ;  /* 0x00000004100a7c11 */ /* 0x000fc4000f8e18ff */
[----:B---3--:R-:W-:Y:S01]  /*69a0*/  LEA R20, R6, UR4, 0x3 ;  /* 0x0000000406147c11 */ /* 0x008fe2000f8e18ff */
[----:B------:R-:W-:Y:S01]  /*69b0*/  STS.64 [R14+0x30], R28 ;  /* 0x0000301c0e007388 */ /* 0x000fe20000000a00 */
[----:B-1----:R-:W-:-:S03]  /*69c0*/  LEA R22, R8, UR4, 0x3 ;  /* 0x0000000408167c11 */ /* 0x002fc6000f8e18ff */
[----:B------:R1:W-:Y:S01]  /*69d0*/  STS.64 [R14+0x38], R30 ;  /* 0x0000381e0e007388 */ /* 0x0003e20000000a00 */
[----:B0-----:R-:W-:Y:S01]  /*69e0*/  LEA R24, R15, UR4, 0x3 ;  /* 0x000000040f187c11 */ /* 0x001fe2000f8e18ff */
[----:B------:R-:W-:Y:S02]  /*69f0*/  NOP ;  /* 0x0000000000007918 */ /* 0x000fe40000000000 */
[----:B------:R-:W-:Y:S01]  /*6a00*/  LDS.64 R6, [R18+0x100] ;  /* 0x0001000012067984 */ /* 0x000fe20000000a00 */
[----:B----4-:R-:W-:Y:S01]  /*6a10*/  VIADD R26, R12, 0xc0 ;  /* 0x000000c00c1a7836 */ /* 0x010fe20000000000 */
[----:B-1----:R-:W-:Y:S02]  /*6a20*/  LEA R14, R4, UR4, 0x3 ;  /* 0x00000004040e7c11 */ /* 0x002fe4000f8e18ff */
[----:B------:R-:W-:Y:S04]  /*6a30*/  LDS.64 R8, [R19+0x200] ;  /* 0x0002000013087984 */ /* 0x000fe80000000a00 */
[----:B------:R0:W-:Y:S04]  /*6a40*/  LDS.64 R4, [R17] ;  /* 0x0000000011047984 */ /* 0x0001e80000000a00 */
[----:B------:R-:W-:Y:S04]  /*6a50*/  LDS.64 R10, [R10+0x300] ;  /* 0x000300000a0a7984 */ /* 0x000fe80000000a00 */
[----:B------:R-:W-:Y:S01]  /*6a60*/  LDS.64 R14, [R14+0x400] ;  /* 0x000400000e0e7984 */ /* 0x000fe20000000a00 */
[----:B0-----:R-:W-:-:S03]  /*6a70*/  IMAD.WIDE.U32 R16, R2, 0x800, R12 ;  /* 0x0000080002107825 */ /* 0x001fc600078e000c */
[----:B------:R-:W-:Y:S01]  /*6a80*/  LDS.64 R20, [R20+0x500] ;  /* 0x0005000014147984 */ /* 0x000fe20000000a00 */
[----:B------:R-:W-:-:S03]  /*6a90*/  VIADD R2, R12, 0x40 ;  /* 0x000000400c027836 */ /* 0x000fc60000000000 */
[----:B------:R-:W-:Y:S04]  /*6aa0*/  LDS.64 R22, [R22+0x600] ;  /* 0x0006000016167984 */ /* 0x000fe80000000a00 */
[----:B------:R-:W-:Y:S04]  /*6ab0*/  LDS.64 R24, [R24+0x700] ;  /* 0x0007000018187984 */ /* 0x000fe80000000a00 */
[----:B------:R-:W-:Y:S01]  /*6ac0*/  @!P0 STS [UR4+0x4200], R3 ;  /* 0x00420003ff008988 */ /* 0x000fe20008000804 */
[----:B------:R-:W-:Y:S01]  /*6ad0*/  BAR.SYNC.DEFER_BLOCKING 0x0 ;  /* 0x0000000000007b1d */ /* 0x000fe20000010000 */
[----:B--2---:R-:W-:-:S04]  /*6ae0*/  LEA R18, P0, R16, UR8, 0x3 ;  /* 0x0000000810127c11 */ /* 0x004fc8000f8018ff */
[----:B------:R-:W-:Y:S01]  /*6af0*/  LEA.HI.X R19, R16, UR9, R17, 0x3, P0 ;  /* 0x0000000910137c11 */ /* 0x000fe200080f1c11 */
[C---:B------:R-:W-:Y:S01]  /*6b00*/  VIADD R16, R12.reuse, 0xa0 ;  /* 0x000000a00c107836 */ /* 0x040fe20000000000 */
[----:B------:R-:W0:Y:S02]  /*6b10*/  LDS R27, [UR4+0x4200] ;  /* 0x00420004ff1b7984 */ /* 0x000e240008000800 */
[-C--:B0-----:R-:W-:Y:S02]  /*6b20*/  ISETP.GE.AND P0, PT, R12, R27.reuse, PT ;  /* 0x0000001b0c00720c */ /* 0x081fe40003f06270 */
[-C--:B------:R-:W-:Y:S01]  /*6b30*/  ISETP.GE.AND P1, PT, R0, R27.reuse, PT ;  /* 0x0000001b0000720c */ /* 0x080fe20003f26270 */
[----:B------:R-:W-:Y:S01]  /*6b40*/  VIADD R0, R12, 0x60 ;  /* 0x000000600c007836 */ /* 0x000fe20000000000 */
[-C--:B------:R-:W-:Y:S01]  /*6b50*/  ISETP.GE.AND P2, PT, R2, R27.reuse, PT ;  /* 0x0000001b0200720c */ /* 0x080fe20003f46270 */
[----:B------:R-:W-:Y:S01]  /*6b60*/  VIADD R2, R12, 0x80 ;  /* 0x000000800c027836 */ /* 0x000fe20000000000 */
[-C--:B------:R-:W-:Y:S01]  /*6b70*/  ISETP.GE.AND P5, PT, R16, R27.reuse, PT ;  /* 0x0000001b1000720c */ /* 0x080fe20003fa6270 */
[----:B------:R-:W-:Y:S01]  /*6b80*/  VIADD R12, R12, 0xe0 ;  /* 0x000000e00c0c7836 */ /* 0x000fe20000000000 */
[----:B------:R-:W-:-:S02]  /*6b90*/  ISETP.GE.AND P3, PT, R0, R27, PT ;  /* 0x0000001b0000720c */ /* 0x000fc40003f66270 */
[-C--:B------:R-:W-:Y:S02]  /*6ba0*/  ISETP.GE.AND P4, PT, R2, R27.reuse, PT ;  /* 0x0000001b0200720c */ /* 0x080fe40003f86270 */
[-C--:B------:R-:W-:Y:S01]  /*6bb0*/  ISETP.GE.AND P6, PT, R26, R27.reuse, PT ;  /* 0x0000001b1a00720c */ /* 0x080fe20003fc6270 */
[----:B------:R0:W-:Y:S01]  /*6bc0*/  @!P0 STG.E.64 desc[UR6][R18.64], R4 ;  /* 0x0000000412008986 */ /* 0x0001e2000c101b06 */
[----:B------:R-:W-:-:S03]  /*6bd0*/  ISETP.GE.AND P0, PT, R12, R27, PT ;  /* 0x0000001b0c00720c */ /* 0x000fc60003f06270 */
[----:B------:R0:W-:Y:S04]  /*6be0*/  @!P1 STG.E.64 desc[UR6][R18.64+0x100], R6 ;  /* 0x0001000612009986 */ /* 0x0001e8000c101b06 */
[----:B------:R0:W-:Y:S04]  /*6bf0*/  @!P2 STG.E.64 desc[UR6][R18.64+0x200], R8 ;  /* 0x000200081200a986 */ /* 0x0001e8000c101b06 */
[----:B------:R0:W-:Y:S04]  /*6c00*/  @!P3 STG.E.64 desc[UR6][R18.64+0x300], R10 ;  /* 0x0003000a1200b986 */ /* 0x0001e8000c101b06 */
[----:B------:R0:W-:Y:S04]  /*6c10*/  @!P4 STG.E.64 desc[UR6][R18.64+0x400], R14 ;  /* 0x0004000e1200c986 */ /* 0x0001e8000c101b06 */
[----:B------:R0:W-:Y:S04]  /*6c20*/  @!P5 STG.E.64 desc[UR6][R18.64+0x500], R20 ;  /* 0x000500141200d986 */ /* 0x0001e8000c101b06 */
[----:B------:R0:W-:Y:S01]  /*6c30*/  @!P6 STG.E.64 desc[UR6][R18.64+0x600], R22 ;  /* 0x000600161200e986 */ /* 0x0001e2000c101b06 */
[----:B------:R-:W-:Y:S05]  /*6c40*/  @P0 EXIT ;  /* 0x000000000000094d */ /* 0x000fea0003800000 */
[----:B------:R-:W-:Y:S01]  /*6c50*/  STG.E.64 desc[UR6][R18.64+0x700], R24 ;  /* 0x0007001812007986 */ /* 0x000fe2000c101b06 */
[----:B------:R-:W-:Y:S05]  /*6c60*/  EXIT ;  /* 0x000000000000794d */ /* 0x000fea0003800000 */
.L_x_83:
[----:B-1----:R-:W-:Y:S01]  /*6c70*/  STS.64 [R14], R8 ;  /* 0x000000080e007388 */ /* 0x002fe20000000a00 */
[----:B------:R-:W1:Y:S01]  /*6c80*/  LDCU.64 UR8, c[0x0][0x390] ;  /* 0x00007200ff0877ac */ /* 0x000e620008000a00 */
[----:B------:R-:W-:Y:S02]  /*6c90*/  IMAD.MOV.U32 R15, RZ, RZ, RZ ;  /* 0x000000ffff0f7224 */ /* 0x000fe400078e00ff */
[----:B--2---:R-:W-:Y:S04]  /*6ca0*/  STS.64 [R14+0x8], R10 ;  /* 0x0000080a0e007388 */ /* 0x004fe80000000a00 */
[----:B---3--:R-:W-:Y:S04]  /*6cb0*/  STS.64 [R14+0x10], R20 ;  /* 0x000010140e007388 */ /* 0x008fe80000000a00 */
[----:B----4-:R-:W-:Y:S04]  /*6cc0*/  STS.64 [R14+0x18], R22 ;  /* 0x000018160e007388 */ /* 0x010fe80000000a00 */
[----:B0-----:R-:W-:Y:S04]  /*6cd0*/  STS.64 [R14+0x20], R24 ;  /* 0x000020180e007388 */ /* 0x001fe80000000a00 */
[----:B------:R-:W-:Y:S04]  /*6ce0*/  STS.64 [R14+0x28], R26 ;  /* 0x0000281a0e007388 */ /* 0x000fe80000000a00 */
[----:B------:R-:W-:Y:S04]  /*6cf0*/  STS.64 [R14+0x30], R28 ;  /* 0x0000301c0e007388 */ /* 0x000fe80000000a00 */
[----:B------:R0:W-:Y:S01]  /*6d00*/  STS.64 [R14+0x38], R30 ;  /* 0x0000381e0e007388 */ /* 0x0001e20000000a00 */
[----:B------:R-:W-:-:S03]  /*6d10*/  NOP ;  /* 0x0000000000007918 */ /* 0x000fc60000000000 */
[----:B------:R2:W-:Y:S04]  /*6d20*/  LDS.64 R4, [R17] ;  /* 0x0000000011047984 */ /* 0x0005e80000000a00 */
[----:B------:R-:W-:Y:S01]  /*6d30*/  LDS.64 R6, [R18+0x100] ;  /* 0x0001000012067984 */ /* 0x000fe20000000a00 */
[----:B0-----:R-:W-:-:S03]  /*6d40*/  IMAD.MOV.U32 R14, RZ, RZ, R0 ;  /* 0x000000ffff0e7224 */ /* 0x001fc600078e0000 */
[----:B------:R0:W-:Y:S01]  /*6d50*/  LDS.64 R8, [R19+0x200] ;  /* 0x0002000013087984 */ /* 0x0001e20000000a00 */
[----:B------:R-:W-:-:S03]  /*6d60*/  IMAD.WIDE.U32 R14, R2, 0x800, R14 ;  /* 0x00000800020e7825 */ /* 0x000fc600078e000e */
[----:B------:R-:W-:Y:S01]  /*6d70*/  LDS.64 R10, [R67+0x300] ;  /* 0x00030000430a7984 */ /* 0x000fe20000000a00 */
[----:B--2---:R-:W-:-:S03]  /*6d80*/  IMAD.IADD R17, R13, 0x1, R0 ;  /* 0x000000010d117824 */ /* 0x004fc600078e0200 */
[----:B------:R-:W-:Y:S01]  /*6d90*/  LDS.64 R20, [R64+0x400] ;  /* 0x0004000040147984 */ /* 0x000fe20000000a00 */
[C---:B0-----:R-:W-:Y:S02]  /*6da0*/  VIADD R19, R17.reuse, 0x20 ;  /* 0x0000002011137836 */ /* 0x041fe40000000000 */
[----:B------:R-:W-:Y:S01]  /*6db0*/  VIADD R27, R17, 0xc0 ;  /* 0x000000c0111b7836 */ /* 0x000fe20000000000 */
[----:B------:R-:W-:Y:S04]  /*6dc0*/  LDS.64 R22, [R65+0x500] ;  /* 0x0005000041167984 */ /* 0x000fe80000000a00 */
[----:B------:R-:W-:Y:S04]  /*6dd0*/  LDS.64 R24, [R66+0x600] ;  /* 0x0006000042187984 */ /* 0x000fe80000000a00 */
[----:B------:R-:W-:Y:S04]  /*6de0*/  LDS.64 R68, [R68+0x700] ;  /* 0x0007000044447984 */ /* 0x000fe80000000a00 */
[----:B------:R0:W-:Y:S01]  /*6df0*/  @!P0 STS [UR4+0x4200], R3 ;  /* 0x00420003ff008988 */ /* 0x0001e20008000804 */
[----:B------:R-:W-:Y:S01]  /*6e00*/  BAR.SYNC.DEFER_BLOCKING 0x0 ;  /* 0x0000000000007b1d */ /* 0x000fe20000010000 */
[----:B------:R-:W-:Y:S01]  /*6e10*/  IADD3 R2, P0, PT, R13, R14, RZ ;  /* 0x0000000e0d027210 */ /* 0x000fe20007f1e0ff */
[----:B0-----:R-:W-:-:S04]  /*6e20*/  VIADD R3, R17, 0x40 ;  /* 0x0000004011037836 */ /* 0x001fc80000000000 */
[----:B------:R-:W-:Y:S01]  /*6e30*/  IMAD.X R15, RZ, RZ, R15, P0 ;  /* 0x000000ffff0f7224 */ /* 0x000fe200000e060f */
[----:B-1----:R-:W-:-:S04]  /*6e40*/  LEA R12, P0, R2, UR8, 0x3 ;  /* 0x00000008020c7c11 */ /* 0x002fc8000f8018ff */
        /* <DEDUP_REMOVED lines=24> */
.L_x_84:
[----:B------:R-:W-:-:S00]  /*6fd0*/  BRA `(.L_x_84) ;  /* 0xfffffffc00fc7947 */ /* 0x000fc0000383ffff */
[----:B------:R-:W-:-:S00]  /*6fe0*/  NOP ;  /* 0x0000000000007918 */ /* 0x000fc00000000000 */
        /* <DEDUP_REMOVED lines=9> */
.L_x_334:


//--------------------- .text._ZN3cub18CUB_300001_SM_10006detail10merge_sort30DeviceMergeSortPartitionKernelIN6thrust24THRUST_300001_SM_1000_NS6detail15normal_iteratorINS5_10device_ptrIdEEEEmN4cuda3std3__44lessIfEEdEEvbT_PT2_T0_SJ_PSJ_T1_SJ_i --------------------------
	.section	.text._ZN3cub18CUB_300001_SM_10006detail10merge_sort30DeviceMergeSortPartitionKernelIN6thrust24THRUST_300001_SM_1000_NS6detail15normal_iteratorINS5_10device_ptrIdEEEEmN4cuda3std3__44lessIfEEdEEvbT_PT2_T0_SJ_PSJ_T1_SJ_i,"ax",@progbits
	.align	128
        .global         _ZN3cub18CUB_300001_SM_10006detail10merge_sort30DeviceMergeSortPartitionKernelIN6thrust24THRUST_300001_SM_1000_NS6detail15normal_iteratorINS5_10device_ptrIdEEEEmN4cuda3std3__44lessIfEEdEEvbT_PT2_T0_SJ_PSJ_T1_SJ_i
        .type           _ZN3cub18CUB_300001_SM_10006detail10merge_sort30DeviceMergeSortPartitionKernelIN6thrust24THRUST_300001_SM_1000_NS6detail15normal_iteratorINS5_10device_ptrIdEEEEmN4cuda3std3__44lessIfEEdEEvbT_PT2_T0_SJ_PSJ_T1_SJ_i,@function
        .size           _ZN3cub18CUB_300001_SM_10006detail10merge_sort30DeviceMergeSortPartitionKernelIN6thrust24THRUST_300001_SM_1000_NS6detail15normal_iteratorINS5_10device_ptrIdEEEEmN4cuda3std3__44lessIfEEdEEvbT_PT2_T0_SJ_PSJ_T1_SJ_i,(.L_x_335 - _ZN3cub18CUB_300001_SM_10006detail10merge_sort30DeviceMergeSortPartitionKernelIN6thrust24THRUST_300001_SM_1000_NS6detail15normal_iteratorINS5_10device_ptrIdEEEEmN4cuda3std3__44lessIfEEdEEvbT_PT2_T0_SJ_PSJ_T1_SJ_i)
        .other          _ZN3cub18CUB_300001_SM_10006detail10merge_sort30DeviceMergeSortPartitionKernelIN6thrust24THRUST_300001_SM_1000_NS6detail15normal_iteratorINS5_10device_ptrIdEEEEmN4cuda3std3__44lessIfEEdEEvbT_PT2_T0_SJ_PSJ_T1_SJ_i,@"STO_CUDA_ENTRY STV_DEFAULT"
_ZN3cub18CUB_300001_SM_10006detail10merge_sort30DeviceMergeSortPartitionKernelIN6thrust24THRUST_300001_SM_1000_NS6detail15normal_iteratorINS5_10device_ptrIdEEEEmN4cuda3std3__44lessIfEEdEEvbT_PT2_T0_SJ_PSJ_T1_SJ_i:
.text._ZN3cub18CUB_300001_SM_10006detail10merge_sort30DeviceMergeSortPartitionKernelIN6thrust24THRUST_300001_SM_1000_NS6detail15normal_iteratorINS5_10device_ptrIdEEEEmN4cuda3std3__44lessIfEEdEEvbT_PT2_T0_SJ_PSJ_T1_SJ_i:
[----:B------:R-:W-:Y:S01]  /*0000*/  LDC R1, c[0x0][0x37c] ;  /* 0x0000df00ff017b82 */ /* 0x000fe20000000800 */
[----:B------:R-:W0:Y:S01]  /*0010*/  S2R R0, SR_CTAID.X ;  /* 0x0000000000007919 */ /* 0x000e220000002500 */
[----:B------:R-:W0:Y:S01]  /*0020*/  LDCU UR4, c[0x0][0x360] ;  /* 0x00006c00ff0477ac */ /* 0x000e220008000800 */
[----:B------:R-:W0:Y:S01]  /*0030*/  S2R R3, SR_TID.X ;  /* 0x0000000000037919 */ /* 0x000e220000002100 */
[----:B------:R-:W1:Y:S01]  /*0040*/  LDCU.64 UR10, c[0x0][0x3a0] ;  /* 0x00007400ff0a77ac */ /* 0x000e620008000a00 */
[----:B0-----:R-:W-:-:S05]  /*0050*/  IMAD R0, R0, UR4, R3 ;  /* 0x0000000400007c24 */ /* 0x001fca000f8e0203 */
[----:B-1----:R-:W-:-:S04]  /*0060*/  ISETP.GE.U32.AND P0, PT, R0, UR10, PT ;  /* 0x0000000a00007c0c */ /* 0x002fc8000bf06070 */
[----:B------:R-:W-:-:S13]  /*0070*/  ISETP.GE.U32.AND.EX P0, PT, RZ, UR11, PT, P0 ;  /* 0x0000000bff007c0c */ /* 0x000fda000bf06100 */
[----:B------:R-:W-:Y:S05]  /*0080*/  @P0 EXIT ;  /* 0x000000000000094d */ /* 0x000fea0003800000 */
[----:B------:R-:W0:Y:S01]  /*0090*/  LDCU.64 UR6, c[0x0][0x3b8] ;  /* 0x00007700ff0677ac */ /* 0x000e220008000a00 */
[----:B------:R-:W1:Y:S01]  /*00a0*/  LDC R8, c[0x0][0x3c0] ;  /* 0x0000f000ff087b82 */ /* 0x000e620000000800 */
[----:B------:R-:W-:Y:S01]  /*00b0*/  ACQBULK ;  /* 0x000000000000782e */ /* 0x000fe20000000000 */
[----:B------:R-:W2:Y:S01]  /*00c0*/  LDCU.64 UR8, c[0x0][0x358] ;  /* 0x00006b00ff0877ac */ /* 0x000ea20008000a00 */
[----:B0-----:R-:W-:Y:S02]  /*00d0*/  UIADD3 UR4, UPT, UPT, -UR6, URZ, URZ ;  /* 0x000000ff06047290 */ /* 0x001fe4000fffe1ff */
[----:B------:R-:W-:-:S04]  /*00e0*/  USHF.R.U32.HI UR5, URZ, 0x1, UR7 ;  /* 0x00000001ff057899 */ /* 0x000fc80008011607 */
[----:B------:R-:W-:Y:S01]  /*00f0*/  LOP3.LUT R3, R0, UR4, RZ, 0xc0, !PT ;  /* 0x0000000400037c12 */ /* 0x000fe2000f8ec0ff */
[----:B------:R-:W-:Y:S01]  /*0100*/  USHF.R.U64 UR4, UR6, 0x1, UR7 ;  /* 0x0000000106047899 */ /* 0x000fe20008001207 */
[----:B-1----:R-:W-:Y:S01]  /*0110*/  SHF.R.S32.HI R9, RZ, 0x1f, R8 ;  /* 0x0000001fff097819 */ /* 0x002fe20000011408 */
[----:B------:R-:W-:Y:S02]  /*0120*/  IMAD R2, R8, UR5, RZ ;  /* 0x0000000508027c24 */ /* 0x000fe4000f8e02ff */
[----:B------:R-:W-:-:S04]  /*0130*/  IMAD.WIDE.U32 R4, R3, R8, RZ ;  /* 0x0000000803047225 */ /* 0x000fc800078e00ff */
[----:B------:R-:W-:-:S04]  /*0140*/  IMAD.WIDE.U32 R10, R8, UR4, RZ ;  /* 0x00000004080a7c25 */ /* 0x000fc8000f8e00ff */
[C---:B------:R-:W-:Y:S01]  /*0150*/  IMAD R7, R9.reuse, UR4, R2 ;  /* 0x0000000409077c24 */ /* 0x040fe2000f8e0202 */
[----:B------:R-:W-:Y:S01]  /*0160*/  IADD3 R2, P2, PT, R0, 0x1, RZ ;  /* 0x0000000100027810 */ /* 0x000fe20007f5e0ff */
[----:B------:R-:W-:Y:S01]  /*0170*/  IMAD R12, R9, R3, R5 ;  /* 0x00000003090c7224 */ /* 0x000fe200078e0205 */
[----:B------:R-:W-:Y:S01]  /*0180*/  LOP3.LUT R3, RZ, R4, RZ, 0x33, !PT ;  /* 0x00000004ff037212 */ /* 0x000fe200078e33ff */
[----:B------:R-:W-:Y:S01]  /*0190*/  IMAD.IADD R14, R11, 0x1, R7 ;  /* 0x000000010b0e7824 */ /* 0x000fe200078e0207 */
[----:B------:R-:W0:Y:S01]  /*01a0*/  LDCU.64 UR4, c[0x0][0x398] ;  /* 0x00007300ff0477ac */ /* 0x000e220008000a00 */
[----:B------:R-:W-:Y:S01]  /*01b0*/  ISETP.NE.U32.AND P0, PT, R2, UR10, PT ;  /* 0x0000000a02007c0c */ /* 0x000fe2000bf05070 */
[----:B------:R-:W-:Y:S01]  /*01c0*/  IMAD.X R2, RZ, RZ, RZ, P2 ;  /* 0x000000ffff027224 */ /* 0x000fe200010e06ff */
[----:B------:R-:W-:Y:S02]  /*01d0*/  ISETP.LT.U32.AND P1, PT, R10, R3, PT ;  /* 0x000000030a00720c */ /* 0x000fe40003f21070 */
[----:B------:R-:W-:-:S02]  /*01e0*/  LOP3.LUT R5, RZ, R12, RZ, 0x33, !PT ;  /* 0x0000000cff057212 */ /* 0x000fc400078e33ff */
[----:B------:R-:W-:Y:S02]  /*01f0*/  ISETP.NE.AND.EX P0, PT, R2, UR11, PT, P0 ;  /* 0x0000000b02007c0c */ /* 0x000fe4000bf05300 */
[----:B------:R-:W-:-:S04]  /*0200*/  ISETP.LT.U32.AND.EX P1, PT, R14, R5, PT, P1 ;  /* 0x000000050e00720c */ /* 0x000fc80003f21110 */
[----:B------:R-:W-:Y:S02]  /*0210*/  SEL R3, R10, R3, P1 ;  /* 0x000000030a037207 */ /* 0x000fe40000800000 */
[----:B------:R-:W-:Y:S02]  /*0220*/  SEL R5, R14, R5, P1 ;  /* 0x000000050e057207 */ /* 0x000fe40000800000 */
[----:B------:R-:W-:-:S03]  /*0230*/  IADD3 R2, P1, PT, R3, R4, RZ ;  /* 0x0000000403027210 */ /* 0x000fc60007f3e0ff */
[----:B------:R-:W1:Y:S02]  /*0240*/  @!P0 LDC.64 R6, c[0x0][0x3a8] ;  /* 0x0000ea00ff068b82 */ /* 0x000e640000000a00 */
[----:B------:R-:W-:Y:S01]  /*0250*/  IMAD.X R3, R5, 0x1, R12, P1 ;  /* 0x0000000105037824 */ /* 0x000fe200008e060c */
[----:B0-----:R-:W-:-:S04]  /*0260*/  ISETP.LT.U32.AND P1, PT, R2, UR4, PT ;  /* 0x0000000402007c0c */ /* 0x001fc8000bf21070 */
[----:B------:R-:W-:-:S04]  /*0270*/  ISETP.LT.U32.AND.EX P1, PT, R3, UR5, PT, P1 ;  /* 0x0000000503007c0c */ /* 0x000fc8000bf21110 */
[----:B------:R-:W-:Y:S02]  /*0280*/  SEL R2, R2, UR4, P1 ;  /* 0x0000000402027c07 */ /* 0x000fe40008800000 */
[----:B------:R-:W-:Y:S02]  /*0290*/  SEL R3, R3, UR5, P1 ;  /* 0x0000000503037c07 */ /* 0x000fe40008800000 */
[----:B------:R-:W-:Y:S02]  /*02a0*/  LOP3.LUT R17, RZ, R2, RZ, 0x33, !PT ;  /* 0x00000002ff117212 */ /* 0x000fe400078e33ff */
[----:B------:R-:W-:Y:S02]  /*02b0*/  LOP3.LUT R19, RZ, R3, RZ, 0x33, !PT ;  /* 0x00000003ff137212 */ /* 0x000fe400078e33ff */
[----:B------:R-:W-:-:S04]  /*02c0*/  ISETP.LT.U32.AND P1, PT, R10, R17, PT ;  /* 0x000000110a00720c */ /* 0x000fc80003f21070 */
[----:B------:R-:W-:-:S04]  /*02d0*/  ISETP.LT.U32.AND.EX P1, PT, R14, R19, PT, P1 ;  /* 0x000000130e00720c */ /* 0x000fc80003f21110 */
[----:B------:R-:W-:Y:S02]  /*02e0*/  SEL R17, R10, R17, P1 ;  /* 0x000000110a117207 */ /* 0x000fe40000800000 */
[----:B------:R-:W-:Y:S02]  /*02f0*/  SEL R19, R14, R19, P1 ;  /* 0x000000130e137207 */ /* 0x000fe40000800000 */
[----:B------:R-:W-:Y:S02]  /*0300*/  IADD3 R17, P3, PT, R17, R2, RZ ;  /* 0x0000000211117210 */ /* 0x000fe40007f7e0ff */
[----:B-1----:R-:W-:Y:S02]  /*0310*/  @!P0 LEA R10, P2, R0, R6, 0x3 ;  /* 0x00000006000a8211 */ /* 0x002fe400078418ff */
[----:B------:R-:W-:Y:S01]  /*0320*/  ISETP.LT.U32.AND P1, PT, R4, UR4, PT ;  /* 0x0000000404007c0c */ /* 0x000fe2000bf21070 */
[----:B------:R-:W-:Y:S01]  /*0330*/  IMAD.X R19, R19, 0x1, R3, P3 ;  /* 0x0000000113137824 */ /* 0x000fe200018e0603 */
[----:B------:R-:W-:-:S02]  /*0340*/  @!P0 LEA.HI.X R11, R0, R7, RZ, 0x3, P2 ;  /* 0x00000007000b8211 */ /* 0x000fc400010f1cff */
[----:B------:R-:W-:Y:S02]  /*0350*/  ISETP.LT.U32.AND P2, PT, R17, UR4, PT ;  /* 0x0000000411007c0c */ /* 0x000fe4000bf41070 */
[----:B------:R-:W-:Y:S01]  /*0360*/  ISETP.LT.U32.AND.EX P1, PT, R12, UR5, PT, P1 ;  /* 0x000000050c007c0c */ /* 0x000fe2000bf21110 */
[----:B--2---:R0:W-:Y:S01]  /*0370*/  @!P0 STG.E.64 desc[UR8][R10.64], R2 ;  /* 0x000000020a008986 */ /* 0x0041e2000c101b08 */
[----:B------:R-:W-:Y:S02]  /*0380*/  ISETP.LT.U32.AND.EX P2, PT, R19, UR5, PT, P2 ;  /* 0x0000000513007c0c */ /* 0x000fe4000bf41120 */
[----:B------:R-:W-:Y:S02]  /*0390*/  SEL R5, R4, UR4, P1 ;  /* 0x0000000404057c07 */ /* 0x000fe40008800000 */
[----:B------:R-:W-:Y:S02]  /*03a0*/  SEL R7, R12, UR5, P1 ;  /* 0x000000050c077c07 */ /* 0x000fe40008800000 */
[----:B------:R-:W-:-:S02]  /*03b0*/  SEL R17, R17, UR4, P2 ;  /* 0x0000000411117c07 */ /* 0x000fc40009000000 */
[----:B------:R-:W-:Y:S01]  /*03c0*/  SEL R19, R19, UR5, P2 ;  /* 0x0000000513137c07 */ /* 0x000fe20009000000 */
[----:B------:R-:W-:Y:S06]  /*03d0*/  @!P0 EXIT ;  /* 0x000000000000894d */ /* 0x000fec0003800000 */
[----:B------:R-:W1:Y:S01]  /*03e0*/  LDCU.U8 UR5, c[0x0][0x380] ;  /* 0x00007000ff0577ac */ /* 0x000e620008000000 */
[----:B------:R-:W-:Y:S01]  /*03f0*/  IADD3 R15, P0, PT, R17, -R5, RZ ;  /* 0x80000005110f7210 */ /* 0x000fe20007f1e0ff */
[----:B------:R-:W-:Y:S01]  /*0400*/  BSSY.RECONVERGENT B0, `(.L_x_85) ;  /* 0x0000076000007945 */ /* 0x000fe20003800200 */
[----:B------:R-:W-:-:S03]  /*0410*/  UIADD3 UR4, UPT, UPT, UR6, -0x1, URZ ;  /* 0xffffffff06047890 */ /* 0x000fc6000fffe0ff */
[----:B------:R-:W-:-:S03]  /*0420*/  IMAD.X R4, R19, 0x1, ~R7, P0 ;  /* 0x0000000113047824 */ /* 0x000fc600000e0e07 */
[----:B------:R-:W-:-:S05]  /*0430*/  LOP3.LUT R13, R0, UR4, RZ, 0xc0, !PT ;  /* 0x00000004000d7c12 */ /* 0x000fca000f8ec0ff */
[----:B0-----:R-:W-:Y:S01]  /*0440*/  IMAD.WIDE.U32 R10, R13, R8, RZ ;  /* 0x000000080d0a7225 */ /* 0x001fe200078e00ff */
[----:B-1----:R-:W-:-:S03]  /*0450*/  UPRMT UR4, UR5, 0x8880, URZ ;  /* 0x0000888005047896 */ /* 0x002fc600080000ff */
[----:B------:R-:W-:Y:S01]  /*0460*/  IMAD R9, R9, R13, R11 ;  /* 0x0000000d09097224 */ /* 0x000fe200078e020b */
[----:B------:R-:W-:Y:S01]  /*0470*/  ISETP.LT.U32.AND P0, PT, R10, R15, PT ;  /* 0x0000000f0a00720c */ /* 0x000fe20003f01070 */
[----:B------:R-:W-:-:S03]  /*0480*/  UISETP.NE.AND UP0, UPT, UR4, URZ, UPT ;  /* 0x000000ff0400728c */ /* 0x000fc6000bf05270 */
[----:B------:R-:W-:-:S04]  /*0490*/  ISETP.LT.U32.AND.EX P0, PT, R9, R4, PT, P0 ;  /* 0x000000040900720c */ /* 0x000fc80003f01100 */
[----:B------:R-:W-:Y:S02]  /*04a0*/  SEL R12, R10, R15, P0 ;  /* 0x0000000f0a0c7207 */ /* 0x000fe40000000000 */
[----:B------:R-:W-:Y:S01]  /*04b0*/  SEL R9, R9, R4, P0 ;  /* 0x0000000409097207 */ /* 0x000fe20000000000 */
[----:B------:R-:W-:Y:S06]  /*04c0*/  BRA.U !UP0, `(.L_x_86) ;  /* 0x0000000108d47547 */ /* 0x000fec000b800000 */
[----:B------:R-:W-:Y:S01]  /*04d0*/  IADD3 R11, P0, PT, R17, -R2, RZ ;  /* 0x80000002110b7210 */ /* 0x000fe20007f1e0ff */
[----:B------:R-:W0:Y:S01]  /*04e0*/  LDCU.64 UR4, c[0x0][0x388] ;  /* 0x00007100ff0477ac */ /* 0x000e220008000a00 */
[----:B------:R-:W-:Y:S01]  /*04f0*/  IADD3 R13, P2, PT, R2, -R5, RZ ;  /* 0x80000005020d7210 */ /* 0x000fe20007f5e0ff */
[----:B------:R-:W-:Y:S02]  /*0500*/  BSSY.RECONVERGENT B1, `(.L_x_87) ;  /* 0x0000030000017945 */ /* 0x000fe40003800200 */
[----:B------:R-:W-:Y:S01]  /*0510*/  IMAD.X R8, R19, 0x1, ~R3, P0 ;  /* 0x0000000113087824 */ /* 0x000fe200000e0e03 */
[----:B------:R-:W-:Y:S01]  /*0520*/  ISETP.GT.U32.AND P0, PT, R12, R11, PT ;  /* 0x0000000b0c00720c */ /* 0x000fe20003f04070 */
[----:B------:R-:W-:Y:S01]  /*0530*/  IMAD.X R10, R3, 0x1, ~R7, P2 ;  /* 0x00000001030a7824 */ /* 0x000fe200010e0e07 */
[----:B------:R-:W-:Y:S02]  /*0540*/  ISETP.LT.U32.AND P1, PT, R13, R12, PT ;  /* 0x0000000c0d00720c */ /* 0x000fe40003f21070 */
[----:B------:R-:W-:-:S02]  /*0550*/  ISETP.GT.U32.AND.EX P0, PT, R9, R8, PT, P0 ;  /* 0x000000080900720c */ /* 0x000fc40003f04100 */
[----:B------:R-:W-:Y:S02]  /*0560*/  ISETP.LT.U32.AND.EX P1, PT, R10, R9, PT, P1 ;  /* 0x000000090a00720c */ /* 0x000fe40003f21110 */
[-C--:B------:R-:W-:Y:S02]  /*0570*/  SEL R6, R12, R11.reuse, P0 ;  /* 0x0000000b0c067207 */ /* 0x080fe40000000000 */
[----:B------:R-:W-:Y:S02]  /*0580*/  SEL R4, R9, R8, P0 ;  /* 0x0000000809047207 */ /* 0x000fe40000000000 */
[----:B------:R-:W-:Y:S02]  /*0590*/  IADD3 R6, P0, PT, R6, -R11, RZ ;  /* 0x8000000b06067210 */ /* 0x000fe40007f1e0ff */
[----:B------:R-:W-:Y:S02]  /*05a0*/  SEL R13, R13, R12, P1 ;  /* 0x0000000c0d0d7207 */ /* 0x000fe40000800000 */
[----:B------:R-:W-:Y:S01]  /*05b0*/  SEL R11, R10, R9, P1 ;  /* 0x000000090a0b7207 */ /* 0x000fe20000800000 */
[----:B------:R-:W-:Y:S01]  /*05c0*/  IMAD.X R4, R4, 0x1, ~R8, P0 ;  /* 0x0000000104047824 */ /* 0x000fe200000e0e08 */
[----:B------:R-:W-:-:S04]  /*05d0*/  ISETP.GE.U32.AND P0, PT, R6, R13, PT ;  /* 0x0000000d0600720c */ /* 0x000fc80003f06070 */
[----:B------:R-:W-:-:S13]  /*05e0*/  ISETP.GE.U32.AND.EX P0, PT, R4, R11, PT, P0 ;  /* 0x0000000b0400720c */ /* 0x000fda0003f06100 */
[----:B0-----:R-:W-:Y:S05]  /*05f0*/  @P0 BRA `(.L_x_88) ;  /* 0x0000000000800947 */ /* 0x001fea0003800000 */
[----:B------:R-:W-:-:S05]  /*0600*/  IADD3 R10, P0, PT, R12, R2, RZ ;  /* 0x000000020c0a7210 */ /* 0x000fca0007f1e0ff */
[----:B------:R-:W-:-:S08]  /*0610*/  IMAD.X R12, R9, 0x1, R3, P0 ;  /* 0x00000001090c7824 */ /* 0x000fd000000e0603 */
.L_x_89:
[----:B------:R-:W-:-:S05]  /*0620*/  IADD3 R3, P0, PT, -R6, R13, RZ ;  /* 0x0000000d06037210 */ /* 0x000fca0007f1e1ff */
[----:B------:R-:W-:-:S05]  /*0630*/  IMAD.X R2, R11, 0x1, ~R4, P0 ;  /* 0x000000010b027824 */ /* 0x000fca00000e0e04 */
[--C-:B------:R-:W-:Y:S02]  /*0640*/  SHF.R.U64 R3, R3, 0x1, R2.reuse ;  /* 0x0000000103037819 */ /* 0x100fe40000001202 */
[----:B------:R-:W-:Y:S02]  /*0650*/  SHF.R.U32.HI R9, RZ, 0x1, R2 ;  /* 0x00000001ff097819 */ /* 0x000fe40000011602 */
[----:B------:R-:W-:-:S04]  /*0660*/  IADD3 R14, P0, PT, R6, R3, RZ ;  /* 0x00000003060e7210 */ /* 0x000fc80007f1e0ff */
[----:B------:R-:W-:Y:S01]  /*0670*/  LOP3.LUT R3, RZ, R14, RZ, 0x33, !PT ;  /* 0x0000000eff037212 */ /* 0x000fe200078e33ff */
[----:B------:R-:W-:Y:S01]  /*0680*/  IMAD.X R20, R4, 0x1, R9, P0 ;  /* 0x0000000104147824 */ /* 0x000fe200000e0609 */
[----:B------:R-:W-:Y:S02]  /*0690*/  IADD3 R15, P0, PT, R14, R5, RZ ;  /* 0x000000050e0f7210 */ /* 0x000fe40007f1e0ff */
[----:B------:R-:W-:Y:S02]  /*06a0*/  IADD3 R3, P1, PT, R3, R10, RZ ;  /* 0x0000000a03037210 */ /* 0x000fe40007f3e0ff */
[----:B------:R-:W-:Y:S01]  /*06b0*/  LOP3.LUT R9, RZ, R20, RZ, 0x33, !PT ;  /* 0x00000014ff097212 */ /* 0x000fe200078e33ff */
[----:B------:R-:W-:Y:S01]  /*06c0*/  IMAD.X R18, R20, 0x1, R7, P0 ;  /* 0x0000000114127824 */ /* 0x000fe200000e0607 */
[----:B------:R-:W-:-:S03]  /*06d0*/  LEA R8, P0, R15, UR4, 0x3 ;  /* 0x000000040f087c11 */ /* 0x000fc6000f8018ff */
[----:B------:R-:W-:Y:S01]  /*06e0*/  IMAD.X R16, R9, 0x1, R12, P1 ;  /* 0x0000000109107824 */ /* 0x000fe200008e060c */
[----:B------:R-:W-:Y:S02]  /*06f0*/  LEA R2, P1, R3, UR4, 0x3 ;  /* 0x0000000403027c11 */ /* 0x000fe4000f8218ff */
[----:B------:R-:W-:Y:S02]  /*0700*/  LEA.HI.X R9, R15, UR5, R18, 0x3, P0 ;  /* 0x000000050f097c11 */ /* 0x000fe400080f1c12 */
[----:B------:R-:W-:-:S04]  /*0710*/  LEA.HI.X R3, R3, UR5, R16, 0x3, P1 ;  /* 0x0000000503037c11 */ /* 0x000fc800088f1c10 */
[----:B------:R-:W2:Y:S04]  /*0720*/  LDG.E.64 R8, desc[UR8][R8.64] ;  /* 0x0000000808087981 */ /* 0x000ea8000c1e1b00 */
[----:B------:R-:W3:Y:S01]  /*0730*/  LDG.E.64 R2, desc[UR8][R2.64] ;  /* 0x0000000802027981 */ /* 0x000ee2000c1e1b00 */
[----:B------:R-:W-:Y:S01]  /*0740*/  IADD3 R17, P1, PT, R14, 0x1, RZ ;  /* 0x000000010e117810 */ /* 0x000fe20007f3e0ff */
[----:B--2---:R-:W-:Y:S08]  /*0750*/  F2F.F32.F64 R16, R8 ;  /* 0x0000000800107310 */ /* 0x004ff00000301000 */
[----:B---3--:R-:W0:Y:S02]  /*0760*/  F2F.F32.F64 R15, R2 ;  /* 0x00000002000f7310 */ /* 0x008e240000301000 */
[----:B0-----:R-:W-:Y:S01]  /*0770*/  FSETP.GEU.AND P0, PT, R15, R16, PT ;  /* 0x000000100f00720b */ /* 0x001fe20003f0e000 */
[----:B------:R-:W-:-:S03]  /*0780*/  IMAD.X R15, RZ, RZ, R20, P1 ;  /* 0x000000ffff0f7224 */ /* 0x000fc600008e0614 */
[----:B------:R-:W-:Y:S02]  /*0790*/  SEL R6, R17, R6, P0 ;  /* 0x0000000611067207 */ /* 0x000fe40000000000 */
[----:B------:R-:W-:Y:S02]  /*07a0*/  SEL R13, R13, R14, P0 ;  /* 0x0000000e0d0d7207 */ /* 0x000fe40000000000 */
[----:B------:R-:W-:Y:S02]  /*07b0*/  SEL R4, R15, R4, P0 ;  /* 0x000000040f047207 */ /* 0x000fe40000000000 */
[----:B------:R-:W-:Y:S02]  /*07c0*/  SEL R11, R11, R20, P0 ;  /* 0x000000140b0b7207 */ /* 0x000fe40000000000 */
[----:B------:R-:W-:-:S04]  /*07d0*/  ISETP.GE.U32.AND P0, PT, R6, R13, PT ;  /* 0x0000000d0600720c */ /* 0x000fc80003f06070 */
[----:B------:R-:W-:-:S13]  /*07e0*/  ISETP.GE.U32.AND.EX P0, PT, R4, R11, PT, P0 ;  /* 0x0000000b0400720c */ /* 0x000fda0003f06100 */
[----:B------:R-:W-:Y:S05]  /*07f0*/  @!P0 BRA `(.L_x_89) ;  /* 0xfffffffc00888947 */ /* 0x000fea000383ffff */
.L_x_88:
[----:B------:R-:W-:Y:S05]  /*0800*/  BSYNC.RECONVERGENT B1 ;  /* 0x0000000000017941 */ /* 0x000fea0003800200 */
.L_x_87:
[----:B------:R-:W-:Y:S05]  /*0810*/  BRA `(.L_x_90) ;  /* 0x0000000000d07947 */ /* 0x000fea0003800000 */
.L_x_86:
[----:B------:R-:W-:Y:S01]  /*0820*/  IADD3 R17, P0, PT, R17, -R2, RZ ;  /* 0x8000000211117210 */ /* 0x000fe20007f1e0ff */
[----:B------:R-:W0:Y:S01]  /*0830*/  LDCU.64 UR4, c[0x0][0x390] ;  /* 0x00007200ff0477ac */ /* 0x000e220008000a00 */
[----:B------:R-:W-:-:S03]  /*0840*/  IADD3 R11, P2, PT, R2, -R5, RZ ;  /* 0x80000005020b7210 */ /* 0x000fc60007f5e0ff */
[----:B------:R-:W-:Y:S01]  /*0850*/  IMAD.X R4, R19, 0x1, ~R3, P0 ;  /* 0x0000000113047824 */ /* 0x000fe200000e0e03 */
[----:B------:R-:W-:Y:S01]  /*0860*/  ISETP.GT.U32.AND P0, PT, R12, R17, PT ;  /* 0x000000110c00720c */ /* 0x000fe20003f04070 */
[----:B------:R-:W-:Y:S01]  /*0870*/  IMAD.X R8, R3, 0x1, ~R7, P2 ;  /* 0x0000000103087824 */ /* 0x000fe200010e0e07 */
[----:B------:R-:W-:Y:S02]  /*0880*/  ISETP.LT.U32.AND P1, PT, R11, R12, PT ;  /* 0x0000000c0b00720c */ /* 0x000fe40003f21070 */
[CC--:B------:R-:W-:Y:S02]  /*0890*/  ISETP.GT.U32.AND.EX P0, PT, R9.reuse, R4.reuse, PT, P0 ;  /* 0x000000040900720c */ /* 0x0c0fe40003f04100 */
[----:B------:R-:W-:Y:S02]  /*08a0*/  ISETP.LT.U32.AND.EX P1, PT, R8, R9, PT, P1 ;  /* 0x000000090800720c */ /* 0x000fe40003f21110 */
[----:B------:R-:W-:Y:S02]  /*08b0*/  SEL R6, R12, R17, P0 ;  /* 0x000000110c067207 */ /* 0x000fe40000000000 */
[----:B------:R-:W-:-:S02]  /*08c0*/  SEL R13, R9, R4, P0 ;  /* 0x00000004090d7207 */ /* 0x000fc40000000000 */
[----:B------:R-:W-:Y:S02]  /*08d0*/  IADD3 R6, P0, PT, R6, -R17, RZ ;  /* 0x8000001106067210 */ /* 0x000fe40007f1e0ff */
[----:B------:R-:W-:Y:S02]  /*08e0*/  SEL R11, R11, R12, P1 ;  /* 0x0000000c0b0b7207 */ /* 0x000fe40000800000 */
[----:B------:R-:W-:Y:S01]  /*08f0*/  SEL R15, R8, R9, P1 ;  /* 0x00000009080f7207 */ /* 0x000fe20000800000 */
[----:B------:R-:W-:Y:S01]  /*0900*/  IMAD.X R4, R13, 0x1, ~R4, P0 ;  /* 0x000000010d047824 */ /* 0x000fe200000e0e04 */
[----:B------:R-:W-:-:S04]  /*0910*/  ISETP.GE.U32.AND P0, PT, R6, R11, PT ;  /* 0x0000000b0600720c */ /* 0x000fc80003f06070 */
[----:B------:R-:W-:-:S13]  /*0920*/  ISETP.GE.U32.AND.EX P0, PT, R4, R15, PT, P0 ;  /* 0x0000000f0400720c */ /* 0x000fda0003f06100 */
[----:B0-----:R-:W-:Y:S05]  /*0930*/  @P0 BRA `(.L_x_90) ;  /* 0x0000000000880947 */ /* 0x001fea0003800000 */
[----:B------:R-:W-:Y:S01]  /*0940*/  IADD3 R10, P0, PT, R12, R2, RZ ;  /* 0x000000020c0a7210 */ /* 0x000fe20007f1e0ff */
[----:B------:R-:W-:Y:S02]  /*0950*/  IMAD.MOV.U32 R13, RZ, RZ, R11 ;  /* 0x000000ffff0d7224 */ /* 0x000fe400078e000b */
[----:B------:R-:W-:Y:S02]  /*0960*/  IMAD.MOV.U32 R11, RZ, RZ, R15 ;  /* 0x000000ffff0b7224 */ /* 0x000fe400078e000f */
[----:B------:R-:W-:-:S08]  /*0970*/  IMAD.X R12, R9, 0x1, R3, P0 ;  /* 0x00000001090c7824 */ /* 0x000fd000000e0603 */
.L_x_91:
        /* <DEDUP_REMOVED lines=30> */
.L_x_90:
[----:B------:R-:W-:Y:S05]  /*0b60*/  BSYNC.RECONVERGENT B0 ;  /* 0x0000000000007941 */ /* 0x000fea0003800200 */
.L_x_85:
[----:B------:R-:W0:Y:S01]  /*0b70*/  LDCU.64 UR6, c[0x0][0x3a8] ;  /* 0x00007500ff0677ac */ /* 0x000e220008000a00 */
[----:B------:R-:W-:-:S05]  /*0b80*/  IADD3 R6, P0, PT, R6, R5, RZ ;  /* 0x0000000506067210 */ /* 0x000fca0007f1e0ff */
[----:B------:R-:W-:Y:S01]  /*0b90*/  IMAD.X R7, R4, 0x1, R7, P0 ;  /* 0x0000000104077824 */ /* 0x000fe200000e0607 */
[----:B0-----:R-:W-:-:S04]  /*0ba0*/  LEA R2, P1, R0, UR6, 0x3 ;  /* 0x0000000600027c11 */ /* 0x001fc8000f8218ff */
[----:B------:R-:W-:-:S05]  /*0bb0*/  LEA.HI.X R3, R0, UR7, RZ, 0x3, P1 ;  /* 0x0000000700037c11 */ /* 0x000fca00088f1cff */
[----:B------:R-:W-:Y:S01]  /*0bc0*/  STG.E.64 desc[UR8][R2.64], R6 ;  /* 0x0000000602007986 */ /* 0x000fe2000c101b08 */
[----:B------:R-:W-:Y:S05]  /*0bd0*/  EXIT ;  /* 0x000000000000794d */ /* 0x000fea0003800000 */
.L_x_92:
        /* <DEDUP_REMOVED lines=10> */
.L_x_335:


//--------------------- .text._ZN3cub18CUB_300001_SM_10006detail10merge_sort30DeviceMergeSortBlockSortKernelINS2_10policy_hubIN6thrust24THRUST_300001_SM_1000_NS6detail15normal_iteratorINS6_10device_ptrIdEEEEE9Policy600ESB_SB_SB_SB_mN4cuda3std3__44lessIfEEddEEvbT0_T1_T2_T3_T4_PT6_PT7_T5_NS1_7vsmem_tE --------------------------
	.section	.text._ZN3cub18CUB_300001_SM_10006detail10merge_sort30DeviceMergeSortBlockSortKernelINS2_10policy_hubIN6thrust24THRUST_300001_SM_1000_NS6detail15normal_iteratorINS6_10device_ptrIdEEEEE9Policy600ESB_SB_SB_SB_mN4cuda3std3__44lessIfEEddEEvbT0_T1_T2_T3_T4_PT6_PT7_T5_NS1_7vsmem_tE,"ax",@progbits
	.align	128
        .global         _ZN3cub18CUB_300001_SM_10006detail10merge_sort30DeviceMergeSortBlockSortKernelINS2_10policy_hubIN6thrust24THRUST_300001_SM_1000_NS6detail15normal_iteratorINS6_10device_ptrIdEEEEE9Policy600ESB_SB_SB_SB_mN4cuda3std3__44lessIfEEddEEvbT0_T1_T2_T3_T4_PT6_PT7_T5_NS1_7vsmem_tE
        .type           _ZN3cub18CUB_300001_SM_10006detail10merge_sort30DeviceMergeSortBlockSortKernelINS2_10policy_hubIN6thrust24THRUST_300001_SM_1000_NS6detail15normal_iteratorINS6_10device_ptrIdEEEEE9Policy600ESB_SB_SB_SB_mN4cuda3std3__44lessIfEEddEEvbT0_T1_T2_T3_T4_PT6_PT7_T5_NS1_7vsmem_tE,@function
        .size           _ZN3cub18CUB_300001_SM_10006detail10merge_sort30DeviceMergeSortBlockSortKernelINS2_10policy_hubIN6thrust24THRUST_300001_SM_1000_NS6detail15normal_iteratorINS6_10device_ptrIdEEEEE9Policy600ESB_SB_SB_SB_mN4cuda3std3__44lessIfEEddEEvbT0_T1_T2_T3_T4_PT6_PT7_T5_NS1_7vsmem_tE,(.L_x_336 - _ZN3cub18CUB_300001_SM_10006detail10merge_sort30DeviceMergeSortBlockSortKernelINS2_10policy_hubIN6thrust24THRUST_300001_SM_1000_NS6detail15normal_iteratorINS6_10device_ptrIdEEEEE9Policy600ESB_SB_SB_SB_mN4cuda3std3__44lessIfEEddEEvbT0_T1_T2_T3_T4_PT6_PT7_T5_NS1_7vsmem_tE)
        .other          _ZN3cub18CUB_300001_SM_10006detail10merge_sort30DeviceMergeSortBlockSortKernelINS2_10policy_hubIN6thrust24THRUST_300001_SM_1000_NS6detail15normal_iteratorINS6_10device_ptrIdEEEEE9Policy600ESB_SB_SB_SB_mN4cuda3std3__44lessIfEEddEEvbT0_T1_T2_T3_T4_PT6_PT7_T5_NS1_7vsmem_tE,@"STO_CUDA_ENTRY STV_DEFAULT"
_ZN3cub18CUB_300001_SM_10006detail10merge_sort30DeviceMergeSortBlockSortKernelINS2_10policy_hubIN6thrust24THRUST_300001_SM_1000_NS6detail15normal_iteratorINS6_10device_ptrIdEEEEE9Policy600ESB_SB_SB_SB_mN4cuda3std3__44lessIfEEddEEvbT0_T1_T2_T3_T4_PT6_PT7_T5_NS1_7vsmem_tE:
.text._ZN3cub18CUB_300001_SM_10006detail10merge_sort30DeviceMergeSortBlockSortKernelINS2_10policy_hubIN6thrust24THRUST_300001_SM_1000_NS6detail15normal_iteratorINS6_10device_ptrIdEEEEE9Policy600ESB_SB_SB_SB_mN4cuda3std3__44lessIfEEddEEvbT0_T1_T2_T3_T4_PT6_PT7_T5_NS1_7vsmem_tE:
[----:B------:R-:W-:Y:S01]  /*0000*/  LDC R1, c[0x0][0x37c] ;  /* 0x0000df00ff017b82 */ /* 0x000fe20000000800 */
[----:B------:R-:W0:Y:S01]  /*0010*/  S2R R58, SR_CTAID.X ;  /* 0x00000000003a7919 */ /* 0x000e220000002500 */
[----:B------:R-:W1:Y:S01]  /*0020*/  LDCU UR4, c[0x0][0x370] ;  /* 0x00006e00ff0477ac */ /* 0x000e620008000800 */
[----:B------:R-:W2:Y:S01]  /*0030*/  LDCU.64 UR6, c[0x0][0x358] ;  /* 0x00006b00ff0677ac */ /* 0x000ea20008000a00 */
[----:B-1----:R-:W-:-:S04]  /*0040*/  UIADD3 UR4, UP0, UPT, UR4, -0x1, URZ ;  /* 0xffffffff04047890 */ /* 0x002fc8000ff1e0ff */
[----:B------:R-:W-:-:S06]  /*0050*/  UIADD3.X UR5, UPT, UPT, URZ, -0x1, URZ, UP0, !UPT ;  /* 0xffffffffff057890 */ /* 0x000fcc00087fe4ff */
[----:B------:R-:W-:Y:S01]  /*0060*/  IMAD.U32 R0, RZ, RZ, UR5 ;  /* 0x00000005ff007e24 */ /* 0x000fe2000f8e00ff */
[C---:B0-----:R-:W-:Y:S01]  /*0070*/  ISETP.LT.U32.AND P0, PT, R58.reuse, UR4, PT ;  /* 0x000000043a007c0c */ /* 0x041fe2000bf01070 */
[----:B------:R-:W-:-:S03]  /*0080*/  IMAD.WIDE.U32 R2, R58, 0x800, RZ ;  /* 0x000008003a027825 */ /* 0x000fc600078e00ff */
[----:B------:R-:W-:-:S13]  /*0090*/  ISETP.GT.U32.AND.EX P0, PT, R0, RZ, PT, P0 ;  /* 0x000000ff0000720c */ /* 0x000fda0003f04100 */
[----:B--2---:R-:W-:Y:S05]  /*00a0*/  @!P0 BRA `(.L_x_93) ;  /* 0x0000003800248947 */ /* 0x004fea0003800000 */
[----:B------:R-:W0:Y:S01]  /*00b0*/  S2R R51, SR_TID.X ;  /* 0x0000000000337919 */ /* 0x000e220000002100 */
[----:B------:R-:W1:Y:S01]  /*00c0*/  LDCU.64 UR4, c[0x0][0x390] ;  /* 0x00007200ff0477ac */ /* 0x000e620008000a00 */
[----:B------:R-:W-:Y:S01]  /*00d0*/  ACQBULK ;  /* 0x000000000000782e */ /* 0x000fe20000000000 */
[----:B------:R-:W2:Y:S01]  /*00e0*/  S2R R11, SR_LANEID ;  /* 0x00000000000b7919 */ /* 0x000ea20000000000 */
[----:B------:R-:W3:Y:S01]  /*00f0*/  LDCU.64 UR8, c[0x0][0x388] ;  /* 0x00007100ff0877ac */ /* 0x000ee20008000a00 */
[----:B0-----:R-:W-:-:S05]  /*0100*/  IMAD.SHL.U32 R0, R51, 0x8, RZ ;  /* 0x0000000833007824 */ /* 0x001fca00078e00ff */
[----:B------:R-:W-:-:S04]  /*0110*/  LOP3.LUT R0, R0, 0x1f00, RZ, 0xc0, !PT ;  /* 0x00001f0000007812 */ /* 0x000fc800078ec0ff */
[----:B------:R-:W-:-:S04]  /*0120*/  LOP3.LUT R5, R0, 0x1f, R51, 0xf8, !PT ;  /* 0x0000001f00057812 */ /* 0x000fc800078ef833 */
[----:B------:R-:W-:-:S04]  /*0130*/  IADD3 R5, P0, PT, R2, R5, RZ ;  /* 0x0000000502057210 */ /* 0x000fc80007f1e0ff */
[----:B------:R-:W-:Y:S01]  /*0140*/  SHF.L.U32 R50, R5, 0x3, RZ ;  /* 0x0000000305327819 */ /* 0x000fe200000006ff */
[----:B------:R-:W-:-:S05]  /*0150*/  IMAD.X R2, RZ, RZ, R3, P0 ;  /* 0x000000ffff027224 */ /* 0x000fca00000e0603 */
[----:B------:R-:W-:Y:S02]  /*0160*/  SHF.L.U64.HI R49, R5, 0x3, R2 ;  /* 0x0000000305317819 */ /* 0x000fe40000010202 */
[----:B-1----:R-:W-:-:S04]  /*0170*/  IADD3 R2, P0, PT, R50, UR4, RZ ;  /* 0x0000000432027c10 */ /* 0x002fc8000ff1e0ff */
[----:B------:R-:W-:-:S05]  /*0180*/  IADD3.X R3, PT, PT, R49, UR5, RZ, P0, !PT ;  /* 0x0000000531037c10 */ /* 0x000fca00087fe4ff */
[----:B------:R-:W4:Y:S04]  /*0190*/  LDG.E.64 R4, desc[UR6][R2.64] ;  /* 0x0000000602047981 */ /* 0x000f28000c1e1b00 */
[----:B------:R-:W5:Y:S04]  /*01a0*/  LDG.E.64 R6, desc[UR6][R2.64+0x100] ;  /* 0x0001000602067981 */ /* 0x000f68000c1e1b00 */
[----:B------:R-:W3:Y:S04]  /*01b0*/  LDG.E.64 R8, desc[UR6][R2.64+0x200] ;  /* 0x0002000602087981 */ /* 0x000ee8000c1e1b00 */
[----:B------:R-:W3:Y:S04]  /*01c0*/  LDG.E.64 R16, desc[UR6][R2.64+0x300] ;  /* 0x0003000602107981 */ /* 0x000ee8000c1e1b00 */
[----:B------:R-:W3:Y:S04]  /*01d0*/  LDG.E.64 R18, desc[UR6][R2.64+0x400] ;  /* 0x0004000602127981 */ /* 0x000ee8000c1e1b00 */
[----:B------:R-:W3:Y:S04]  /*01e0*/  LDG.E.64 R20, desc[UR6][R2.64+0x500] ;  /* 0x0005000602147981 */ /* 0x000ee8000c1e1b00 */
[----:B------:R-:W3:Y:S04]  /*01f0*/  LDG.E.64 R12, desc[UR6][R2.64+0x600] ;  /* 0x00060006020c7981 */ /* 0x000ee8000c1e1b00 */
[----:B------:R0:W3:Y:S01]  /*0200*/  LDG.E.64 R14, desc[UR6][R2.64+0x700] ;  /* 0x00070006020e7981 */ /* 0x0000e2000c1e1b00 */
[----:B------:R-:W1:Y:S01]  /*0210*/  S2UR UR5, SR_CgaCtaId ;  /* 0x00000000000579c3 */ /* 0x000e620000008800 */
[----:B--2---:R-:W-:Y:S01]  /*0220*/  IMAD.IADD R0, R0, 0x1, R11 ;  /* 0x0000000100007824 */ /* 0x004fe200078e020b */
[----:B------:R-:W-:-:S03]  /*0230*/  UMOV UR4, 0x400 ;  /* 0x0000040000047882 */ /* 0x000fc60000000000 */
[----:B------:R-:W-:Y:S01]  /*0240*/  IMAD R22, R11, 0x7, R0 ;  /* 0x000000070b167824 */ /* 0x000fe200078e0200 */
[CC--:B------:R-:W-:Y:S01]  /*0250*/  LEA.HI.SX32 R48, R0.reuse, R0.reuse, 0x1b ;  /* 0x0000000000307211 */ /* 0x0c0fe200078fdaff */
[C---:B------:R-:W-:Y:S01]  /*0260*/  VIADD R11, R0.reuse, 0x20 ;  /* 0x00000020000b7836 */ /* 0x040fe20000000000 */
[C---:B------:R-:W-:Y:S01]  /*0270*/  IADD3 R25, PT, PT, R0.reuse, 0x60, RZ ;  /* 0x0000006000197810 */ /* 0x040fe20007ffe0ff */
[C---:B------:R-:W-:Y:S01]  /*0280*/  VIADD R23, R0.reuse, 0x40 ;  /* 0x0000004000177836 */ /* 0x040fe20000000000 */
[C---:B------:R-:W-:Y:S01]  /*0290*/  IADD3 R31, PT, PT, R0.reuse, 0xe0, RZ ;  /* 0x000000e0001f7810 */ /* 0x040fe20007ffe0ff */
[C---:B0-----:R-:W-:Y:S01]  /*02a0*/  VIADD R3, R0.reuse, 0x80 ;  /* 0x0000008000037836 */ /* 0x041fe20000000000 */
[-C--:B------:R-:W-:Y:S01]  /*02b0*/  LEA.HI.SX32 R11, R11, R0.reuse, 0x1b ;  /* 0x000000000b0b7211 */ /* 0x080fe200078fdaff */
[C---:B------:R-:W-:Y:S01]  /*02c0*/  VIADD R27, R0.reuse, 0xa0 ;  /* 0x000000a0001b7836 */ /* 0x040fe20000000000 */
[-C--:B------:R-:W-:Y:S01]  /*02d0*/  LEA.HI.SX32 R23, R23, R0.reuse, 0x1b ;  /* 0x0000000017177211 */ /* 0x080fe200078fdaff */
[----:B------:R-:W-:Y:S01]  /*02e0*/  VIADD R29, R0, 0xc0 ;  /* 0x000000c0001d7836 */ /* 0x000fe20000000000 */
[----:B------:R-:W-:-:S02]  /*02f0*/  LEA.HI.SX32 R3, R3, R0, 0x1b ;  /* 0x0000000003037211 */ /* 0x000fc400078fdaff */
[-C--:B------:R-:W-:Y:S02]  /*0300*/  LEA.HI.SX32 R27, R27, R0.reuse, 0x1b ;  /* 0x000000001b1b7211 */ /* 0x080fe400078fdaff */
[-C--:B------:R-:W-:Y:S02]  /*0310*/  LEA.HI.SX32 R25, R25, R0.reuse, 0x1b ;  /* 0x0000000019197211 */ /* 0x080fe400078fdaff */
[-C--:B------:R-:W-:Y:S01]  /*0320*/  LEA.HI.SX32 R10, R29, R0.reuse, 0x1b ;  /* 0x000000001d0a7211 */ /* 0x080fe200078fdaff */
[----:B-1----:R-:W-:Y:S01]  /*0330*/  ULEA UR4, UR5, UR4, 0x18 ;  /* 0x0000000405047291 */ /* 0x002fe2000f8ec0ff */
[----:B------:R-:W-:-:S05]  /*0340*/  LEA.HI.SX32 R31, R31, R0, 0x1b ;  /* 0x000000001f1f7211 */ /* 0x000fca00078fdaff */
[----:B------:R-:W-:Y:S02]  /*0350*/  LEA R48, R48, UR4, 0x3 ;  /* 0x0000000430307c11 */ /* 0x000fe4000f8e18ff */
[----:B------:R-:W-:Y:S02]  /*0360*/  LEA R47, R11, UR4, 0x3 ;  /* 0x000000040b2f7c11 */ /* 0x000fe4000f8e18ff */
[----:B------:R-:W-:Y:S01]  /*0370*/  LEA R46, R23, UR4, 0x3 ;  /* 0x00000004172e7c11 */ /* 0x000fe2000f8e18ff */
[C---:B------:R-:W-:Y:S01]  /*0380*/  VIADD R23, R22.reuse, 0x3 ;  /* 0x0000000316177836 */ /* 0x040fe20000000000 */
[----:B------:R-:W-:Y:S01]  /*0390*/  LEA R44, R3, UR4, 0x3 ;  /* 0x00000004032c7c11 */ /* 0x000fe2000f8e18ff */
[C---:B------:R-:W-:Y:S01]  /*03a0*/  VIADD R3, R22.reuse, 0x1 ;  /* 0x0000000116037836 */ /* 0x040fe20000000000 */
[----:B------:R-:W-:Y:S01]  /*03b0*/  LEA R11, R27, UR4, 0x3 ;  /* 0x000000041b0b7c11 */ /* 0x000fe2000f8e18ff */
[----:B------:R-:W-:Y:S01]  /*03c0*/  VIADD R27, R22, 0x6 ;  /* 0x00000006161b7836 */ /* 0x000fe20000000000 */
[----:B------:R-:W-:-:S02]  /*03d0*/  LEA R45, R25, UR4, 0x3 ;  /* 0x00000004192d7c11 */ /* 0x000fc4000f8e18ff */
[----:B------:R-:W-:Y:S02]  /*03e0*/  IADD3 R25, PT, PT, R22, 0x4, RZ ;  /* 0x0000000416197810 */ /* 0x000fe40007ffe0ff */
[-C--:B------:R-:W-:Y:S02]  /*03f0*/  LEA.HI.SX32 R3, R3, R22.reuse, 0x1b ;  /* 0x0000001603037211 */ /* 0x080fe400078fdaff */
[-C--:B------:R-:W-:Y:S02]  /*0400*/  LEA.HI.SX32 R25, R25, R22.reuse, 0x1b ;  /* 0x0000001619197211 */ /* 0x080fe400078fdaff */
[-C--:B------:R-:W-:Y:S02]  /*0410*/  LEA.HI.SX32 R27, R27, R22.reuse, 0x1b ;  /* 0x000000161b1b7211 */ /* 0x080fe400078fdaff */
[----:B------:R-:W-:Y:S01]  /*0420*/  LEA R10, R10, UR4, 0x3 ;  /* 0x000000040a0a7c11 */ /* 0x000fe2000f8e18ff */
[----:B----4-:R0:W-:Y:S04]  /*0430*/  STS.64 [R48], R4 ;  /* 0x0000000430007388 */ /* 0x0101e80000000a00 */
[----:B-----5:R1:W-:Y:S04]  /*0440*/  STS.64 [R47+0x100], R6 ;  /* 0x000100062f007388 */ /* 0x0203e80000000a00 */
[----:B---3--:R2:W-:Y:S01]  /*0450*/  STS.64 [R46+0x200], R8 ;  /* 0x000200082e007388 */ /* 0x0085e20000000a00 */
[----:B0-----:R-:W-:Y:S01]  /*0460*/  VIADD R5, R22, 0x2 ;  /* 0x0000000216057836 */ /* 0x001fe20000000000 */
[----:B------:R-:W-:-:S02]  /*0470*/  LEA.HI.SX32 R4, R23, R22, 0x1b ;  /* 0x0000001617047211 */ /* 0x000fc400078fdaff */
[----:B------:R-:W-:Y:S01]  /*0480*/  STS.64 [R45+0x300], R16 ;  /* 0x000300102d007388 */ /* 0x000fe20000000a00 */
[C---:B-1----:R-:W-:Y:S01]  /*0490*/  VIADD R7, R22.reuse, 0x5 ;  /* 0x0000000516077836 */ /* 0x042fe20000000000 */
[-C--:B------:R-:W-:Y:S02]  /*04a0*/  LEA.HI.SX32 R5, R5, R22.reuse, 0x1b ;  /* 0x0000001605057211 */ /* 0x080fe400078fdaff */
[----:B------:R0:W-:Y:S01]  /*04b0*/  STS.64 [R44+0x400], R18 ;  /* 0x000400122c007388 */ /* 0x0001e20000000a00 */
[----:B------:R-:W-:Y:S01]  /*04c0*/  LEA R6, R3, UR4, 0x3 ;  /* 0x0000000403067c11 */ /* 0x000fe2000f8e18ff */
[C---:B--2---:R-:W-:Y:S01]  /*04d0*/  VIADD R9, R22.reuse, 0x7 ;  /* 0x0000000716097836 */ /* 0x044fe20000000000 */
[-C--:B------:R-:W-:Y:S01]  /*04e0*/  LEA.HI.SX32 R2, R7, R22.reuse, 0x1b ;  /* 0x0000001607027211 */ /* 0x080fe200078fdaff */
[----:B------:R-:W-:Y:S01]  /*04f0*/  STS.64 [R11+0x500], R20 ;  /* 0x000500140b007388 */ /* 0x000fe20000000a00 */
[----:B------:R-:W-:Y:S02]  /*0500*/  LEA R8, R31, UR4, 0x3 ;  /* 0x000000041f087c11 */ /* 0x000fe4000f8e18ff */
[-C--:B------:R-:W-:Y:S01]  /*0510*/  LEA.HI.SX32 R0, R9, R22.reuse, 0x1b ;  /* 0x0000001609007211 */ /* 0x080fe200078fdaff */
[----:B------:R1:W-:Y:S01]  /*0520*/  STS.64 [R10+0x600], R12 ;  /* 0x0006000c0a007388 */ /* 0x0003e20000000a00 */
[----:B------:R-:W-:-:S02]  /*0530*/  LEA.HI.SX32 R9, R22, R22, 0x1b ;  /* 0x0000001616097211 */ /* 0x000fc400078fdaff */
[----:B------:R-:W-:Y:S01]  /*0540*/  LEA R7, R5, UR4, 0x3 ;  /* 0x0000000405077c11 */ /* 0x000fe2000f8e18ff */
[----:B------:R2:W-:Y:S01]  /*0550*/  STS.64 [R8+0x700], R14 ;  /* 0x0007000e08007388 */ /* 0x0005e20000000a00 */
[----:B------:R-:W-:Y:S01]  /*0560*/  LEA R9, R9, UR4, 0x3 ;  /* 0x0000000409097c11 */ /* 0x000fe2000f8e18ff */
[----:B------:R-:W-:Y:S01]  /*0570*/  NOP ;  /* 0x0000000000007918 */ /* 0x000fe20000000000 */
[----:B------:R-:W-:Y:S01]  /*0580*/  LEA R4, R4, UR4, 0x3 ;  /* 0x0000000404047c11 */ /* 0x000fe2000f8e18ff */
[----:B------:R-:W-:Y:S01]  /*0590*/  LDS.64 R42, [R6+0x8] ;  /* 0x00000800062a7984 */ /* 0x000fe20000000a00 */
[----:B------:R-:W-:Y:S02]  /*05a0*/  LEA R5, R25, UR4, 0x3 ;  /* 0x0000000419057c11 */ /* 0x000fe4000f8e18ff */
[----:B------:R-:W-:Y:S01]  /*05b0*/  LEA R2, R2, UR4, 0x3 ;  /* 0x0000000402027c11 */ /* 0x000fe2000f8e18ff */
[----:B------:R-:W-:Y:S01]  /*05c0*/  LDS.64 R28, [R4+0x18] ;  /* 0x00001800041c7984 */ /* 0x000fe20000000a00 */
[----:B------:R-:W-:-:S02]  /*05d0*/  LEA R3, R27, UR4, 0x3 ;  /* 0x000000041b037c11 */ /* 0x000fc4000f8e18ff */
[----:B------:R-:W-:Y:S01]  /*05e0*/  LEA R0, R0, UR4, 0x3 ;  /* 0x0000000400007c11 */ /* 0x000fe2000f8e18ff */
[----:B------:R-:W-:Y:S01]  /*05f0*/  LDS.64 R26, [R7+0x10] ;  /* 0x00001000071a7984 */ /* 0x000fe20000000a00 */
[----:B0-----:R-:W-:-:S03]  /*0600*/  IADD3 R18, P0, PT, R50, UR8, RZ ;  /* 0x0000000832127c10 */ /* 0x001fc6000ff1e0ff */
[----:B------:R-:W-:Y:S01]  /*0610*/  LDS.64 R30, [R5+0x20] ;  /* 0x00002000051e7984 */ /* 0x000fe20000000a00 */
[----:B------:R-:W-:-:S03]  /*0620*/  IADD3.X R19, PT, PT, R49, UR9, RZ, P0, !PT ;  /* 0x0000000931137c10 */ /* 0x000fc600087fe4ff */
[----:B------:R-:W-:Y:S04]  /*0630*/  LDS.64 R22, [R2+0x28] ;  /* 0x0000280002167984 */ /* 0x000fe80000000a00 */
[----:B------:R-:W-:Y:S04]  /*0640*/  LDS.64 R24, [R3+0x30] ;  /* 0x0000300003187984 */ /* 0x000fe80000000a00 */
[----:B------:R-:W-:Y:S04]  /*0650*/  LDS.64 R20, [R0+0x38] ;  /* 0x0000380000147984 */ /* 0x000fe80000000a00 */
[----:B------:R-:W-:Y:S01]  /*0660*/  LDS.64 R16, [R9] ;  /* 0x0000000009107984 */ /* 0x000fe20000000a00 */
[----:B------:R-:W-:Y:S06]  /*0670*/  BAR.SYNC.DEFER_BLOCKING 0x0 ;  /* 0x0000000000007b1d */ /* 0x000fec0000010000 */
[----:B-1----:R-:W3:Y:S04]  /*0680*/  LDG.E.64 R12, desc[UR6][R18.64] ;  /* 0x00000006120c7981 */ /* 0x002ee8000c1e1b00 */
[----:B--2---:R-:W2:Y:S04]  /*0690*/  LDG.E.64 R14, desc[UR6][R18.64+0x100] ;  /* 0x00010006120e7981 */ /* 0x004ea8000c1e1b00 */
[----:B------:R-:W4:Y:S04]  /*06a0*/  LDG.E.64 R32, desc[UR6][R18.64+0x200] ;  /* 0x0002000612207981 */ /* 0x000f28000c1e1b00 */
[----:B------:R-:W5:Y:S04]  /*06b0*/  LDG.E.64 R52, desc[UR6][R18.64+0x300] ;  /* 0x0003000612347981 */ /* 0x000f68000c1e1b00 */
[----:B------:R-:W5:Y:S04]  /*06c0*/  LDG.E.64 R56, desc[UR6][R18.64+0x400] ;  /* 0x0004000612387981 */ /* 0x000f68000c1e1b00 */
[----:B------:R-:W5:Y:S04]  /*06d0*/  LDG.E.64 R60, desc[UR6][R18.64+0x500] ;  /* 0x00050006123c7981 */ /* 0x000f68000c1e1b00 */
[----:B------:R-:W5:Y:S04]  /*06e0*/  LDG.E.64 R62, desc[UR6][R18.64+0x600] ;  /* 0x00060006123e7981 */ /* 0x000f68000c1e1b00 */
[----:B------:R-:W5:Y:S04]  /*06f0*/  LDG.E.64 R64, desc[UR6][R18.64+0x700] ;  /* 0x0007000612407981 */ /* 0x000f68000c1e1b00 */
[----:B---3--:R-:W-:Y:S04]  /*0700*/  STS.64 [R48], R12 ;  /* 0x0000000c30007388 */ /* 0x008fe80000000a00 */
[----:B--2---:R-:W-:Y:S04]  /*0710*/  STS.64 [R47+0x100], R14 ;  /* 0x0001000e2f007388 */ /* 0x004fe80000000a00 */
[----:B----4-:R-:W-:Y:S04]  /*0720*/  STS.64 [R46+0x200], R32 ;  /* 0x000200202e007388 */ /* 0x010fe80000000a00 */
[----:B-----5:R-:W-:Y:S04]  /*0730*/  STS.64 [R45+0x300], R52 ;  /* 0x000300342d007388 */ /* 0x020fe80000000a00 */
[----:B------:R-:W-:Y:S04]  /*0740*/  STS.64 [R44+0x400], R56 ;  /* 0x000400382c007388 */ /* 0x000fe80000000a00 */
[----:B------:R-:W-:Y:S04]  /*0750*/  STS.64 [R11+0x500], R60 ;  /* 0x0005003c0b007388 */ /* 0x000fe80000000a00 */
[----:B------:R-:W-:Y:S04]  /*0760*/  STS.64 [R10+0x600], R62 ;  /* 0x0006003e0a007388 */ /* 0x000fe80000000a00 */
[----:B------:R-:W-:Y:S01]  /*0770*/  STS.64 [R8+0x700], R64 ;  /* 0x0007004008007388 */ /* 0x000fe20000000a00 */
[----:B------:R-:W-:-:S03]  /*0780*/  NOP ;  /* 0x0000000000007918 */ /* 0x000fc60000000000 */
[----:B------:R-:W-:Y:S04]  /*0790*/  LDS.64 R36, [R6+0x8] ;  /* 0x0000080006247984 */ /* 0x000fe80000000a00 */
[----:B------:R-:W-:Y:S04]  /*07a0*/  LDS.64 R40, [R7+0x10] ;  /* 0x0000100007287984 */ /* 0x000fe80000000a00 */
[----:B------:R-:W0:Y:S04]  /*07b0*/  LDS.64 R54, [R4+0x18] ;  /* 0x0000180004367984 */ /* 0x000e280000000a00 */
[----:B------:R-:W-:Y:S04]  /*07c0*/  LDS.64 R34, [R5+0x20] ;  /* 0x0000200005227984 */ /* 0x000fe80000000a00 */
[----:B------:R-:W1:Y:S04]  /*07d0*/  LDS.64 R38, [R2+0x28] ;  /* 0x0000280002267984 */ /* 0x000e680000000a00 */
[----:B------:R-:W-:Y:S04]  /*07e0*/  LDS.64 R18, [R3+0x30] ;  /* 0x0000300003127984 */ /* 0x000fe80000000a00 */
[----:B------:R-:W-:Y:S04]  /*07f0*/  LDS.64 R14, [R0+0x38] ;  /* 0x00003800000e7984 */ /* 0x000fe80000000a00 */
[----:B------:R-:W2:Y:S01]  /*0800*/  LDS.64 R12, [R9] ;  /* 0x00000000090c7984 */ /* 0x000ea20000000a00 */
[----:B------:R-:W-:Y:S06]  /*0810*/  BAR.SYNC.DEFER_BLOCKING 0x0 ;  /* 0x0000000000007b1d */ /* 0x000fec0000010000 */
[----:B0-----:R-:W-:Y:S01]  /*0820*/  F2F.F32.F64 R52, R54 ;  /* 0x0000003600347310 */ /* 0x001fe20000301000 */
[----:B------:R-:W-:Y:S01]  /*0830*/  MOV R60, R54 ;  /* 0x00000036003c7202 */ /* 0x000fe20000000f00 */
[----:B------:R-:W-:Y:S01]  /*0840*/  IMAD.MOV.U32 R61, RZ, RZ, R55 ;  /* 0x000000ffff3d7224 */ /* 0x000fe200078e0037 */
[----:B------:R-:W-:Y:S01]  /*0850*/  PREEXIT ;  /* 0x000000000000782d */ /* 0x000fe20000000000 */
[----:B------:R-:W-:-:S04]  /*0860*/  LEA R67, R51, UR4, 0x6 ;  /* 0x0000000433437c11 */ /* 0x000fc8000f8e30ff */
[----:B------:R-:W0:Y:S08]  /*0870*/  F2F.F32.F64 R53, R40 ;  /* 0x0000002800357310 */ /* 0x000e300000301000 */
[----:B-1----:R-:W-:Y:S01]  /*0880*/  F2F.F32.F64 R56, R38 ;  /* 0x0000002600387310 */ /* 0x002fe20000301000 */
[----:B0-----:R-:W-:-:S07]  /*0890*/  FSETP.GEU.AND P1, PT, R52, R53, PT ;  /* 0x000000353400720b */ /* 0x001fce0003f2e000 */
[----:B------:R-:W0:Y:S01]  /*08a0*/  F2F.F32.F64 R57, R34 ;  /* 0x0000002200397310 */ /* 0x000e220000301000 */
[----:B------:R-:W-:Y:S01]  /*08b0*/  MOV R52, R36 ;  /* 0x0000002400347202 */ /* 0x000fe20000000f00 */
[----:B------:R-:W-:-:S06]  /*08c0*/  IMAD.MOV.U32 R53, RZ, RZ, R37 ;  /* 0x000000ffff357224 */ /* 0x000fcc00078e0025 */
[----:B------:R-:W-:Y:S01]  /*08d0*/  F2F.F32.F64 R32, R36 ;  /* 0x0000002400207310 */ /* 0x000fe20000301000 */
[----:B------:R-:W-:Y:S01]  /*08e0*/  @!P1 IMAD.MOV.U32 R60, RZ, RZ, R40 ;  /* 0x000000ffff3c9224 */ /* 0x000fe200078e0028 */
[----:B------:R-:W-:Y:S01]  /*08f0*/  @!P1 MOV R40, R54 ;  /* 0x0000003600289202 */ /* 0x000fe20000000f00 */
[----:B------:R-:W-:Y:S01]  /*0900*/  @!P1 IMAD.MOV.U32 R61, RZ, RZ, R41 ;  /* 0x000000ffff3d9224 */ /* 0x000fe200078e0029 */
[----:B0-----:R-:W-:-:S04]  /*0910*/  FSETP.GEU.AND P2, PT, R56, R57, PT ;  /* 0x000000393800720b */ /* 0x001fc80003f4e000 */
[----:B--2---:R-:W0:Y:S01]  /*0920*/  F2F.F32.F64 R33, R12 ;  /* 0x0000000c00217310 */ /* 0x004e220000301000 */
[----:B------:R-:W-:-:S07]  /*0930*/  @!P1 IMAD.MOV.U32 R41, RZ, RZ, R55 ;  /* 0x000000ffff299224 */ /* 0x000fce00078e0037 */
[----:B------:R-:W-:Y:S01]  /*0940*/  F2F.F32.F64 R59, R14 ;  /* 0x0000000e003b7310 */ /* 0x000fe20000301000 */
[----:B0-----:R-:W-:-:S07]  /*0950*/  FSETP.GEU.AND P0, PT, R32, R33, PT ;  /* 0x000000212000720b */ /* 0x001fce0003f0e000 */
[----:B------:R-:W0:Y:S01]  /*0960*/  F2F.F32.F64 R62, R18 ;  /* 0x00000012003e7310 */ /* 0x000e220000301000 */
[----:B------:R-:W-:Y:S01]  /*0970*/  MOV R32, R38 ;  /* 0x0000002600207202 */ /* 0x000fe20000000f00 */
[----:B------:R-:W-:Y:S02]  /*0980*/  IMAD.MOV.U32 R33, RZ, RZ, R39 ;  /* 0x000000ffff217224 */ /* 0x000fe400078e0027 */
[----:B------:R-:W-:Y:S02]  /*0990*/  @!P2 IMAD.MOV.U32 R32, RZ, RZ, R34 ;  /* 0x000000ffff20a224 */ /* 0x000fe400078e0022 */
[----:B------:R-:W-:Y:S02]  /*09a0*/  @!P2 IMAD.MOV.U32 R33, RZ, RZ, R35 ;  /* 0x000000ffff21a224 */ /* 0x000fe400078e0023 */
[----:B------:R-:W-:Y:S01]  /*09b0*/  @!P2 IMAD.MOV.U32 R34, RZ, RZ, R38 ;  /* 0x000000ffff22a224 */ /* 0x000fe200078e0026 */
[----:B------:R-:W-:Y:S01]  /*09c0*/  MOV R38, R14 ;  /* 0x0000000e00267202 */ /* 0x000fe20000000f00 */
[----:B------:R-:W-:Y:S01]  /*09d0*/  @!P2 IMAD.MOV.U32 R35, RZ, RZ, R39 ;  /* 0x000000ffff23a224 */ /* 0x000fe200078e0027 */
[----:B------:R-:W-:Y:S01]  /*09e0*/  F2F.F32.F64 R54, R40 ;  /* 0x0000002800367310 */ /* 0x000fe20000301000 */
[----:B------:R-:W-:-:S02]  /*09f0*/  @!P0 IMAD.MOV.U32 R52, RZ, RZ, R12 ;  /* 0x000000ffff348224 */ /* 0x000fc400078e000c */
[----:B------:R-:W-:Y:S01]  /*0a00*/  @!P0 IMAD.MOV.U32 R53, RZ, RZ, R13 ;  /* 0x000000ffff358224 */ /* 0x000fe200078e000d */
[----:B0-----:R-:W-:Y:S01]  /*0a10*/  FSETP.GEU.AND P3, PT, R59, R62, PT ;  /* 0x0000003e3b00720b */ /* 0x001fe20003f6e000 */
[----:B------:R-:W-:Y:S02]  /*0a20*/  IMAD.MOV.U32 R39, RZ, RZ, R15 ;  /* 0x000000ffff277224 */ /* 0x000fe400078e000f */
[----:B------:R-:W-:Y:S01]  /*0a30*/  @!P0 IMAD.MOV.U32 R13, RZ, RZ, R37 ;  /* 0x000000ffff0d8224 */ /* 0x000fe200078e0025 */
[----:B------:R-:W0:Y:S01]  /*0a40*/  F2F.F32.F64 R57, R52 ;  /* 0x0000003400397310 */ /* 0x000e220000301000 */
[----:B------:R-:W-:Y:S01]  /*0a50*/  @!P0 IMAD.MOV.U32 R12, RZ, RZ, R36 ;  /* 0x000000ffff0c8224 */ /* 0x000fe200078e0024 */
[----:B------:R-:W-:Y:S01]  /*0a60*/  MOV R36, R40 ;  /* 0x0000002800247202 */ /* 0x000fe20000000f00 */
[----:B------:R-:W-:-:S05]  /*0a70*/  IMAD.MOV.U32 R37, RZ, RZ, R41 ;  /* 0x000000ffff257224 */ /* 0x000fca00078e0029 */
[----:B------:R-:W-:Y:S01]  /*0a80*/  F2F.F32.F64 R62, R32 ;  /* 0x00000020003e7310 */ /* 0x000fe20000301000 */
[----:B------:R-:W-:Y:S01]  /*0a90*/  @!P3 IMAD.MOV.U32 R38, RZ, RZ, R18 ;  /* 0x000000ffff26b224 */ /* 0x000fe200078e0012 */
[----:B------:R-:W-:Y:S01]  /*0aa0*/  @!P3 MOV R18, R14 ;  /* 0x0000000e0012b202 */ /* 0x000fe20000000f00 */
[----:B------:R-:W-:Y:S02]  /*0ab0*/  @!P3 IMAD.MOV.U32 R39, RZ, RZ, R19 ;  /* 0x000000ffff27b224 */ /* 0x000fe400078e0013 */
[----:B------:R-:W-:Y:S02]  /*0ac0*/  @!P3 IMAD.MOV.U32 R19, RZ, RZ, R15 ;  /* 0x000000ffff13b224 */ /* 0x000fe400078e000f */
[----:B------:R-:W-:Y:S01]  /*0ad0*/  IMAD.MOV.U32 R14, RZ, RZ, R28 ;  /* 0x000000ffff0e7224 */ /* 0x000fe200078e001c */
[----:B------:R-:W-:Y:S01]  /*0ae0*/  F2F.F32.F64 R56, R60 ;  /* 0x0000003c00387310 */ /* 0x000fe20000301000 */
[----:B------:R-:W-:Y:S01]  /*0af0*/  IMAD.MOV.U32 R15, RZ, RZ, R29 ;  /* 0x000000ffff0f7224 */ /* 0x000fe200078e001d */
[----:B------:R-:W-:Y:S01]  /*0b00*/  @!P1 MOV R14, R26 ;  /* 0x0000001a000e9202 */ /* 0x000fe20000000f00 */
[----:B------:R-:W-:-:S02]  /*0b10*/  @!P1 IMAD.MOV.U32 R15, RZ, RZ, R27 ;  /* 0x000000ffff0f9224 */ /* 0x000fc400078e001b */
[----:B------:R-:W-:Y:S01]  /*0b20*/  @!P1 IMAD.MOV.U32 R26, RZ, RZ, R28 ;  /* 0x000000ffff1a9224 */ /* 0x000fe200078e001c */
[-C--:B------:R-:W-:Y:S01]  /*0b30*/  MOV R28, R22.reuse ;  /* 0x00000016001c7202 */ /* 0x080fe20000000f00 */
[----:B------:R-:W-:Y:S01]  /*0b40*/  @!P1 IMAD.MOV.U32 R27, RZ, RZ, R29 ;  /* 0x000000ffff1b9224 */ /* 0x000fe200078e001d */
[----:B------:R-:W1:Y:S01]  /*0b50*/  F2F.F32.F64 R59, R18 ;  /* 0x00000012003b7310 */ /* 0x000e620000301000 */
[----:B------:R-:W-:Y:S01]  /*0b60*/  IMAD.MOV.U32 R29, RZ, RZ, R23 ;  /* 0x000000ffff1d7224 */ /* 0x000fe200078e0017 */
[----:B0-----:R-:W-:Y:S01]  /*0b70*/  FSETP.GEU.AND P1, PT, R54, R57, PT ;  /* 0x000000393600720b */ /* 0x001fe20003f2e000 */
[----:B------:R-:W-:Y:S01]  /*0b80*/  @!P2 IMAD.MOV.U32 R28, RZ, RZ, R30 ;  /* 0x000000ffff1ca224 */ /* 0x000fe200078e001e */
[----:B------:R-:W-:Y:S01]  /*0b90*/  @!P2 MOV R30, R22 ;  /* 0x00000016001ea202 */ /* 0x000fe20000000f00 */
[----:B------:R-:W-:Y:S02]  /*0ba0*/  @!P2 IMAD.MOV.U32 R29, RZ, RZ, R31 ;  /* 0x000000ffff1da224 */ /* 0x000fe400078e001f */
[----:B------:R-:W-:Y:S01]  /*0bb0*/  @!P2 IMAD.MOV.U32 R31, RZ, RZ, R23 ;  /* 0x000000ffff1fa224 */ /* 0x000fe200078e0017 */
[----:B------:R-:W0:Y:S01]  /*0bc0*/  F2F.F32.F64 R55, R34 ;  /* 0x0000002200377310 */ /* 0x000e220000301000 */
[----:B------:R-:W-:Y:S01]  /*0bd0*/  IMAD.MOV.U32 R22, RZ, RZ, R20 ;  /* 0x000000ffff167224 */ /* 0x000fe200078e0014 */
[----:B------:R-:W-:Y:S01]  /*0be0*/  @!P3 MOV R22, R24 ;  /* 0x000000180016b202 */ /* 0x000fe20000000f00 */
[----:B------:R-:W-:-:S02]  /*0bf0*/  IMAD.MOV.U32 R23, RZ, RZ, R21 ;  /* 0x000000ffff177224 */ /* 0x000fc400078e0015 */
[----:B------:R-:W-:Y:S02]  /*0c00*/  @!P3 IMAD.MOV.U32 R23, RZ, RZ, R25 ;  /* 0x000000ffff17b224 */ /* 0x000fe400078e0019 */
[----:B------:R-:W-:Y:S01]  /*0c10*/  @!P3 IMAD.MOV.U32 R24, RZ, RZ, R20 ;  /* 0x000000ffff18b224 */ /* 0x000fe200078e0014 */
[----:B------:R-:W-:Y:S01]  /*0c20*/  MOV R20, R42 ;  /* 0x0000002a00147202 */ /* 0x000fe20000000f00 */
[----:B------:R-:W-:Y:S01]  /*0c30*/  @!P3 IMAD.MOV.U32 R25, RZ, RZ, R21 ;  /* 0x000000ffff19b224 */ /* 0x000fe200078e0015 */
[----:B-1----:R-:W-:Y:S01]  /*0c40*/  FSETP.GEU.AND P3, PT, R59, R62, PT ;  /* 0x0000003e3b00720b */ /* 0x002fe20003f6e000 */
[----:B------:R-:W-:Y:S01]  /*0c50*/  IMAD.MOV.U32 R21, RZ, RZ, R43 ;  /* 0x000000ffff157224 */ /* 0x000fe200078e002b */
[----:B------:R-:W-:Y:S01]  /*0c60*/  @!P0 MOV R20, R16 ;  /* 0x0000001000148202 */ /* 0x000fe20000000f00 */
[----:B------:R-:W-:Y:S01]  /*0c70*/  @!P0 IMAD.MOV.U32 R21, RZ, RZ, R17 ;  /* 0x000000ffff158224 */ /* 0x000fe200078e0011 */
[----:B------:R-:W-:Y:S01]  /*0c80*/  F2F.F32.F64 R63, R38 ;  /* 0x00000026003f7310 */ /* 0x000fe20000301000 */
[----:B0-----:R-:W-:Y:S01]  /*0c90*/  FSETP.GEU.AND P2, PT, R55, R56, PT ;  /* 0x000000383700720b */ /* 0x001fe20003f4e000 */
[----:B------:R-:W-:Y:S01]  /*0ca0*/  IMAD.MOV.U32 R54, RZ, RZ, R26 ;  /* 0x000000ffff367224 */ /* 0x000fe200078e001a */
[----:B------:R-:W-:Y:S01]  /*0cb0*/  @!P0 MOV R16, R42 ;  /* 0x0000002a00108202 */ /* 0x000fe20000000f00 */
[----:B------:R-:W-:-:S02]  /*0cc0*/  IMAD.MOV.U32 R55, RZ, RZ, R27 ;  /* 0x000000ffff377224 */ /* 0x000fc400078e001b */
[----:B------:R-:W-:Y:S01]  /*0cd0*/  @!P1 IMAD.MOV.U32 R54, RZ, RZ, R20 ;  /* 0x000000ffff369224 */ /* 0x000fe200078e0014 */
[----:B------:R-:W-:Y:S01]  /*0ce0*/  @!P1 MOV R20, R26 ;  /* 0x0000001a00149202 */ /* 0x000fe20000000f00 */
[----:B------:R-:W-:Y:S01]  /*0cf0*/  @!P1 IMAD.MOV.U32 R55, RZ, RZ, R21 ;  /* 0x000000ffff379224 */ /* 0x000fe200078e0015 */
[----:B------:R-:W-:Y:S01]  /*0d00*/  MOV R26, R18 ;  /* 0x00000012001a7202 */ /* 0x000fe20000000f00 */
[----:B------:R-:W-:Y:S01]  /*0d10*/  @!P1 IMAD.MOV.U32 R21, RZ, RZ, R27 ;  /* 0x000000ffff159224 */ /* 0x000fe200078e001b */
[----:B------:R-:W-:Y:S01]  /*0d20*/  F2F.F32.F64 R59, R12 ;  /* 0x0000000c003b7310 */ /* 0x000fe20000301000 */
[----:B------:R-:W-:Y:S02]  /*0d30*/  @!P1 IMAD.MOV.U32 R37, RZ, RZ, R53 ;  /* 0x000000ffff259224 */ /* 0x000fe400078e0035 */
[----:B------:R-:W-:Y:S02]  /*0d40*/  IMAD.MOV.U32 R27, RZ, RZ, R19 ;  /* 0x000000ffff1b7224 */ /* 0x000fe400078e0013 */
[----:B------:R-:W-:Y:S01]  /*0d50*/  @!P1 IMAD.MOV.U32 R36, RZ, RZ, R52 ;  /* 0x000000ffff249224 */ /* 0x000fe200078e0034 */
[----:B------:R-:W-:Y:S01]  /*0d60*/  @!P1 MOV R52, R40 ;  /* 0x0000002800349202 */ /* 0x000fe20000000f00 */
[----:B------:R-:W-:-:S02]  /*0d70*/  @!P3 IMAD.MOV.U32 R26, RZ, RZ, R32 ;  /* 0x000000ffff1ab224 */ /* 0x000fc400078e0020 */
[----:B------:R-:W-:Y:S01]  /*0d80*/  @!P3 IMAD.MOV.U32 R27, RZ, RZ, R33 ;  /* 0x000000ffff1bb224 */ /* 0x000fe200078e0021 */
[----:B------:R-:W-:Y:S01]  /*0d90*/  F2F.F32.F64 R57, R36 ;  /* 0x0000002400397310 */ /* 0x000fe20000301000 */
[----:B------:R-:W-:Y:S02]  /*0da0*/  @!P1 IMAD.MOV.U32 R53, RZ, RZ, R41 ;  /* 0x000000ffff359224 */ /* 0x000fe400078e0029 */
[----:B------:R-:W-:Y:S02]  /*0db0*/  IMAD.MOV.U32 R41, RZ, RZ, R35 ;  /* 0x000000ffff297224 */ /* 0x000fe400078e0023 */
[----:B------:R-:W-:Y:S01]  /*0dc0*/  IMAD.MOV.U32 R40, RZ, RZ, R34 ;  /* 0x000000ffff287224 */ /* 0x000fe200078e0022 */
[----:B------:R-:W-:Y:S01]  /*0dd0*/  @!P2 MOV R40, R60 ;  /* 0x0000003c0028a202 */ /* 0x000fe20000000f00 */
[----:B------:R-:W-:Y:S01]  /*0de0*/  @!P2 IMAD.MOV.U32 R41, RZ, RZ, R61 ;  /* 0x000000ffff29a224 */ /* 0x000fe200078e003d */
[----:B------:R-:W0:Y:S01]  /*0df0*/  F2F.F32.F64 R64, R26 ;  /* 0x0000001a00407310 */ /* 0x000e220000301000 */
[----:B------:R-:W-:-:S02]  /*0e00*/  @!P2 IMAD.MOV.U32 R61, RZ, RZ, R35 ;  /* 0x000000ffff3da224 */ /* 0x000fc400078e0023 */
[----:B------:R-:W-:Y:S01]  /*0e10*/  @!P3 IMAD.MOV.U32 R32, RZ, RZ, R18 ;  /* 0x000000ffff20b224 */ /* 0x000fe200078e0012 */
[----:B------:R-:W-:Y:S01]  /*0e20*/  MOV R18, R24 ;  /* 0x0000001800127202 */ /* 0x000fe20000000f00 */
[----:B------:R-:W-:Y:S02]  /*0e30*/  @!P3 IMAD.MOV.U32 R33, RZ, RZ, R19 ;  /* 0x000000ffff21b224 */ /* 0x000fe400078e0013 */
[----:B------:R-:W-:Y:S01]  /*0e40*/  IMAD.MOV.U32 R35, RZ, RZ, R31 ;  /* 0x000000ffff237224 */ /* 0x000fe200078e001f */
[----:B------:R-:W-:Y:S01]  /*0e50*/  F2F.F32.F64 R62, R40 ;  /* 0x00000028003e7310 */ /* 0x000fe20000301000 */
[----:B------:R-:W-:Y:S01]  /*0e60*/  @!P2 IMAD.MOV.U32 R60, RZ, RZ, R34 ;  /* 0x000000ffff3ca224 */ /* 0x000fe200078e0022 */
[----:B------:R-:W-:Y:S01]  /*0e70*/  MOV R34, R30 ;  /* 0x0000001e00227202 */ /* 0x000fe20000000f00 */
[----:B------:R-:W-:Y:S02]  /*0e80*/  @!P2 IMAD.MOV.U32 R35, RZ, RZ, R15 ;  /* 0x000000ffff23a224 */ /* 0x000fe400078e000f */
[----:B------:R-:W-:-:S02]  /*0e90*/  @!P2 IMAD.MOV.U32 R15, RZ, RZ, R31 ;  /* 0x000000ffff0fa224 */ /* 0x000fc400078e001f */
[----:B------:R-:W-:Y:S01]  /*0ea0*/  @!P2 IMAD.MOV.U32 R34, RZ, RZ, R14 ;  /* 0x000000ffff22a224 */ /* 0x000fe200078e000e */
[----:B------:R-:W1:Y:S01]  /*0eb0*/  F2F.F32.F64 R31, R32 ;  /* 0x00000020001f7310 */ /* 0x000e620000301000 */
[----:B------:R-:W-:Y:S01]  /*0ec0*/  @!P2 MOV R14, R30 ;  /* 0x0000001e000ea202 */ /* 0x000fe20000000f00 */
[----:B------:R-:W-:Y:S01]  /*0ed0*/  IMAD.MOV.U32 R19, RZ, RZ, R25 ;  /* 0x000000ffff137224 */ /* 0x000fe200078e0019 */
[----:B0-----:R-:W-:Y:S01]  /*0ee0*/  FSETP.GEU.AND P4, PT, R63, R64, PT ;  /* 0x000000403f00720b */ /* 0x001fe20003f8e000 */
[----:B------:R-:W-:Y:S01]  /*0ef0*/  @!P3 IMAD.MOV.U32 R18, RZ, RZ, R28 ;  /* 0x000000ffff12b224 */ /* 0x000fe200078e001c */
[----:B------:R-:W-:Y:S01]  /*0f00*/  @!P3 MOV R28, R24 ;  /* 0x00000018001cb202 */ /* 0x000fe20000000f00 */
[----:B------:R-:W-:Y:S01]  /*0f10*/  @!P3 IMAD.MOV.U32 R19, RZ, RZ, R29 ;  /* 0x000000ffff13b224 */ /* 0x000fe200078e001d */
[----:B------:R-:W-:Y:S01]  /*0f20*/  MOV R24, R22 ;  /* 0x0000001600187202 */ /* 0x000fe20000000f00 */
[----:B------:R-:W0:Y:S01]  /*0f30*/  F2F.F32.F64 R30, R60 ;  /* 0x0000003c001e7310 */ /* 0x000e220000301000 */
[----:B------:R-:W-:-:S02]  /*0f40*/  @!P3 IMAD.MOV.U32 R29, RZ, RZ, R25 ;  /* 0x000000ffff1db224 */ /* 0x000fc400078e0019 */
[----:B------:R-:W-:Y:S02]  /*0f50*/  IMAD.MOV.U32 R25, RZ, RZ, R23 ;  /* 0x000000ffff197224 */ /* 0x000fe400078e0017 */
[----:B------:R-:W-:Y:S01]  /*0f60*/  @!P0 IMAD.MOV.U32 R17, RZ, RZ, R43 ;  /* 0x000000ffff118224 */ /* 0x000fe200078e002b */
[----:B-1----:R-:W-:Y:S02]  /*0f70*/  FSETP.GEU.AND P3, PT, R31, R62, PT ;  /* 0x0000003e1f00720b */ /* 0x002fe40003f6e000 */
[----:B------:R-:W1:Y:S01]  /*0f80*/  F2F.F32.F64 R56, R52 ;  /* 0x0000003400387310 */ /* 0x000e620000301000 */
[----:B------:R-:W-:Y:S01]  /*0f90*/  IMAD.MOV.U32 R31, RZ, RZ, R39 ;  /* 0x000000ffff1f7224 */ /* 0x000fe200078e0027 */
[----:B------:R-:W-:Y:S01]  /*0fa0*/  @!P4 MOV R24, R18 ;  /* 0x000000120018c202 */ /* 0x000fe20000000f00 */
[----:B------:R-:W-:Y:S02]  /*0fb0*/  @!P4 IMAD.MOV.U32 R31, RZ, RZ, R27 ;  /* 0x000000ffff1fc224 */ /* 0x000fe400078e001b */
[----:B------:R-:W-:Y:S01]  /*0fc0*/  @!P4 IMAD.MOV.U32 R27, RZ, RZ, R39 ;  /* 0x000000ffff1bc224 */ /* 0x000fe200078e0027 */
[----:B0-----:R-:W-:Y:S01]  /*0fd0*/  FSETP.GEU.AND P2, PT, R30, R57, PT ;  /* 0x000000391e00720b */ /* 0x001fe20003f4e000 */
[----:B------:R-:W-:-:S02]  /*0fe0*/  IMAD.MOV.U32 R30, RZ, RZ, R38 ;  /* 0x000000ffff1e7224 */ /* 0x000fc400078e0026 */
[----:B------:R-:W-:Y:S01]  /*0ff0*/  @!P4 IMAD.MOV.U32 R30, RZ, RZ, R26 ;  /* 0x000000ffff1ec224 */ /* 0x000fe200078e001a */
[----:B------:R-:W-:Y:S01]  /*1000*/  @!P4 MOV R26, R38 ;  /* 0x00000026001ac202 */ /* 0x000fe20000000f00 */
[----:B------:R-:W-:Y:S01]  /*1010*/  @!P4 IMAD.MOV.U32 R25, RZ, RZ, R19 ;  /* 0x000000ffff19c224 */ /* 0x000fe200078e0013 */
[----:B------:R-:W-:Y:S01]  /*1020*/  MOV R38, R32 ;  /* 0x0000002000267202 */ /* 0x000fe20000000f00 */
[----:B------:R-:W-:Y:S01]  /*1030*/  IMAD.MOV.U32 R39, RZ, RZ, R33 ;  /* 0x000000ffff277224 */ /* 0x000fe200078e0021 */
[----:B-1----:R-:W-:Y:S01]  /*1040*/  FSETP.GEU.AND P1, PT, R56, R59, PT ;  /* 0x0000003b3800720b */ /* 0x002fe20003f2e000 */
[----:B------:R-:W-:Y:S01]  /*1050*/  @!P4 IMAD.MOV.U32 R18, RZ, RZ, R22 ;  /* 0x000000ffff12c224 */ /* 0x000fe200078e0016 */
[----:B------:R-:W-:Y:S01]  /*1060*/  MOV R22, R60 ;  /* 0x0000003c00167202 */ /* 0x000fe20000000f00 */
[----:B------:R-:W-:Y:S01]  /*1070*/  @!P4 IMAD.MOV.U32 R19, RZ, RZ, R23 ;  /* 0x000000ffff13c224 */ /* 0x000fe200078e0017 */
[----:B------:R-:W-:Y:S01]  /*1080*/  F2F.F32.F64 R59, R26 ;  /* 0x0000001a003b7310 */ /* 0x000fe20000301000 */
[----:B------:R-:W-:Y:S01]  /*1090*/  @!P3 IMAD.MOV.U32 R38, RZ, RZ, R40 ;  /* 0x000000ffff26b224 */ /* 0x000fe200078e0028 */
[----:B------:R-:W-:Y:S01]  /*10a0*/  @!P2 MOV R22, R36 ;  /* 0x000000240016a202 */ /* 0x000fe20000000f00 */
[----:B------:R-:W-:Y:S01]  /*10b0*/  @!P3 IMAD.MOV.U32 R39, RZ, RZ, R41 ;  /* 0x000000ffff27b224 */ /* 0x000fe200078e0029 */
[----:B------:R-:W-:Y:S01]  /*10c0*/  @!P3 MOV R40, R32 ;  /* 0x000000200028b202 */ /* 0x000fe20000000f00 */
[----:B------:R-:W-:-:S02]  /*10d0*/  IMAD.MOV.U32 R23, RZ, RZ, R61 ;  /* 0x000000ffff177224 */ /* 0x000fc400078e003d */
[----:B------:R-:W-:Y:S01]  /*10e0*/  IMAD.MOV.U32 R56, RZ, RZ, R52 ;  /* 0x000000ffff387224 */ /* 0x000fe200078e0034 */
[----:B------:R-:W0:Y:S01]  /*10f0*/  F2F.F32.F64 R64, R38 ;  /* 0x0000002600407310 */ /* 0x000e220000301000 */
[----:B------:R-:W-:Y:S02]  /*1100*/  IMAD.MOV.U32 R57, RZ, RZ, R53 ;  /* 0x000000ffff397224 */ /* 0x000fe400078e0035 */
[----:B------:R-:W-:Y:S02]  /*1110*/  @!P2 IMAD.MOV.U32 R23, RZ, RZ, R37 ;  /* 0x000000ffff17a224 */ /* 0x000fe400078e0025 */
[----:B------:R-:W-:Y:S02]  /*1120*/  @!P1 IMAD.MOV.U32 R56, RZ, RZ, R12 ;  /* 0x000000ffff389224 */ /* 0x000fe400078e000c */
[----:B------:R-:W-:Y:S01]  /*1130*/  @!P1 IMAD.MOV.U32 R57, RZ, RZ, R13 ;  /* 0x000000ffff399224 */ /* 0x000fe200078e000d */
[----:B------:R-:W-:Y:S01]  /*1140*/  F2F.F32.F64 R62, R22 ;  /* 0x00000016003e7310 */ /* 0x000fe20000301000 */
[----:B------:R-:W-:-:S02]  /*1150*/  @!P2 IMAD.MOV.U32 R36, RZ, RZ, R60 ;  /* 0x000000ffff24a224 */ /* 0x000fc400078e003c */
[----:B------:R-:W-:Y:S02]  /*1160*/  @!P2 IMAD.MOV.U32 R37, RZ, RZ, R61 ;  /* 0x000000ffff25a224 */ /* 0x000fe400078e003d */
[----:B------:R-:W-:Y:S02]  /*1170*/  @!P3 IMAD.MOV.U32 R41, RZ, RZ, R33 ;  /* 0x000000ffff29b224 */ /* 0x000fe400078e0021 */
[--C-:B------:R-:W-:Y:S01]  /*1180*/  IMAD.MOV.U32 R32, RZ, RZ, R14.reuse ;  /* 0x000000ffff207224 */ /* 0x100fe200078e000e */
[----:B------:R-:W-:Y:S01]  /*1190*/  F2F.F32.F64 R63, R56 ;  /* 0x00000038003f7310 */ /* 0x000fe20000301000 */
[----:B------:R-:W-:Y:S01]  /*11a0*/  IMAD.MOV.U32 R33, RZ, RZ, R15 ;  /* 0x000000ffff217224 */ /* 0x000fe200078e000f */
[----:B0-----:R-:W-:Y:S01]  /*11b0*/  FSETP.GEU.AND P4, PT, R59, R64, PT ;  /* 0x000000403b00720b */ /* 0x001fe20003f8e000 */
[----:B------:R-:W-:Y:S01]  /*11c0*/  @!P2 IMAD.MOV.U32 R33, RZ, RZ, R55 ;  /* 0x000000ffff21a224 */ /* 0x000fe200078e0037 */
[----:B------:R-:W-:Y:S01]  /*11d0*/  @!P2 MOV R32, R54 ;  /* 0x000000360020a202 */ /* 0x000fe20000000f00 */
[----:B------:R-:W-:Y:S01]  /*11e0*/  @!P2 IMAD.MOV.U32 R54, RZ, RZ, R14 ;  /* 0x000000ffff36a224 */ /* 0x000fe200078e000e */
[----:B------:R-:W-:Y:S01]  /*11f0*/  MOV R14, R28 ;  /* 0x0000001c000e7202 */ /* 0x000fe20000000f00 */
[----:B------:R-:W-:Y:S01]  /*1200*/  @!P2 IMAD.MOV.U32 R55, RZ, RZ, R15 ;  /* 0x000000ffff37a224 */ /* 0x000fe200078e000f */
[----:B------:R-:W0:Y:S01]  /*1210*/  F2F.F32.F64 R60, R36 ;  /* 0x00000024003c7310 */ /* 0x000e220000301000 */
[----:B------:R-:W-:Y:S01]  /*1220*/  IMAD.MOV.U32 R15, RZ, RZ, R29 ;  /* 0x000000ffff0f7224 */ /* 0x000fe200078e001d */
[----:B------:R-:W-:Y:S01]  /*1230*/  MOV R42, R54 ;  /* 0x00000036002a7202 */ /* 0x000fe20000000f00 */
[----:B------:R-:W-:Y:S01]  /*1240*/  @!P3 IMAD.MOV.U32 R14, RZ, RZ, R34 ;  /* 0x000000ffff0eb224 */ /* 0x000fe200078e0022 */
[----:B------:R-:W-:Y:S01]  /*1250*/  @!P3 MOV R34, R28 ;  /* 0x0000001c0022b202 */ /* 0x000fe20000000f00 */
[----:B------:R-:W-:-:S02]  /*1260*/  @!P3 IMAD.MOV.U32 R15, RZ, RZ, R35 ;  /* 0x000000ffff0fb224 */ /* 0x000fc400078e0023 */
[----:B------:R-:W-:Y:S01]  /*1270*/  @!P3 IMAD.MOV.U32 R35, RZ, RZ, R29 ;  /* 0x000000ffff23b224 */ /* 0x000fe200078e001d */
[----:B------:R-:W1:Y:S01]  /*1280*/  F2F.F32.F64 R61, R40 ;  /* 0x00000028003d7310 */ /* 0x000e620000301000 */
[----:B------:R-:W-:Y:S02]  /*1290*/  IMAD.MOV.U32 R28, RZ, RZ, R26 ;  /* 0x000000ffff1c7224 */ /* 0x000fe400078e001a */
[----:B------:R-:W-:Y:S02]  /*12a0*/  IMAD.MOV.U32 R29, RZ, RZ, R27 ;  /* 0x000000ffff1d7224 */ /* 0x000fe400078e001b */
[----:B------:R-:W-:Y:S01]  /*12b0*/  @!P4 IMAD.MOV.U32 R28, RZ, RZ, R38 ;  /* 0x000000ffff1cc224 */ /* 0x000fe200078e0026 */
[----:B0-----:R-:W-:Y:S01]  /*12c0*/  FSETP.GEU.AND P2, PT, R60, R63, PT ;  /* 0x0000003f3c00720b */ /* 0x001fe20003f4e000 */
[----:B------:R-:W-:Y:S01]  /*12d0*/  @!P4 IMAD.MOV.U32 R29, RZ, RZ, R39 ;  /* 0x000000ffff1dc224 */ /* 0x000fe200078e0027 */
[----:B------:R-:W-:Y:S01]  /*12e0*/  F2F.F32.F64 R59, R30 ;  /* 0x0000001e003b7310 */ /* 0x000fe20000301000 */
[----:B------:R-:W-:Y:S01]  /*12f0*/  @!P4 IMAD.MOV.U32 R38, RZ, RZ, R26 ;  /* 0x000000ffff26c224 */ /* 0x000fe200078e001a */
[----:B------:R-:W-:Y:S01]  /*1300*/  MOV R26, R36 ;  /* 0x00000024001a7202 */ /* 0x000fe20000000f00 */
[----:B------:R-:W-:-:S02]  /*1310*/  @!P4 IMAD.MOV.U32 R39, RZ, RZ, R27 ;  /* 0x000000ffff27c224 */ /* 0x000fc400078e001b */
[----:B------:R-:W-:Y:S01]  /*1320*/  IMAD.MOV.U32 R27, RZ, RZ, R37 ;  /* 0x000000ffff1b7224 */ /* 0x000fe200078e0025 */
[----:B-1----:R-:W-:Y:S01]  /*1330*/  FSETP.GEU.AND P3, PT, R61, R62, PT ;  /* 0x0000003e3d00720b */ /* 0x002fe20003f6e000 */
[----:B------:R-:W-:Y:S01]  /*1340*/  @!P1 IMAD.MOV.U32 R12, RZ, RZ, R52 ;  /* 0x000000ffff0c9224 */ /* 0x000fe200078e0034 */
[----:B------:R-:W0:Y:S01]  /*1350*/  F2F.F32.F64 R62, R28 ;  /* 0x0000001c003e7310 */ /* 0x000e220000301000 */
[----:B------:R-:W-:Y:S01]  /*1360*/  @!P1 IMAD.MOV.U32 R13, RZ, RZ, R53 ;  /* 0x000000ffff0d9224 */ /* 0x000fe200078e0035 */
[----:B------:R-:W-:Y:S01]  /*1370*/  MOV R52, R18 ;  /* 0x0000001200347202 */ /* 0x000fe20000000f00 */
[----:B------:R-:W-:Y:S01]  /*1380*/  @!P2 IMAD.MOV.U32 R26, RZ, RZ, R56 ;  /* 0x000000ffff1aa224 */ /* 0x000fe200078e0038 */
[----:B------:R-:W-:Y:S01]  /*1390*/  @!P2 MOV R56, R36 ;  /* 0x000000240038a202 */ /* 0x000fe20000000f00 */
[----:B------:R-:W-:Y:S01]  /*13a0*/  @!P2 IMAD.MOV.U32 R27, RZ, RZ, R57 ;  /* 0x000000ffff1ba224 */ /* 0x000fe200078e0039 */
[----:B------:R-:W-:Y:S01]  /*13b0*/  @!P4 MOV R52, R14 ;  /* 0x0000000e0034c202 */ /* 0x000fe20000000f00 */
[----:B------:R-:W-:Y:S01]  /*13c0*/  @!P2 IMAD.MOV.U32 R57, RZ, RZ, R37 ;  /* 0x000000ffff39a224 */ /* 0x000fe200078e0025 */
[----:B------:R-:W-:Y:S01]  /*13d0*/  F2F.F32.F64 R63, R38 ;  /* 0x00000026003f7310 */ /* 0x000fe20000301000 */
[----:B------:R-:W-:-:S02]  /*13e0*/  IMAD.MOV.U32 R36, RZ, RZ, R40 ;  /* 0x000000ffff247224 */ /* 0x000fc400078e0028 */
[----:B------:R-:W-:Y:S01]  /*13f0*/  IMAD.MOV.U32 R37, RZ, RZ, R41 ;  /* 0x000000ffff257224 */ /* 0x000fe200078e0029 */
[----:B------:R-:W-:Y:S01]  /*1400*/  @!P3 MOV R36, R22 ;  /* 0x000000160024b202 */ /* 0x000fe20000000f00 */
[----:B------:R-:W-:Y:S02]  /*1410*/  @!P3 IMAD.MOV.U32 R37, RZ, RZ, R23 ;  /* 0x000000ffff25b224 */ /* 0x000fe400078e0017 */
[----:B------:R-:W-:Y:S01]  /*1420*/  IMAD.MOV.U32 R53, RZ, RZ, R19 ;  /* 0x000000ffff357224 */ /* 0x000fe200078e0013 */
[----:B------:R-:W-:Y:S01]  /*1430*/  F2F.F32.F64 R60, R12 ;  /* 0x0000000c003c7310 */ /* 0x000fe20000301000 */
[----:B------:R-:W-:Y:S02]  /*1440*/  @!P4 IMAD.MOV.U32 R53, RZ, RZ, R15 ;  /* 0x000000ffff35c224 */ /* 0x000fe400078e000f */
[----:B------:R-:W-:Y:S01]  /*1450*/  @!P4 IMAD.MOV.U32 R14, RZ, RZ, R18 ;  /* 0x000000ffff0ec224 */ /* 0x000fe200078e0012 */
[----:B------:R-:W-:Y:S01]  /*1460*/  MOV R18, R20 ;  /* 0x0000001400127202 */ /* 0x000fe20000000f00 */
[----:B------:R-:W-:-:S02]  /*1470*/  @!P4 IMAD.MOV.U32 R15, RZ, RZ, R19 ;  /* 0x000000ffff0fc224 */ /* 0x000fc400078e0013 */
[----:B------:R-:W-:Y:S01]  /*1480*/  IMAD.MOV.U32 R19, RZ, RZ, R21 ;  /* 0x000000ffff137224 */ /* 0x000fe200078e0015 */
[----:B------:R-:W1:Y:S01]  /*1490*/  F2F.F32.F64 R64, R36 ;  /* 0x0000002400407310 */ /* 0x000e620000301000 */
[----:B------:R-:W-:Y:S02]  /*14a0*/  @!P1 IMAD.MOV.U32 R18, RZ, RZ, R16 ;  /* 0x000000ffff129224 */ /* 0x000fe400078e0010 */
[----:B------:R-:W-:Y:S02]  /*14b0*/  @!P1 IMAD.MOV.U32 R19, RZ, RZ, R17 ;  /* 0x000000ffff139224 */ /* 0x000fe400078e0011 */
[----:B------:R-:W-:Y:S01]  /*14c0*/  IMAD.MOV.U32 R43, RZ, RZ, R55 ;  /* 0x000000ffff2b7224 */ /* 0x000fe200078e0037 */
[----:B------:R-:W-:Y:S01]  /*14d0*/  @!P2 MOV R42, R18 ;  /* 0x00000012002aa202 */ /* 0x000fe20000000f00 */
[----:B------:R-:W-:Y:S01]  /*14e0*/  @!P2 IMAD.MOV.U32 R43, RZ, RZ, R19 ;  /* 0x000000ffff2ba224 */ /* 0x000fe200078e0013 */
[----:B------:R-:W-:Y:S01]  /*14f0*/  F2F.F32.F64 R61, R26 ;  /* 0x0000001a003d7310 */ /* 0x000fe20000301000 */
[----:B------:R-:W-:Y:S01]  /*1500*/  @!P2 IMAD.MOV.U32 R18, RZ, RZ, R54 ;  /* 0x000000ffff12a224 */ /* 0x000fe200078e0036 */
[----:B------:R-:W-:Y:S01]  /*1510*/  MOV R54, R34 ;  /* 0x0000002200367202 */ /* 0x000fe20000000f00 */
[----:B------:R-:W-:Y:S01]  /*1520*/  @!P2 IMAD.MOV.U32 R19, RZ, RZ, R55 ;  /* 0x000000ffff13a224 */ /* 0x000fe200078e0037 */
[----:B0-----:R-:W-:Y:S01]  /*1530*/  FSETP.GEU.AND P2, PT, R59, R62, PT ;  /* 0x0000003e3b00720b */ /* 0x001fe20003f4e000 */
[----:B------:R-:W-:-:S02]  /*1540*/  @!P3 IMAD.MOV.U32 R23, RZ, RZ, R41 ;  /* 0x000000ffff17b224 */ /* 0x000fc400078e0029 */
[----:B------:R-:W-:Y:S01]  /*1550*/  @!P3 IMAD.MOV.U32 R22, RZ, RZ, R40 ;  /* 0x000000ffff16b224 */ /* 0x000fe200078e0028 */
[----:B------:R-:W0:Y:S01]  /*1560*/  F2F.F32.F64 R41, R56 ;  /* 0x0000003800297310 */ /* 0x000e220000301000 */
[----:B------:R-:W-:Y:S02]  /*1570*/  IMAD.MOV.U32 R55, RZ, RZ, R35 ;  /* 0x000000ffff377224 */ /* 0x000fe400078e0023 */
[----:B------:R-:W-:Y:S01]  /*1580*/  @!P3 IMAD.MOV.U32 R54, RZ, RZ, R32 ;  /* 0x000000ffff36b224 */ /* 0x000fe200078e0020 */
[----:B------:R-:W-:Y:S01]  /*1590*/  @!P3 MOV R32, R34 ;  /* 0x000000220020b202 */ /* 0x000fe20000000f00 */
[----:B------:R-:W-:Y:S02]  /*15a0*/  @!P3 IMAD.MOV.U32 R55, RZ, RZ, R33 ;  /* 0x000000ffff37b224 */ /* 0x000fe400078e0021 */
[----:B------:R-:W-:Y:S01]  /*15b0*/  @!P3 IMAD.MOV.U32 R33, RZ, RZ, R35 ;  /* 0x000000ffff21b224 */ /* 0x000fe200078e0023 */
[----:B-1----:R-:W-:Y:S01]  /*15c0*/  FSETP.GEU.AND P3, PT, R63, R64, PT ;  /* 0x000000403f00720b */ /* 0x002fe20003f6e000 */
[----:B------:R-:W1:Y:S01]  /*15d0*/  F2F.F32.F64 R62, R22 ;  /* 0x00000016003e7310 */ /* 0x000e620000301000 */
[----:B------:R-:W-:Y:S01]  /*15e0*/  IMAD.MOV.U32 R34, RZ, RZ, R30 ;  /* 0x000000ffff227224 */ /* 0x000fe200078e001e */
[----:B------:R-:W-:Y:S01]  /*15f0*/  @!P2 MOV R34, R28 ;  /* 0x0000001c0022a202 */ /* 0x000fe20000000f00 */
[----:B------:R-:W-:Y:S01]  /*1600*/  IMAD.MOV.U32 R35, RZ, RZ, R31 ;  /* 0x000000ffff237224 */ /* 0x000fe200078e001f */
[----:B------:R-:W-:Y:S01]  /*1610*/  @!P2 MOV R28, R30 ;  /* 0x0000001e001ca202 */ /* 0x000fe20000000f00 */
[----:B------:R-:W-:Y:S01]  /*1620*/  @!P2 IMAD.MOV.U32 R35, RZ, RZ, R29 ;  /* 0x000000ffff23a224 */ /* 0x000fe200078e001d */
[----:B0-----:R-:W-:Y:S01]  /*1630*/  FSETP.GEU.AND P0, PT, R41, R60, PT ;  /* 0x0000003c2900720b */ /* 0x001fe20003f0e000 */
[----:B------:R-:W-:-:S02]  /*1640*/  @!P2 IMAD.MOV.U32 R29, RZ, RZ, R31 ;  /* 0x000000ffff1da224 */ /* 0x000fc400078e001f */
[----:B------:R-:W-:Y:S01]  /*1650*/  IMAD.MOV.U32 R30, RZ, RZ, R38 ;  /* 0x000000ffff1e7224 */ /* 0x000fe200078e0026 */
[----:B------:R-:W-:Y:S01]  /*1660*/  F2F.F32.F64 R59, R34 ;  /* 0x00000022003b7310 */ /* 0x000fe20000301000 */
[----:B------:R-:W-:Y:S01]  /*1670*/  IMAD.MOV.U32 R31, RZ, RZ, R39 ;  /* 0x000000ffff1f7224 */ /* 0x000fe200078e0027 */
[----:B------:R-:W-:Y:S01]  /*1680*/  @!P3 MOV R30, R36 ;  /* 0x00000024001eb202 */ /* 0x000fe20000000f00 */
[----:B------:R-:W-:Y:S01]  /*1690*/  IMAD.MOV.U32 R40, RZ, RZ, R24 ;  /* 0x000000ffff287224 */ /* 0x000fe200078e0018 */
[----:B------:R-:W-:Y:S01]  /*16a0*/  @!P2 MOV R40, R52 ;  /* 0x000000340028a202 */ /* 0x000fe20000000f00 */
[----:B------:R-:W-:Y:S02]  /*16b0*/  IMAD.MOV.U32 R41, RZ, RZ, R25 ;  /* 0x000000ffff297224 */ /* 0x000fe400078e0019 */
[----:B------:R-:W-:Y:S01]  /*16c0*/  @!P3 IMAD.MOV.U32 R31, RZ, RZ, R37 ;  /* 0x000000ffff1fb224 */ /* 0x000fe200078e0025 */
[----:B------:R-:W-:Y:S01]  /*16d0*/  F2F.F32.F64 R60, R28 ;  /* 0x0000001c003c7310 */ /* 0x000fe20000301000 */
[----:B------:R-:W-:-:S02]  /*16e0*/  @!P2 IMAD.MOV.U32 R41, RZ, RZ, R53 ;  /* 0x000000ffff29a224 */ /* 0x000fc400078e0035 */
[----:B------:R-:W-:Y:S01]  /*16f0*/  @!P2 IMAD.MOV.U32 R52, RZ, RZ, R24 ;  /* 0x000000ffff34a224 */ /* 0x000fe200078e0018 */
[----:B------:R-:W-:Y:S01]  /*1700*/  MOV R24, R56 ;  /* 0x0000003800187202 */ /* 0x000fe20000000f00 */
[----:B------:R-:W-:Y:S01]  /*1710*/  @!P2 IMAD.MOV.U32 R53, RZ, RZ, R25 ;  /* 0x000000ffff35a224 */ /* 0x000fe200078e0019 */
[----:B-1----:R-:W-:Y:S01]  /*1720*/  FSETP.GEU.AND P2, PT, R62, R61, PT ;  /* 0x0000003d3e00720b */ /* 0x002fe20003f4e000 */
[----:B------:R-:W-:Y:S01]  /*1730*/  @!P3 IMAD.MOV.U32 R36, RZ, RZ, R38 ;  /* 0x000000ffff24b224 */ /* 0x000fe200078e0026 */
[----:B------:R-:W0:Y:S01]  /*1740*/  F2F.F32.F64 R63, R30 ;  /* 0x0000001e003f7310 */ /* 0x000e220000301000 */
[----:B------:R-:W-:Y:S01]  /*1750*/  @!P3 IMAD.MOV.U32 R37, RZ, RZ, R39 ;  /* 0x000000ffff25b224 */ /* 0x000fe200078e0027 */
[-C--:B------:R-:W-:Y:S01]  /*1760*/  MOV R38, R14.reuse ;  /* 0x0000000e00267202 */ /* 0x080fe20000000f00 */
[----:B------:R-:W-:Y:S02]  /*1770*/  IMAD.MOV.U32 R39, RZ, RZ, R15 ;  /* 0x000000ffff277224 */ /* 0x000fe400078e000f */
[----:B------:R-:W-:Y:S01]  /*1780*/  @!P3 IMAD.MOV.U32 R38, RZ, RZ, R54 ;  /* 0x000000ffff26b224 */ /* 0x000fe200078e0036 */
[----:B------:R-:W-:Y:S01]  /*1790*/  @!P3 MOV R54, R14 ;  /* 0x0000000e0036b202 */ /* 0x000fe20000000f00 */
[----:B------:R-:W-:Y:S01]  /*17a0*/  @!P3 IMAD.MOV.U32 R39, RZ, RZ, R55 ;  /* 0x000000ffff27b224 */ /* 0x000fe200078e0037 */
[----:B------:R-:W-:Y:S01]  /*17b0*/  F2F.F32.F64 R62, R36 ;  /* 0x00000024003e7310 */ /* 0x000fe20000301000 */
[----:B------:R-:W-:-:S02]  /*17c0*/  @!P3 IMAD.MOV.U32 R55, RZ, RZ, R15 ;  /* 0x000000ffff37b224 */ /* 0x000fc400078e000f */
[--C-:B------:R-:W-:Y:S01]  /*17d0*/  IMAD.MOV.U32 R14, RZ, RZ, R22.reuse ;  /* 0x000000ffff0e7224 */ /* 0x100fe200078e0016 */
[----:B------:R-:W-:Y:S01]  /*17e0*/  @!P2 MOV R14, R26 ;  /* 0x0000001a000ea202 */ /* 0x000fe20000000f00 */
[----:B------:R-:W-:Y:S02]  /*17f0*/  IMAD.MOV.U32 R15, RZ, RZ, R23 ;  /* 0x000000ffff0f7224 */ /* 0x000fe400078e0017 */
[----:B------:R-:W-:Y:S01]  /*1800*/  @!P2 IMAD.MOV.U32 R15, RZ, RZ, R27 ;  /* 0x000000ffff0fa224 */ /* 0x000fe200078e001b */
[----:B0-----:R-:W-:Y:S01]  /*1810*/  FSETP.GEU.AND P3, PT, R60, R63, PT ;  /* 0x0000003f3c00720b */ /* 0x001fe20003f6e000 */
[----:B------:R-:W-:Y:S02]  /*1820*/  IMAD.MOV.U32 R25, RZ, RZ, R57 ;  /* 0x000000ffff197224 */ /* 0x000fe400078e0039 */
[----:B------:R-:W0:Y:S01]  /*1830*/  F2F.F32.F64 R63, R14 ;  /* 0x0000000e003f7310 */ /* 0x000e220000301000 */
[----:B------:R-:W-:Y:S01]  /*1840*/  @!P2 IMAD.MOV.U32 R26, RZ, RZ, R22 ;  /* 0x000000ffff1aa224 */ /* 0x000fe200078e0016 */
[----:B------:R-:W-:Y:S01]  /*1850*/  MOV R22, R32 ;  /* 0x0000002000167202 */ /* 0x000fe20000000f00 */
[----:B------:R-:W-:-:S02]  /*1860*/  @!P2 IMAD.MOV.U32 R27, RZ, RZ, R23 ;  /* 0x000000ffff1ba224 */ /* 0x000fc400078e0017 */
[----:B------:R-:W-:Y:S01]  /*1870*/  @!P0 IMAD.MOV.U32 R24, RZ, RZ, R12 ;  /* 0x000000ffff188224 */ /* 0x000fe200078e000c */
[----:B------:R-:W-:Y:S01]  /*1880*/  @!P0 MOV R12, R56 ;  /* 0x00000038000c8202 */ /* 0x000fe20000000f00 */
[----:B------:R-:W-:Y:S01]  /*1890*/  @!P0 IMAD.MOV.U32 R25, RZ, RZ, R13 ;  /* 0x000000ffff198224 */ /* 0x000fe200078e000d */
[----:B------:R-:W-:Y:S01]  /*18a0*/  F2F.F32.F64 R60, R26 ;  /* 0x0000001a003c7310 */ /* 0x000fe20000301000 */
[----:B------:R-:W-:Y:S02]  /*18b0*/  IMAD.MOV.U32 R23, RZ, RZ, R33 ;  /* 0x000000ffff177224 */ /* 0x000fe400078e0021 */
[----:B------:R-:W-:Y:S01]  /*18c0*/  @!P2 IMAD.MOV.U32 R22, RZ, RZ, R42 ;  /* 0x000000ffff16a224 */ /* 0x000fe200078e002a */
[----:B------:R-:W-:Y:S01]  /*18d0*/  @!P2 MOV R42, R32 ;  /* 0x00000020002aa202 */ /* 0x000fe20000000f00 */
[----:B------:R-:W-:Y:S02]  /*18e0*/  @!P2 IMAD.MOV.U32 R23, RZ, RZ, R43 ;  /* 0x000000ffff17a224 */ /* 0x000fe400078e002b */
[----:B------:R-:W-:Y:S01]  /*18f0*/  @!P2 IMAD.MOV.U32 R43, RZ, RZ, R33 ;  /* 0x000000ffff2ba224 */ /* 0x000fe200078e0021 */
[----:B0-----:R-:W-:Y:S01]  /*1900*/  FSETP.GEU.AND P2, PT, R62, R63, PT ;  /* 0x0000003f3e00720b */ /* 0x001fe20003f4e000 */
[----:B------:R-:W0:Y:S01]  /*1910*/  F2F.F32.F64 R61, R24 ;  /* 0x00000018003d7310 */ /* 0x000e220000301000 */
[----:B------:R-:W-:Y:S01]  /*1920*/  IMAD.MOV.U32 R32, RZ, RZ, R28 ;  /* 0x000000ffff207224 */ /* 0x000fe200078e001c */
[----:B------:R-:W-:Y:S01]  /*1930*/  @!P3 MOV R32, R30 ;  /* 0x0000001e0020b202 */ /* 0x000fe20000000f00 */
[----:B------:R-:W-:-:S02]  /*1940*/  IMAD.MOV.U32 R33, RZ, RZ, R29 ;  /* 0x000000ffff217224 */ /* 0x000fc400078e001d */
[----:B------:R-:W-:Y:S02]  /*1950*/  @!P3 IMAD.MOV.U32 R33, RZ, RZ, R31 ;  /* 0x000000ffff21b224 */ /* 0x000fe400078e001f */
[----:B------:R-:W-:Y:S01]  /*1960*/  @!P3 IMAD.MOV.U32 R30, RZ, RZ, R28 ;  /* 0x000000ffff1eb224 */ /* 0x000fe200078e001c */
[-C--:B------:R-:W-:Y:S01]  /*1970*/  MOV R28, R52.reuse ;  /* 0x00000034001c7202 */ /* 0x080fe20000000f00 */
[----:B------:R-:W-:Y:S01]  /*1980*/  @!P3 IMAD.MOV.U32 R31, RZ, RZ, R29 ;  /* 0x000000ffff1fb224 */ /* 0x000fe200078e001d */
[----:B------:R-:W1:Y:S01]  /*1990*/  F2F.F32.F64 R64, R32 ;  /* 0x0000002000407310 */ /* 0x000e620000301000 */
[----:B------:R-:W-:Y:S02]  /*19a0*/  IMAD.MOV.U32 R29, RZ, RZ, R53 ;  /* 0x000000ffff1d7224 */ /* 0x000fe400078e0035 */
[----:B------:R-:W-:Y:S01]  /*19b0*/  @!P3 IMAD.MOV.U32 R28, RZ, RZ, R38 ;  /* 0x000000ffff1cb224 */ /* 0x000fe200078e0026 */
[----:B------:R-:W-:Y:S01]  /*19c0*/  @!P3 MOV R38, R52 ;  /* 0x000000340026b202 */ /* 0x000fe20000000f00 */
[----:B------:R-:W-:-:S02]  /*19d0*/  @!P3 IMAD.MOV.U32 R29, RZ, RZ, R39 ;  /* 0x000000ffff1db224 */ /* 0x000fc400078e0027 */
[----:B------:R-:W-:Y:S01]  /*19e0*/  @!P3 IMAD.MOV.U32 R39, RZ, RZ, R53 ;  /* 0x000000ffff27b224 */ /* 0x000fe200078e0035 */
[----:B0-----:R-:W-:Y:S01]  /*19f0*/  FSETP.GEU.AND P3, PT, R60, R61, PT ;  /* 0x0000003d3c00720b */ /* 0x001fe20003f6e000 */
[--C-:B------:R-:W-:Y:S01]  /*1a00*/  IMAD.MOV.U32 R52, RZ, RZ, R36.reuse ;  /* 0x000000ffff347224 */ /* 0x100fe200078e0024 */
[----:B------:R-:W-:Y:S01]  /*1a10*/  @!P2 MOV R52, R14 ;  /* 0x0000000e0034a202 */ /* 0x000fe20000000f00 */
[----:B------:R-:W-:Y:S01]  /*1a20*/  IMAD.MOV.U32 R53, RZ, RZ, R37 ;  /* 0x000000ffff357224 */ /* 0x000fe200078e0025 */
[----:B------:R-:W-:Y:S01]  /*1a30*/  F2F.F32.F64 R62, R30 ;  /* 0x0000001e003e7310 */ /* 0x000fe20000301000 */
[----:B------:R-:W-:Y:S02]  /*1a40*/  @!P2 IMAD.MOV.U32 R53, RZ, RZ, R15 ;  /* 0x000000ffff35a224 */ /* 0x000fe400078e000f */
[----:B------:R-:W-:Y:S02]  /*1a50*/  @!P2 IMAD.MOV.U32 R14, RZ, RZ, R36 ;  /* 0x000000ffff0ea224 */ /* 0x000fe400078e0024 */
[----:B------:R-:W-:-:S02]  /*1a60*/  @!P2 IMAD.MOV.U32 R15, RZ, RZ, R37 ;  /* 0x000000ffff0fa224 */ /* 0x000fc400078e0025 */
[--C-:B------:R-:W-:Y:S01]  /*1a70*/  IMAD.MOV.U32 R36, RZ, RZ, R54.reuse ;  /* 0x000000ffff247224 */ /* 0x100fe200078e0036 */
[----:B------:R-:W0:Y:S01]  /*1a80*/  F2F.F32.F64 R63, R52 ;  /* 0x00000034003f7310 */ /* 0x000e220000301000 */
[----:B------:R-:W-:Y:S01]  /*1a90*/  IMAD.MOV.U32 R37, RZ, RZ, R55 ;  /* 0x000000ffff257224 */ /* 0x000fe200078e0037 */
[----:B------:R-:W-:Y:S01]  /*1aa0*/  @!P2 MOV R36, R22 ;  /* 0x000000160024a202 */ /* 0x000fe20000000f00 */
[----:B------:R-:W-:Y:S02]  /*1ab0*/  @!P2 IMAD.MOV.U32 R37, RZ, RZ, R23 ;  /* 0x000000ffff25a224 */ /* 0x000fe400078e0017 */
[----:B------:R-:W-:Y:S01]  /*1ac0*/  @!P2 IMAD.MOV.U32 R22, RZ, RZ, R54 ;  /* 0x000000ffff16a224 */ /* 0x000fe200078e0036 */
[----:B------:R-:W-:Y:S01]  /*1ad0*/  MOV R54, R26 ;  /* 0x0000001a00367202 */ /* 0x000fe20000000f00 */
[----:B------:R-:W-:Y:S01]  /*1ae0*/  @!P2 IMAD.MOV.U32 R23, RZ, RZ, R55 ;  /* 0x000000ffff17a224 */ /* 0x000fe200078e0037 */
[----:B------:R-:W-:Y:S01]  /*1af0*/  @!P3 MOV R54, R24 ;  /* 0x000000180036b202 */ /* 0x000fe20000000f00 */
[----:B------:R-:W-:Y:S01]  /*1b00*/  IMAD.MOV.U32 R55, RZ, RZ, R27 ;  /* 0x000000ffff377224 */ /* 0x000fe200078e001b */
[----:B-1----:R-:W-:Y:S01]  /*1b10*/  FSETP.GEU.AND P2, PT, R59, R64, PT ;  /* 0x000000403b00720b */ /* 0x002fe20003f4e000 */
[----:B------:R-:W-:Y:S01]  /*1b20*/  @!P3 IMAD.MOV.U32 R55, RZ, RZ, R25 ;  /* 0x000000ffff37b224 */ /* 0x000fe200078e0019 */
[----:B------:R-:W-:Y:S01]  /*1b30*/  @!P3 MOV R24, R26 ;  /* 0x0000001a0018b202 */ /* 0x000fe20000000f00 */
[----:B------:R-:W-:Y:S01]  /*1b40*/  @!P1 IMAD.MOV.U32 R16, RZ, RZ, R20 ;  /* 0x000000ffff109224 */ /* 0x000fe200078e0014 */
[----:B------:R-:W-:Y:S01]  /*1b50*/  F2F.F32.F64 R61, R14 ;  /* 0x0000000e003d7310 */ /* 0x000fe20000301000 */
[----:B------:R-:W-:Y:S01]  /*1b60*/  @!P1 IMAD.MOV.U32 R17, RZ, RZ, R21 ;  /* 0x000000ffff119224 */ /* 0x000fe200078e0015 */
[----:B0-----:R-:W-:Y:S01]  /*1b70*/  FSETP.GEU.AND P1, PT, R62, R63, PT ;  /* 0x0000003f3e00720b */ /* 0x001fe20003f2e000 */
[----:B------:R-:W-:-:S02]  /*1b80*/  @!P0 IMAD.MOV.U32 R13, RZ, RZ, R57 ;  /* 0x000000ffff0d8224 */ /* 0x000fc400078e0039 */
[----:B------:R-:W-:Y:S02]  /*1b90*/  @!P3 IMAD.MOV.U32 R25, RZ, RZ, R27 ;  /* 0x000000ffff19b224 */ /* 0x000fe400078e001b */
[----:B------:R-:W-:Y:S01]  /*1ba0*/  IMAD.MOV.U32 R20, RZ, RZ, R18 ;  /* 0x000000ffff147224 */ /* 0x000fe200078e0012 */
[----:B------:R-:W0:Y:S01]  /*1bb0*/  F2F.F32.F64 R62, R54 ;  /* 0x00000036003e7310 */ /* 0x000e220000301000 */
[----:B------:R-:W-:Y:S01]  /*1bc0*/  IMAD.MOV.U32 R21, RZ, RZ, R19 ;  /* 0x000000ffff157224 */ /* 0x000fe200078e0013 */
[----:B------:R-:W-:Y:S01]  /*1bd0*/  @!P0 MOV R20, R16 ;  /* 0x0000001000148202 */ /* 0x000fe20000000f00 */
[----:B------:R-:W-:Y:S02]  /*1be0*/  @!P0 IMAD.MOV.U32 R21, RZ, RZ, R17 ;  /* 0x000000ffff158224 */ /* 0x000fe400078e0011 */
[----:B------:R-:W-:Y:S01]  /*1bf0*/  IMAD.MOV.U32 R26, RZ, RZ, R34 ;  /* 0x000000ffff1a7224 */ /* 0x000fe200078e0022 */
[----:B------:R-:W-:Y:S01]  /*1c00*/  @!P2 MOV R26, R32 ;  /* 0x00000020001aa202 */ /* 0x000fe20000000f00 */
[----:B------:R-:W-:Y:S01]  /*1c10*/  IMAD.MOV.U32 R27, RZ, RZ, R35 ;  /* 0x000000ffff1b7224 */ /* 0x000fe200078e0023 */
[----:B------:R-:W-:Y:S01]  /*1c20*/  F2F.F32.F64 R60, R12 ;  /* 0x0000000c003c7310 */ /* 0x000fe20000301000 */
[----:B------:R-:W-:-:S02]  /*1c30*/  @!P2 IMAD.MOV.U32 R27, RZ, RZ, R33 ;  /* 0x000000ffff1ba224 */ /* 0x000fc400078e0021 */
[----:B------:R-:W-:Y:S01]  /*1c40*/  @!P2 IMAD.MOV.U32 R32, RZ, RZ, R34 ;  /* 0x000000ffff20a224 */ /* 0x000fe200078e0022 */
[----:B------:R-:W-:Y:S01]  /*1c50*/  MOV R34, R30 ;  /* 0x0000001e00227202 */ /* 0x000fe20000000f00 */
[----:B------:R-:W-:Y:S02]  /*1c60*/  @!P2 IMAD.MOV.U32 R33, RZ, RZ, R35 ;  /* 0x000000ffff21a224 */ /* 0x000fe400078e0023 */
[----:B------:R-:W-:Y:S01]  /*1c70*/  IMAD.MOV.U32 R56, RZ, RZ, R42 ;  /* 0x000000ffff387224 */ /* 0x000fe200078e002a */
[----:B------:R-:W1:Y:S01]  /*1c80*/  F2F.F32.F64 R59, R24 ;  /* 0x00000018003b7310 */ /* 0x000e620000301000 */
[----:B------:R-:W-:Y:S01]  /*1c90*/  IMAD.MOV.U32 R57, RZ, RZ, R43 ;  /* 0x000000ffff397224 */ /* 0x000fe200078e002b */
[----:B------:R-:W-:Y:S01]  /*1ca0*/  @!P3 MOV R56, R20 ;  /* 0x000000140038b202 */ /* 0x000fe20000000f00 */
[----:B------:R-:W-:Y:S02]  /*1cb0*/  IMAD.MOV.U32 R35, RZ, RZ, R31 ;  /* 0x000000ffff237224 */ /* 0x000fe400078e001f */
[----:B------:R-:W-:-:S02]  /*1cc0*/  @!P3 IMAD.MOV.U32 R57, RZ, RZ, R21 ;  /* 0x000000ffff39b224 */ /* 0x000fc400078e0015 */
[----:B------:R-:W-:Y:S01]  /*1cd0*/  @!P1 IMAD.MOV.U32 R34, RZ, RZ, R52 ;  /* 0x000000ffff229224 */ /* 0x000fe200078e0034 */
[----:B------:R-:W-:Y:S01]  /*1ce0*/  @!P1 MOV R52, R30 ;  /* 0x0000001e00349202 */ /* 0x000fe20000000f00 */
[----:B------:R-:W-:Y:S01]  /*1cf0*/  @!P1 IMAD.MOV.U32 R35, RZ, RZ, R53 ;  /* 0x000000ffff239224 */ /* 0x000fe200078e0035 */
[----:B------:R-:W-:Y:S01]  /*1d00*/  F2F.F32.F64 R63, R32 ;  /* 0x00000020003f7310 */ /* 0x000fe20000301000 */
[----:B------:R-:W-:Y:S01]  /*1d10*/  @!P3 IMAD.MOV.U32 R20, RZ, RZ, R42 ;  /* 0x000000ffff14b224 */ /* 0x000fe200078e002a */
[----:B------:R-:W-:Y:S01]  /*1d20*/  MOV R42, R14 ;  /* 0x0000000e002a7202 */ /* 0x000fe20000000f00 */
[----:B------:R-:W-:Y:S01]  /*1d30*/  @!P3 IMAD.MOV.U32 R21, RZ, RZ, R43 ;  /* 0x000000ffff15b224 */ /* 0x000fe200078e002b */
[----:B0-----:R-:W-:Y:S01]  /*1d40*/  FSETP.GEU.AND P3, PT, R61, R62, PT ;  /* 0x0000003e3d00720b */ /* 0x001fe20003f6e000 */
[----:B------:R-:W-:Y:S02]  /*1d50*/  @!P1 IMAD.MOV.U32 R53, RZ, RZ, R31 ;  /* 0x000000ffff359224 */ /* 0x000fe400078e001f */
[----:B------:R-:W-:Y:S01]  /*1d60*/  IMAD.MOV.U32 R30, RZ, RZ, R38 ;  /* 0x000000ffff1e7224 */ /* 0x000fe200078e0026 */
[----:B------:R-:W-:Y:S01]  /*1d70*/  @!P1 MOV R30, R36 ;  /* 0x00000024001e9202 */ /* 0x000fe20000000f00 */
[----:B------:R-:W-:Y:S01]  /*1d80*/  IMAD.MOV.U32 R31, RZ, RZ, R39 ;  /* 0x000000ffff1f7224 */ /* 0x000fe200078e0027 */
[----:B------:R-:W0:Y:S01]  /*1d90*/  F2F.F32.F64 R64, R34 ;  /* 0x0000002200407310 */ /* 0x000e220000301000 */
[----:B------:R-:W-:-:S02]  /*1da0*/  @!P1 IMAD.MOV.U32 R31, RZ, RZ, R37 ;  /* 0x000000ffff1f9224 */ /* 0x000fc400078e0025 */
[----:B------:R-:W-:Y:S02]  /*1db0*/  @!P1 IMAD.MOV.U32 R36, RZ, RZ, R38 ;  /* 0x000000ffff249224 */ /* 0x000fe400078e0026 */
[----:B------:R-:W-:Y:S01]  /*1dc0*/  @!P1 IMAD.MOV.U32 R37, RZ, RZ, R39 ;  /* 0x000000ffff259224 */ /* 0x000fe200078e0027 */
[----:B-1----:R-:W-:Y:S01]  /*1dd0*/  FSETP.GEU.AND P1, PT, R59, R60, PT ;  /* 0x0000003c3b00720b */ /* 0x002fe20003f2e000 */
[----:B------:R-:W-:Y:S01]  /*1de0*/  IMAD.MOV.U32 R43, RZ, RZ, R15 ;  /* 0x000000ffff2b7224 */ /* 0x000fe200078e000f */
[----:B------:R-:W-:Y:S01]  /*1df0*/  @!P3 MOV R42, R54 ;  /* 0x00000036002ab202 */ /* 0x000fe20000000f00 */
[----:B------:R-:W-:Y:S01]  /*1e00*/  @!P3 IMAD.MOV.U32 R43, RZ, RZ, R55 ;  /* 0x000000ffff2bb224 */ /* 0x000fe200078e0037 */
[----:B------:R-:W-:Y:S01]  /*1e10*/  F2F.F32.F64 R61, R52 ;  /* 0x00000034003d7310 */ /* 0x000fe20000301000 */
[----:B------:R-:W-:Y:S01]  /*1e20*/  @!P3 IMAD.MOV.U32 R54, RZ, RZ, R14 ;  /* 0x000000ffff36b224 */ /* 0x000fe200078e000e */
[----:B------:R-:W-:Y:S01]  /*1e30*/  MOV R14, R24 ;  /* 0x00000018000e7202 */ /* 0x000fe20000000f00 */
[----:B------:R-:W-:-:S02]  /*1e40*/  @!P3 IMAD.MOV.U32 R55, RZ, RZ, R15 ;  /* 0x000000ffff37b224 */ /* 0x000fc400078e000f */
[----:B------:R-:W-:Y:S02]  /*1e50*/  IMAD.MOV.U32 R15, RZ, RZ, R25 ;  /* 0x000000ffff0f7224 */ /* 0x000fe400078e0019 */
[----:B------:R-:W-:Y:S01]  /*1e60*/  IMAD.MOV.U32 R38, RZ, RZ, R22 ;  /* 0x000000ffff267224 */ /* 0x000fe200078e0016 */
[----:B------:R-:W1:Y:S01]  /*1e70*/  F2F.F32.F64 R62, R42 ;  /* 0x0000002a003e7310 */ /* 0x000e620000301000 */
[----:B------:R-:W-:Y:S01]  /*1e80*/  @!P1 IMAD.MOV.U32 R14, RZ, RZ, R12 ;  /* 0x000000ffff0e9224 */ /* 0x000fe200078e000c */
[----:B------:R-:W-:Y:S01]  /*1e90*/  @!P1 MOV R12, R24 ;  /* 0x00000018000c9202 */ /* 0x000fe20000000f00 */
[----:B------:R-:W-:Y:S02]  /*1ea0*/  @!P1 IMAD.MOV.U32 R15, RZ, RZ, R13 ;  /* 0x000000ffff0f9224 */ /* 0x000fe400078e000d */
[----:B------:R-:W-:Y:S02]  /*1eb0*/  IMAD.MOV.U32 R39, RZ, RZ, R23 ;  /* 0x000000ffff277224 */ /* 0x000fe400078e0017 */
[----:B------:R-:W-:Y:S01]  /*1ec0*/  @!P3 IMAD.MOV.U32 R38, RZ, RZ, R56 ;  /* 0x000000ffff26b224 */ /* 0x000fe200078e0038 */
[----:B------:R-:W-:Y:S01]  /*1ed0*/  F2F.F32.F64 R59, R54 ;  /* 0x00000036003b7310 */ /* 0x000fe20000301000 */
[----:B------:R-:W-:Y:S01]  /*1ee0*/  @!P3 IMAD.MOV.U32 R39, RZ, RZ, R57 ;  /* 0x000000ffff27b224 */ /* 0x000fe200078e0039 */
[----:B------:R-:W-:Y:S01]  /*1ef0*/  @!P3 MOV R56, R22 ;  /* 0x000000160038b202 */ /* 0x000fe20000000f00 */
[----:B------:R-:W-:Y:S01]  /*1f00*/  @!P3 IMAD.MOV.U32 R57, RZ, RZ, R23 ;  /* 0x000000ffff39b224 */ /* 0x000fe200078e0017 */
[----:B0-----:R-:W-:Y:S01]  /*1f10*/  FSETP.GEU.AND P3, PT, R63, R64, PT ;  /* 0x000000403f00720b */ /* 0x001fe20003f6e000 */
[----:B------:R-:W-:Y:S01]  /*1f20*/  IMAD.MOV.U32 R23, RZ, RZ, R41 ;  /* 0x000000ffff177224 */ /* 0x000fe200078e0029 */
[-C--:B------:R-:W-:Y:S01]  /*1f30*/  MOV R22, R40.reuse ;  /* 0x0000002800167202 */ /* 0x080fe20000000f00 */
[----:B------:R-:W-:Y:S01]  /*1f40*/  @!P2 IMAD.MOV.U32 R22, RZ, RZ, R28 ;  /* 0x000000ffff16a224 */ /* 0x000fe200078e001c */
[----:B------:R-:W0:Y:S01]  /*1f50*/  F2F.F32.F64 R60, R14 ;  /* 0x0000000e003c7310 */ /* 0x000e220000301000 */
[----:B------:R-:W-:Y:S01]  /*1f60*/  @!P2 IMAD.MOV.U32 R23, RZ, RZ, R29 ;  /* 0x000000ffff17a224 */ /* 0x000fe200078e001d */
[----:B------:R-:W-:Y:S01]  /*1f70*/  @!P2 MOV R28, R40 ;  /* 0x00000028001ca202 */ /* 0x000fe20000000f00 */
[----:B------:R-:W-:Y:S01]  /*1f80*/  @!P2 IMAD.MOV.U32 R29, RZ, RZ, R41 ;  /* 0x000000ffff1da224 */ /* 0x000fe200078e0029 */
[----:B-1----:R-:W-:Y:S01]  /*1f90*/  FSETP.GEU.AND P2, PT, R61, R62, PT ;  /* 0x0000003e3d00720b */ /* 0x002fe20003f4e000 */
[----:B------:R-:W-:Y:S01]  /*1fa0*/  @!P0 IMAD.MOV.U32 R16, RZ, RZ, R18 ;  /* 0x000000ffff108224 */ /* 0x000fe200078e0012 */
[----:B------:R-:W-:Y:S01]  /*1fb0*/  MOV R18, R20 ;  /* 0x0000001400127202 */ /* 0x000fe20000000f00 */
[----:B------:R-:W-:-:S02]  /*1fc0*/  @!P0 IMAD.MOV.U32 R17, RZ, RZ, R19 ;  /* 0x000000ffff118224 */ /* 0x000fc400078e0013 */
[----:B------:R-:W-:Y:S02]  /*1fd0*/  IMAD.MOV.U32 R19, RZ, RZ, R21 ;  /* 0x000000ffff137224 */ /* 0x000fe400078e0015 */
[----:B------:R-:W-:Y:S01]  /*1fe0*/  @!P1 IMAD.MOV.U32 R18, RZ, RZ, R16 ;  /* 0x000000ffff129224 */ /* 0x000fe200078e0010 */
[----:B------:R-:W-:Y:S01]  /*1ff0*/  @!P1 MOV R16, R20 ;  /* 0x0000001400109202 */ /* 0x000fe20000000f00 */
[----:B------:R-:W-:Y:S01]  /*2000*/  @!P1 IMAD.MOV.U32 R19, RZ, RZ, R17 ;  /* 0x000000ffff139224 */ /* 0x000fe200078e0011 */
[----:B0-----:R-:W-:Y:S01]  /*2010*/  FSETP.GEU.AND P0, PT, R59, R60, PT ;  /* 0x0000003c3b00720b */ /* 0x001fe20003f0e000 */
[----:B------:R-:W-:Y:S02]  /*2020*/  @!P1 IMAD.MOV.U32 R17, RZ, RZ, R21 ;  /* 0x000000ffff119224 */ /* 0x000fe400078e0015 */
[----:B------:R-:W-:Y:S01]  /*2030*/  IMAD.MOV.U32 R20, RZ, RZ, R28 ;  /* 0x000000ffff147224 */ /* 0x000fe200078e001c */
[----:B------:R-:W-:Y:S01]  /*2040*/  @!P3 MOV R20, R30 ;  /* 0x0000001e0014b202 */ /* 0x000fe20000000f00 */
[----:B------:R-:W-:-:S02]  /*2050*/  IMAD.MOV.U32 R21, RZ, RZ, R29 ;  /* 0x000000ffff157224 */ /* 0x000fc400078e001d */
[----:B------:R-:W-:Y:S02]  /*2060*/  @!P3 IMAD.MOV.U32 R21, RZ, RZ, R31 ;  /* 0x000000ffff15b224 */ /* 0x000fe400078e001f */
[----:B------:R-:W-:Y:S02]  /*2070*/  @!P1 IMAD.MOV.U32 R13, RZ, RZ, R25 ;  /* 0x000000ffff0d9224 */ /* 0x000fe400078e0019 */
[----:B------:R-:W-:Y:S01]  /*2080*/  @!P3 IMAD.MOV.U32 R30, RZ, RZ, R28 ;  /* 0x000000ffff1eb224 */ /* 0x000fe200078e001c */
[----:B------:R-:W-:Y:S01]  /*2090*/  MOV R28, R36 ;  /* 0x00000024001c7202 */ /* 0x000fe20000000f00 */
[----:B------:R-:W-:Y:S01]  /*20a0*/  @!P3 IMAD.MOV.U32 R31, RZ, RZ, R29 ;  /* 0x000000ffff1fb224 */ /* 0x000fe200078e001d */
[----:B------:R-:W-:Y:S01]  /*20b0*/  @!P2 MOV R28, R38 ;  /* 0x00000026001ca202 */ /* 0x000fe20000000f00 */
[----:B------:R-:W-:Y:S02]  /*20c0*/  IMAD.MOV.U32 R24, RZ, RZ, R32 ;  /* 0x000000ffff187224 */ /* 0x000fe400078e0020 */
[----:B------:R-:W-:-:S02]  /*20d0*/  IMAD.MOV.U32 R25, RZ, RZ, R33 ;  /* 0x000000ffff197224 */ /* 0x000fc400078e0021 */
[----:B------:R-:W-:Y:S02]  /*20e0*/  IMAD.MOV.U32 R29, RZ, RZ, R37 ;  /* 0x000000ffff1d7224 */ /* 0x000fe400078e0025 */
[----:B------:R-:W-:Y:S01]  /*20f0*/  IMAD.MOV.U32 R40, RZ, RZ, R54 ;  /* 0x000000ffff287224 */ /* 0x000fe200078e0036 */
[----:B------:R-:W-:Y:S01]  /*2100*/  @!P0 MOV R40, R14 ;  /* 0x0000000e00288202 */ /* 0x000fe20000000f00 */
[----:B------:R-:W-:Y:S01]  /*2110*/  @!P3 IMAD.MOV.U32 R24, RZ, RZ, R34 ;  /* 0x000000ffff18b224 */ /* 0x000fe200078e0022 */
[----:B------:R-:W-:Y:S01]  /*2120*/  @!P3 MOV R34, R32 ;  /* 0x000000200022b202 */ /* 0x000fe20000000f00 */
[----:B------:R-:W-:Y:S02]  /*2130*/  @!P3 IMAD.MOV.U32 R25, RZ, RZ, R35 ;  /* 0x000000ffff19b224 */ /* 0x000fe400078e0023 */
[----:B------:R-:W-:Y:S02]  /*2140*/  @!P2 IMAD.MOV.U32 R29, RZ, RZ, R39 ;  /* 0x000000ffff1da224 */ /* 0x000fe400078e0027 */
[----:B------:R-:W-:-:S02]  /*2150*/  @!P3 IMAD.MOV.U32 R35, RZ, RZ, R33 ;  /* 0x000000ffff23b224 */ /* 0x000fc400078e0021 */
[----:B------:R-:W-:Y:S01]  /*2160*/  @!P2 IMAD.MOV.U32 R38, RZ, RZ, R36 ;  /* 0x000000ffff26a224 */ /* 0x000fe200078e0024 */
[----:B------:R-:W-:Y:S01]  /*2170*/  MOV R36, R56 ;  /* 0x0000003800247202 */ /* 0x000fe20000000f00 */
[----:B------:R-:W-:Y:S01]  /*2180*/  @!P2 IMAD.MOV.U32 R39, RZ, RZ, R37 ;  /* 0x000000ffff27a224 */ /* 0x000fe200078e0025 */
[----:B------:R-:W-:Y:S01]  /*2190*/  @!P0 MOV R36, R18 ;  /* 0x0000001200248202 */ /* 0x000fe20000000f00 */
[----:B------:R-:W-:Y:S02]  /*21a0*/  @!P0 IMAD.MOV.U32 R14, RZ, RZ, R54 ;  /* 0x000000ffff0e8224 */ /* 0x000fe400078e0036 */
[----:B------:R-:W-:Y:S02]  /*21b0*/  HFMA2 R54, -RZ, RZ, 0, 1.1920928955078125e-07 ;  /* 0x00000002ff367431 */ /* 0x000fe400000001ff */
[----:B------:R-:W-:Y:S01]  /*21c0*/  IMAD.MOV.U32 R32, RZ, RZ, R52 ;  /* 0x000000ffff207224 */ /* 0x000fe200078e0034 */
[----:B------:R-:W-:Y:S01]  /*21d0*/  @!P2 MOV R32, R42 ;  /* 0x0000002a0020a202 */ /* 0x000fe20000000f00 */
[----:B------:R-:W-:-:S02]  /*21e0*/  IMAD.MOV.U32 R33, RZ, RZ, R53 ;  /* 0x000000ffff217224 */ /* 0x000fc400078e0035 */
[----:B------:R-:W-:Y:S02]  /*21f0*/  IMAD.MOV.U32 R37, RZ, RZ, R57 ;  /* 0x000000ffff257224 */ /* 0x000fe400078e0039 */
[----:B------:R-:W-:Y:S02]  /*2200*/  IMAD.MOV.U32 R41, RZ, RZ, R55 ;  /* 0x000000ffff297224 */ /* 0x000fe400078e0037 */
[----:B------:R-:W-:Y:S02]  /*2210*/  @!P2 IMAD.MOV.U32 R33, RZ, RZ, R43 ;  /* 0x000000ffff21a224 */ /* 0x000fe400078e002b */
[----:B------:R-:W-:Y:S02]  /*2220*/  @!P0 IMAD.MOV.U32 R37, RZ, RZ, R19 ;  /* 0x000000ffff258224 */ /* 0x000fe400078e0013 */
[----:B------:R-:W-:Y:S02]  /*2230*/  @!P0 IMAD.MOV.U32 R41, RZ, RZ, R15 ;  /* 0x000000ffff298224 */ /* 0x000fe400078e000f */
[----:B------:R-:W-:-:S02]  /*2240*/  @!P2 IMAD.MOV.U32 R42, RZ, RZ, R52 ;  /* 0x000000ffff2aa224 */ /* 0x000fc400078e0034 */
[----:B------:R-:W-:Y:S02]  /*2250*/  @!P2 IMAD.MOV.U32 R43, RZ, RZ, R53 ;  /* 0x000000ffff2ba224 */ /* 0x000fe400078e0035 */
[----:B------:R-:W-:Y:S02]  /*2260*/  @!P0 IMAD.MOV.U32 R18, RZ, RZ, R56 ;  /* 0x000000ffff128224 */ /* 0x000fe400078e0038 */
[----:B------:R-:W-:Y:S02]  /*2270*/  @!P0 IMAD.MOV.U32 R19, RZ, RZ, R57 ;  /* 0x000000ffff138224 */ /* 0x000fe400078e0039 */
[----:B------:R-:W-:-:S07]  /*2280*/  @!P0 IMAD.MOV.U32 R15, RZ, RZ, R55 ;  /* 0x000000ffff0f8224 */ /* 0x000fce00078e0037 */
.L_x_113:
[----:B------:R-:W-:Y:S01]  /*2290*/  IMAD.MOV R52, RZ, RZ, -R54 ;  /* 0x000000ffff347224 */ /* 0x000fe200078e0a36 */
[----:B------:R-:W-:Y:S01]  /*22a0*/  IADD3 R56, PT, PT, R54, -0x1, RZ ;  /* 0xffffffff36387810 */ /* 0x000fe20007ffe0ff */
[----:B------:R-:W-:Y:S03]  /*22b0*/  BAR.SYNC.DEFER_BLOCKING 0x0 ;  /* 0x0000000000007b1d */ /* 0x000fe60000010000 */
[----:B------:R-:W-:Y:S02]  /*22c0*/  LOP3.LUT R52, R51, R52, RZ, 0xc0, !PT ;  /* 0x0000003433347212 */ /* 0x000fe400078ec0ff */
[----:B------:R-:W-:Y:S01]  /*22d0*/  LOP3.LUT R56, R56, R51, RZ, 0xc0, !PT ;  /* 0x0000003338387212 */ /* 0x000fe200078ec0ff */
[----:B------:R-:W-:Y:S02]  /*22e0*/  BSSY.RECONVERGENT B0, `(.L_x_94) ;  /* 0x000002a000007945 */ /* 0x000fe40003800200 */
[----:B------:R-:W-:-:S02]  /*22f0*/  IMAD.SHL.U32 R52, R52, 0x8, RZ ;  /* 0x0000000834347824 */ /* 0x000fc400078e00ff */
[----:B0-----:R-:W-:-:S03]  /*2300*/  IMAD.SHL.U32 R60, R56, 0x8, RZ ;  /* 0x00000008383c7824 */ /* 0x001fc600078e00ff */
[----:B------:R-:W-:Y:S02]  /*2310*/  VIMNMX.U32 R52, PT, PT, R52, 0x800, PT ;  /* 0x0000080034347848 */ /* 0x000fe40003fe0000 */
[----:B------:R-:W-:-:S03]  /*2320*/  VIMNMX.U32 R60, PT, PT, R60, 0x800, PT ;  /* 0x000008003c3c7848 */ /* 0x000fc60003fe0000 */
[----:B------:R-:W-:-:S05]  /*2330*/  IMAD R55, R54, 0x4, R52 ;  /* 0x0000000436377824 */ /* 0x000fca00078e0234 */
[----:B------:R-:W-:Y:S01]  /*2340*/  VIMNMX.U32 R55, PT, PT, R55, 0x800, PT ;  /* 0x0000080037377848 */ /* 0x000fe20003fe0000 */
[----:B------:R0:W-:Y:S03]  /*2350*/  STS.128 [R67], R12 ;  /* 0x0000000c43007388 */ /* 0x0001e60000000c00 */
[----:B------:R-:W-:Y:S01]  /*2360*/  VIADDMNMX R62, R55, -R52, R60, PT ;  /* 0x80000034373e7246 */ /* 0x000fe2000380013c */
[--C-:B------:R-:W-:Y:S01]  /*2370*/  IMAD R53, R54, 0x4, R55.reuse ;  /* 0x0000000436357824 */ /* 0x100fe200078e0237 */
[----:B------:R0:W-:Y:S04]  /*2380*/  STS.128 [R67+0x10], R40 ;  /* 0x0000102843007388 */ /* 0x0001e80000000c00 */
[----:B------:R-:W-:Y:S01]  /*2390*/  VIMNMX.U32 R56, PT, PT, R53, 0x800, PT ;  /* 0x0000080035387848 */ /* 0x000fe20003fe0000 */
[----:B------:R0:W-:Y:S04]  /*23a0*/  STS.128 [R67+0x20], R32 ;  /* 0x0000202043007388 */ /* 0x0001e80000000c00 */
[----:B------:R-:W-:Y:S01]  /*23b0*/  IMAD.IADD R53, R56, 0x1, -R55 ;  /* 0x0000000138357824 */ /* 0x000fe200078e0a37 */
[----:B------:R0:W-:Y:S01]  /*23c0*/  STS.128 [R67+0x30], R24 ;  /* 0x0000301843007388 */ /* 0x0001e20000000c00 */
[----:B------:R-:W-:Y:S03]  /*23d0*/  BAR.SYNC.DEFER_BLOCKING 0x0 ;  /* 0x0000000000007b1d */ /* 0x000fe60000010000 */
[----:B------:R-:W-:-:S02]  /*23e0*/  ISETP.GE.AND P0, PT, R60, R53, PT ;  /* 0x000000353c00720c */ /* 0x000fc40003f06270 */
[----:B------:R-:W-:-:S04]  /*23f0*/  IADD3 R53, PT, PT, R60, -R53, RZ ;  /* 0x800000353c357210 */ /* 0x000fc80007ffe0ff */
[----:B------:R-:W-:-:S04]  /*2400*/  SEL R53, R53, RZ, P0 ;  /* 0x000000ff35357207 */ /* 0x000fc80000000000 */
[----:B------:R-:W-:-:S13]  /*2410*/  ISETP.GE.AND P0, PT, R53, R62, PT ;  /* 0x0000003e3500720c */ /* 0x000fda0003f06270 */
[----:B01234-:R-:W-:Y:S05]  /*2420*/  @P0 BRA `(.L_x_95) ;  /* 0x0000000000540947 */ /* 0x01ffea0003800000 */
[----:B------:R-:W0:Y:S01]  /*2430*/  S2R R13, SR_CgaCtaId ;  /* 0x00000000000d7919 */ /* 0x000e220000008800 */
[----:B------:R-:W-:Y:S01]  /*2440*/  MOV R12, 0x400 ;  /* 0x00000400000c7802 */ /* 0x000fe20000000f00 */
[----:B------:R-:W-:-:S03]  /*2450*/  IMAD.IADD R26, R60, 0x1, R55 ;  /* 0x000000013c1a7824 */ /* 0x000fc600078e0237 */
[----:B0-----:R-:W-:-:S07]  /*2460*/  LEA R27, R13, R12, 0x18 ;  /* 0x0000000c0d1b7211 */ /* 0x001fce00078ec0ff */
.L_x_96:
[----:B------:R-:W-:-:S05]  /*2470*/  IMAD.IADD R12, R62, 0x1, -R53 ;  /* 0x000000013e0c7824 */ /* 0x000fca00078e0a35 */
[----:B------:R-:W-:-:S04]  /*2480*/  LEA.HI R12, R12, R12, RZ, 0x1 ;  /* 0x0000000c0c0c7211 */ /* 0x000fc800078f08ff */
[----:B------:R-:W-:-:S04]  /*2490*/  LEA.HI.SX32 R25, R12, R53, 0x1f ;  /* 0x000000350c197211 */ /* 0x000fc800078ffaff */
[----:B------:R-:W-:Y:S01]  /*24a0*/  LOP3.LUT R13, RZ, R25, RZ, 0x33, !PT ;  /* 0x00000019ff0d7212 */ /* 0x000fe200078e33ff */
[----:B------:R-:W-:-:S03]  /*24b0*/  IMAD.IADD R12, R52, 0x1, R25 ;  /* 0x00000001340c7824 */ /* 0x000fc600078e0219 */
[----:B------:R-:W-:Y:S01]  /*24c0*/  IADD3 R13, PT, PT, R26, R13, RZ ;  /* 0x0000000d1a0d7210 */ /* 0x000fe20007ffe0ff */
[----:B------:R-:W-:-:S04]  /*24d0*/  IMAD R12, R12, 0x8, R27 ;  /* 0x000000080c0c7824 */ /* 0x000fc800078e021b */
[----:B------:R-:W-:Y:S02]  /*24e0*/  IMAD R14, R13, 0x8, R27 ;  /* 0x000000080d0e7824 */ /* 0x000fe400078e021b */
        /* <DEDUP_REMOVED lines=9> */
.L_x_95:
[----:B------:R-:W-:Y:S05]  /*2580*/  BSYNC.RECONVERGENT B0 ;  /* 0x0000000000007941 */ /* 0x000fea0003800200 */
.L_x_94:
[----:B------:R-:W0:Y:S01]  /*2590*/  S2UR UR5, SR_CgaCtaId ;  /* 0x00000000000579c3 */ /* 0x000e220000008800 */
[----:B------:R-:W-:Y:S01]  /*25a0*/  UMOV UR4, 0x400 ;  /* 0x0000040000047882 */ /* 0x000fe20000000000 */
[----:B------:R-:W-:Y:S01]  /*25b0*/  IADD3 R32, PT, PT, R52, R53, RZ ;  /* 0x0000003534207210 */ /* 0x000fe20007ffe0ff */
[----:B------:R-:W-:Y:S01]  /*25c0*/  BSSY.RECONVERGENT B0, `(.L_x_97) ;  /* 0x000000e000007945 */ /* 0x000fe20003800200 */
[----:B------:R-:W-:Y:S02]  /*25d0*/  IADD3 R57, PT, PT, -R53, R55, R60 ;  /* 0x0000003735397210 */ /* 0x000fe40007ffe13c */
[----:B------:R-:W-:Y:S02]  /*25e0*/  PLOP3.LUT P1, PT, PT, PT, PT, 0x8, 0x80 ;  /* 0x000000000080781c */ /* 0x000fe40003f2e170 */
[----:B------:R-:W-:Y:S01]  /*25f0*/  ISETP.GE.AND P0, PT, R57, R56, PT ;  /* 0x000000383900720c */ /* 0x000fe20003f06270 */
[----:B0-----:R-:W-:-:S06]  /*2600*/  ULEA UR4, UR5, UR4, 0x18 ;  /* 0x0000000405047291 */ /* 0x001fcc000f8ec0ff */
[----:B------:R-:W-:Y:S02]  /*2610*/  LEA R14, R32, UR4, 0x3 ;  /* 0x00000004200e7c11 */ /* 0x000fe4000f8e18ff */
[----:B------:R-:W-:-:S03]  /*2620*/  LEA R15, R57, UR4, 0x3 ;  /* 0x00000004390f7c11 */ /* 0x000fc6000f8e18ff */
[----:B------:R0:W1:Y:S04]  /*2630*/  LDS.64 R26, [R14] ;  /* 0x000000000e1a7984 */ /* 0x0000680000000a00 */
[----:B------:R0:W2:Y:S01]  /*2640*/  LDS.64 R52, [R15] ;  /* 0x000000000f347984 */ /* 0x0000a20000000a00 */
[----:B------:R-:W-:Y:S05]  /*2650*/  @P0 BRA `(.L_x_98) ;  /* 0x0000000000100947 */ /* 0x000fea0003800000 */
[----:B------:R-:W-:-:S13]  /*2660*/  ISETP.GE.AND P1, PT, R32, R55, PT ;  /* 0x000000372000720c */ /* 0x000fda0003f26270 */
[----:B--2---:R-:W-:Y:S08]  /*2670*/  @!P1 F2F.F32.F64 R12, R52 ;  /* 0x00000034000c9310 */ /* 0x004ff00000301000 */
[----:B-1----:R-:W1:Y:S02]  /*2680*/  @!P1 F2F.F32.F64 R13, R26 ;  /* 0x0000001a000d9310 */ /* 0x002e640000301000 */
[----:B-1----:R-:W-:-:S13]  /*2690*/  FSETP.LT.OR P1, PT, R12, R13, P1 ;  /* 0x0000000d0c00720b */ /* 0x002fda0000f21400 */
.L_x_98:
[----:B------:R-:W-:Y:S05]  /*26a0*/  BSYNC.RECONVERGENT B0 ;  /* 0x0000000000007941 */ /* 0x000fea0003800200 */
.L_x_97:
[----:B-12---:R-:W-:Y:S01]  /*26b0*/  FSEL R12, R52, R26, P1 ;  /* 0x0000001a340c7208 */ /* 0x006fe20000800000 */
[----:B------:R-:W-:Y:S01]  /*26c0*/  VIADD R59, R57, 0x1 ;  /* 0x00000001393b7836 */ /* 0x000fe20000000000 */
[----:B------:R-:W-:Y:S01]  /*26d0*/  FSEL R13, R53, R27, P1 ;  /* 0x0000001b350d7208 */ /* 0x000fe20000800000 */
[----:B------:R-:W-:Y:S01]  /*26e0*/  @!P1 IMAD.MOV R59, RZ, RZ, R57 ;  /* 0x000000ffff3b9224 */ /* 0x000fe200078e0239 */
[----:B------:R1:W2:Y:S01]  /*26f0*/  @P1 LDS.64 R52, [R15+0x8] ;  /* 0x000008000f341984 */ /* 0x0002a20000000a00 */
[C---:B------:R-:W-:Y:S01]  /*2700*/  VIADD R24, R32.reuse, 0x1 ;  /* 0x0000000120187836 */ /* 0x040fe20000000000 */
[----:B------:R-:W-:Y:S01]  /*2710*/  @P1 IADD3 R24, PT, PT, R32, RZ, RZ ;  /* 0x000000ff20181210 */ /* 0x000fe20007ffe0ff */
[----:B------:R-:W-:Y:S01]  /*2720*/  BSSY.RECONVERGENT B0, `(.L_x_99) ;  /* 0x000000b000007945 */ /* 0x000fe20003800200 */
[----:B------:R1:W3:Y:S01]  /*2730*/  @!P1 LDS.64 R26, [R14+0x8] ;  /* 0x000008000e1a9984 */ /* 0x0002e20000000a00 */
[C---:B------:R-:W-:Y:S01]  /*2740*/  ISETP.GE.AND P2, PT, R59.reuse, R56, PT ;  /* 0x000000383b00720c */ /* 0x040fe20003f46270 */
[----:B------:R-:W-:Y:S01]  /*2750*/  VIADD R25, R59, 0x1 ;  /* 0x000000013b197836 */ /* 0x000fe20000000000 */
[----:B------:R-:W-:Y:S01]  /*2760*/  PLOP3.LUT P0, PT, PT, PT, PT, 0x8, 0x80 ;  /* 0x000000000080781c */ /* 0x000fe20003f0e170 */
[----:B------:R-:W-:-:S10]  /*2770*/  VIADD R60, R24, 0x1 ;  /* 0x00000001183c7836 */ /* 0x000fd40000000000 */
[----:B------:R-:W-:Y:S05]  /*2780*/  @P2 BRA `(.L_x_100) ;  /* 0x0000000000102947 */ /* 0x000fea0003800000 */
[----:B------:R-:W-:-:S13]  /*2790*/  ISETP.GE.AND P0, PT, R24, R55, PT ;  /* 0x000000371800720c */ /* 0x000fda0003f06270 */
[----:B012---:R-:W-:Y:S08]  /*27a0*/  @!P0 F2F.F32.F64 R14, R52 ;  /* 0x00000034000e8310 */ /* 0x007ff00000301000 */
[----:B---3--:R-:W0:Y:S02]  /*27b0*/  @!P0 F2F.F32.F64 R15, R26 ;  /* 0x0000001a000f8310 */ /* 0x008e240000301000 */
[----:B0-----:R-:W-:-:S13]  /*27c0*/  FSETP.LT.OR P0, PT, R14, R15, P0 ;  /* 0x0000000f0e00720b */ /* 0x001fda0000701400 */
.L_x_100:
[----:B------:R-:W-:Y:S05]  /*27d0*/  BSYNC.RECONVERGENT B0 ;  /* 0x0000000000007941 */ /* 0x000fea0003800200 */
.L_x_99:
[----:B------:R-:W-:Y:S01]  /*27e0*/  @P0 IMAD.MOV R60, RZ, RZ, R24 ;  /* 0x000000ffff3c0224 */ /* 0x000fe200078e0218 */
[----:B------:R-:W-:Y:S01]  /*27f0*/  @!P0 IADD3 R25, PT, PT, R59, RZ, RZ ;  /* 0x000000ff3b198210 */ /* 0x000fe20007ffe0ff */
[----:B------:R-:W-:Y:S01]  /*2800*/  BSSY.RECONVERGENT B0, `(.L_x_101) ;  /* 0x0000010000007945 */ /* 0x000fe20003800200 */
[----:B0123--:R-:W-:Y:S01]  /*2810*/  FSEL R14, R52, R26, P0 ;  /* 0x0000001a340e7208 */ /* 0x00ffe20000000000 */
[C---:B------:R-:W-:Y:S01]  /*2820*/  VIADD R34, R60.reuse, 0x1 ;  /* 0x000000013c227836 */ /* 0x040fe20000000000 */
[----:B------:R-:W-:Y:S01]  /*2830*/  @!P0 LEA R33, R60, UR4, 0x3 ;  /* 0x000000043c218c11 */ /* 0x000fe2000f8e18ff */
[C---:B------:R-:W-:Y:S01]  /*2840*/  VIADD R61, R25.reuse, 0x1 ;  /* 0x00000001193d7836 */ /* 0x040fe20000000000 */
[----:B------:R-:W-:Y:S02]  /*2850*/  @P0 LEA R35, R25, UR4, 0x3 ;  /* 0x0000000419230c11 */ /* 0x000fe4000f8e18ff */
[----:B------:R-:W-:Y:S02]  /*2860*/  FSEL R15, R53, R27, P0 ;  /* 0x0000001b350f7208 */ /* 0x000fe40000000000 */
[----:B------:R0:W1:Y:S01]  /*2870*/  @!P0 LDS.64 R26, [R33] ;  /* 0x00000000211a8984 */ /* 0x0000620000000a00 */
[----:B------:R-:W-:-:S02]  /*2880*/  ISETP.GE.AND P3, PT, R25, R56, PT ;  /* 0x000000381900720c */ /* 0x000fc40003f66270 */
[----:B------:R-:W-:Y:S01]  /*2890*/  PLOP3.LUT P2, PT, PT, PT, PT, 0x8, 0x80 ;  /* 0x000000000080781c */ /* 0x000fe20003f4e170 */
[----:B------:R0:W2:Y:S10]  /*28a0*/  @P0 LDS.64 R52, [R35] ;  /* 0x0000000023340984 */ /* 0x0000b40000000a00 */
[----:B0-----:R-:W-:Y:S05]  /*28b0*/  @P3 BRA `(.L_x_102) ;  /* 0x0000000000103947 */ /* 0x001fea0003800000 */
[----:B------:R-:W-:-:S13]  /*28c0*/  ISETP.GE.AND P2, PT, R60, R55, PT ;  /* 0x000000373c00720c */ /* 0x000fda0003f46270 */
[----:B--2---:R-:W-:Y:S08]  /*28d0*/  @!P2 F2F.F32.F64 R33, R52 ;  /* 0x000000340021a310 */ /* 0x004ff00000301000 */
[----:B-1----:R-:W0:Y:S02]  /*28e0*/  @!P2 F2F.F32.F64 R40, R26 ;  /* 0x0000001a0028a310 */ /* 0x002e240000301000 */
[----:B0-----:R-:W-:-:S13]  /*28f0*/  FSETP.LT.OR P2, PT, R33, R40, P2 ;  /* 0x000000282100720b */ /* 0x001fda0001741400 */
.L_x_102:
[----:B------:R-:W-:Y:S05]  /*2900*/  BSYNC.RECONVERGENT B0 ;  /* 0x0000000000007941 */ /* 0x000fea0003800200 */
.L_x_101:
[----:B------:R-:W-:Y:S01]  /*2910*/  @P2 IMAD.MOV R34, RZ, RZ, R60 ;  /* 0x000000ffff222224 */ /* 0x000fe200078e023c */
[----:B------:R-:W-:Y:S01]  /*2920*/  @!P2 IADD3 R61, PT, PT, R25, RZ, RZ ;  /* 0x000000ff193da210 */ /* 0x000fe20007ffe0ff */
[----:B------:R-:W-:Y:S01]  /*2930*/  BSSY.RECONVERGENT B0, `(.L_x_103) ;  /* 0x0000010000007945 */ /* 0x000fe20003800200 */
[----:B-12---:R-:W-:Y:S01]  /*2940*/  FSEL R40, R52, R26, P2 ;  /* 0x0000001a34287208 */ /* 0x006fe20001000000 */
        /* <DEDUP_REMOVED lines=14> */
.L_x_104:
[----:B------:R-:W-:Y:S05]  /*2a30*/  BSYNC.RECONVERGENT B0 ;  /* 0x0000000000007941 */ /* 0x000fea0003800200 */
.L_x_103:
[----:B------:R-:W-:Y:S01]  /*2a40*/  @P3 IMAD.MOV R62, RZ, RZ, R34 ;  /* 0x000000ffff3e3224 */ /* 0x000fe200078e0222 */
[----:B------:R-:W-:Y:S01]  /*2a50*/  @!P3 IADD3 R65, PT, PT, R61, RZ, RZ ;  /* 0x000000ff3d41b210 */ /* 0x000fe20007ffe0ff */
[----:B------:R-:W-:Y:S01]  /*2a60*/  BSSY.RECONVERGENT B0, `(.L_x_105) ;  /* 0x0000010000007945 */ /* 0x000fe20003800200 */
[----:B-12---:R-:W-:Y:S01]  /*2a70*/  FSEL R42, R52, R26, P3 ;  /* 0x0000001a342a7208 */ /* 0x006fe20001800000 */
[C---:B------:R-:W-:Y:S01]  /*2a80*/  VIADD R64, R62.reuse, 0x1 ;  /* 0x000000013e407836 */ /* 0x040fe20000000000 */
[----:B------:R-:W-:Y:S02]  /*2a90*/  @!P3 LEA R33, R62, UR4, 0x3 ;  /* 0x000000043e21bc11 */ /* 0x000fe4000f8e18ff */
[----:B------:R-:W-:Y:S02]  /*2aa0*/  @P3 LEA R35, R65, UR4, 0x3 ;  /* 0x0000000441233c11 */ /* 0x000fe4000f8e18ff */
[----:B------:R-:W-:Y:S02]  /*2ab0*/  FSEL R43, R53, R27, P3 ;  /* 0x0000001b352b7208 */ /* 0x000fe40001800000 */
[----:B------:R0:W1:Y:S01]  /*2ac0*/  @!P3 LDS.64 R26, [R33] ;  /* 0x00000000211ab984 */ /* 0x0000620000000a00 */
[----:B------:R-:W-:-:S02]  /*2ad0*/  ISETP.GE.AND P4, PT, R65, R56, PT ;  /* 0x000000384100720c */ /* 0x000fc40003f86270 */
[----:B------:R-:W-:Y:S01]  /*2ae0*/  SEL R57, R57, R32, P1 ;  /* 0x0000002039397207 */ /* 0x000fe20000800000 */
[----:B------:R0:W2:Y:S01]  /*2af0*/  @P3 LDS.64 R52, [R35] ;  /* 0x0000000023343984 */ /* 0x0000a20000000a00 */
[----:B------:R-:W-:-:S09]  /*2b00*/  PLOP3.LUT P1, PT, PT, PT, PT, 0x8, 0x80 ;  /* 0x000000000080781c */ /* 0x000fd20003f2e170 */
[----:B0-----:R-:W-:Y:S05]  /*2b10*/  @P4 BRA `(.L_x_106) ;  /* 0x0000000000104947 */ /* 0x001fea0003800000 */
[----:B------:R-:W-:-:S13]  /*2b20*/  ISETP.GE.AND P1, PT, R62, R55, PT ;  /* 0x000000373e00720c */ /* 0x000fda0003f26270 */
[----:B--2---:R-:W-:Y:S08]  /*2b30*/  @!P1 F2F.F32.F64 R32, R52 ;  /* 0x0000003400209310 */ /* 0x004ff00000301000 */
[----:B-1----:R-:W0:Y:S02]  /*2b40*/  @!P1 F2F.F32.F64 R33, R26 ;  /* 0x0000001a00219310 */ /* 0x002e240000301000 */
[----:B0-----:R-:W-:-:S13]  /*2b50*/  FSETP.LT.OR P1, PT, R32, R33, P1 ;  /* 0x000000212000720b */ /* 0x001fda0000f21400 */
.L_x_106:
[----:B------:R-:W-:Y:S05]  /*2b60*/  BSYNC.RECONVERGENT B0 ;  /* 0x0000000000007941 */ /* 0x000fea0003800200 */
.L_x_105:
[----:B------:R-:W-:Y:S01]  /*2b70*/  @P1 IMAD.MOV R64, RZ, RZ, R62 ;  /* 0x000000ffff401224 */ /* 0x000fe200078e023e */
[----:B-12---:R-:W-:Y:S01]  /*2b80*/  FSEL R32, R52, R26, P1 ;  /* 0x0000001a34207208 */ /* 0x006fe20000800000 */
[C---:B------:R-:W-:Y:S01]  /*2b90*/  VIADD R63, R65.reuse, 0x1 ;  /* 0x00000001413f7836 */ /* 0x040fe20000000000 */
[----:B------:R-:W-:Y:S01]  /*2ba0*/  @!P1 IADD3 R63, PT, PT, R65, RZ, RZ ;  /* 0x000000ff413f9210 */ /* 0x000fe20007ffe0ff */
[----:B------:R-:W-:Y:S01]  /*2bb0*/  BSSY.RECONVERGENT B0, `(.L_x_107) ;  /* 0x0000012000007945 */ /* 0x000fe20003800200 */
[----:B------:R-:W-:Y:S02]  /*2bc0*/  @!P1 LEA R35, R64, UR4, 0x3 ;  /* 0x0000000440239c11 */ /* 0x000fe4000f8e18ff */
[----:B------:R-:W-:Y:S02]  /*2bd0*/  @P1 LEA R66, R63, UR4, 0x3 ;  /* 0x000000043f421c11 */ /* 0x000fe4000f8e18ff */
[----:B------:R-:W-:Y:S02]  /*2be0*/  FSEL R33, R53, R27, P1 ;  /* 0x0000001b35217208 */ /* 0x000fe40000800000 */
[----:B------:R0:W1:Y:S01]  /*2bf0*/  @!P1 LDS.64 R26, [R35] ;  /* 0x00000000231a9984 */ /* 0x0000620000000a00 */
[----:B------:R-:W-:-:S02]  /*2c00*/  ISETP.GE.AND P4, PT, R63, R56, PT ;  /* 0x000000383f00720c */ /* 0x000fc40003f86270 */
[----:B------:R-:W-:Y:S01]  /*2c10*/  SEL R59, R59, R24, P0 ;  /* 0x000000183b3b7207 */ /* 0x000fe20000000000 */
[----:B------:R0:W2:Y:S01]  /*2c20*/  @P1 LDS.64 R52, [R66] ;  /* 0x0000000042341984 */ /* 0x0000a20000000a00 */
[----:B------:R-:W-:Y:S01]  /*2c30*/  SEL R60, R25, R60, P2 ;  /* 0x0000003c193c7207 */ /* 0x000fe20001000000 */
[----:B------:R-:W-:Y:S01]  /*2c40*/  VIADD R24, R64, 0x1 ;  /* 0x0000000140187836 */ /* 0x000fe20000000000 */
[----:B------:R-:W-:Y:S02]  /*2c50*/  SEL R61, R61, R34, P3 ;  /* 0x000000223d3d7207 */ /* 0x000fe40001800000 */
[----:B------:R-:W-:Y:S02]  /*2c60*/  SEL R62, R65, R62, P1 ;  /* 0x0000003e413e7207 */ /* 0x000fe40000800000 */
[----:B------:R-:W-:-:S03]  /*2c70*/  PLOP3.LUT P0, PT, PT, PT, PT, 0x8, 0x80 ;  /* 0x000000000080781c */ /* 0x000fc60003f0e170 */
[----:B0-----:R-:W-:Y:S10]  /*2c80*/  @P4 BRA `(.L_x_108) ;  /* 0x0000000000104947 */ /* 0x001ff40003800000 */
[----:B------:R-:W-:-:S13]  /*2c90*/  ISETP.GE.AND P0, PT, R64, R55, PT ;  /* 0x000000374000720c */ /* 0x000fda0003f06270 */
[----:B--2---:R-:W-:Y:S08]  /*2ca0*/  @!P0 F2F.F32.F64 R25, R52 ;  /* 0x0000003400198310 */ /* 0x004ff00000301000 */
[----:B-1----:R-:W0:Y:S02]  /*2cb0*/  @!P0 F2F.F32.F64 R34, R26 ;  /* 0x0000001a00228310 */ /* 0x002e240000301000 */
[----:B0-----:R-:W-:-:S13]  /*2cc0*/  FSETP.LT.OR P0, PT, R25, R34, P0 ;  /* 0x000000221900720b */ /* 0x001fda0000701400 */
.L_x_108:
[----:B------:R-:W-:Y:S05]  /*2cd0*/  BSYNC.RECONVERGENT B0 ;  /* 0x0000000000007941 */ /* 0x000fea0003800200 */
.L_x_107:
[C---:B------:R-:W-:Y:S01]  /*2ce0*/  VIADD R25, R63.reuse, 0x1 ;  /* 0x000000013f197836 */ /* 0x040fe20000000000 */
[----:B------:R-:W-:Y:S01]  /*2cf0*/  @!P0 IADD3 R25, PT, PT, R63, RZ, RZ ;  /* 0x000000ff3f198210 */ /* 0x000fe20007ffe0ff */
[----:B------:R-:W-:Y:S01]  /*2d00*/  @P0 IMAD.MOV R24, RZ, RZ, R64 ;  /* 0x000000ffff180224 */ /* 0x000fe200078e0240 */
[----:B------:R-:W-:Y:S01]  /*2d10*/  BSSY.RECONVERGENT B0, `(.L_x_109) ;  /* 0x000000f000007945 */ /* 0x000fe20003800200 */
[----:B-12---:R-:W-:Y:S02]  /*2d20*/  FSEL R34, R52, R26, P0 ;  /* 0x0000001a34227208 */ /* 0x006fe40000000000 */
[C---:B------:R-:W-:Y:S02]  /*2d30*/  ISETP.GE.AND P1, PT, R25.reuse, R56, PT ;  /* 0x000000381900720c */ /* 0x040fe40003f26270 */
[----:B------:R-:W-:Y:S02]  /*2d40*/  @!P0 LEA R65, R24, UR4, 0x3 ;  /* 0x0000000418418c11 */ /* 0x000fe4000f8e18ff */
[----:B------:R-:W-:-:S02]  /*2d50*/  @P0 LEA R66, R25, UR4, 0x3 ;  /* 0x0000000419420c11 */ /* 0x000fc4000f8e18ff */
[----:B------:R-:W-:Y:S02]  /*2d60*/  FSEL R35, R53, R27, P0 ;  /* 0x0000001b35237208 */ /* 0x000fe40000000000 */
[----:B------:R0:W1:Y:S01]  /*2d70*/  @!P0 LDS.64 R26, [R65] ;  /* 0x00000000411a8984 */ /* 0x0000620000000a00 */
[----:B------:R-:W-:-:S03]  /*2d80*/  SEL R63, R63, R64, P0 ;  /* 0x000000403f3f7207 */ /* 0x000fc60000000000 */
[----:B------:R0:W2:Y:S01]  /*2d90*/  @P0 LDS.64 R52, [R66] ;  /* 0x0000000042340984 */ /* 0x0000a20000000a00 */
[----:B------:R-:W-:Y:S01]  /*2da0*/  PLOP3.LUT P0, PT, PT, PT, PT, 0x8, 0x80 ;  /* 0x000000000080781c */ /* 0x000fe20003f0e170 */
[----:B------:R-:W-:-:S12]  /*2db0*/  @P1 BRA `(.L_x_110) ;  /* 0x0000000000101947 */ /* 0x000fd80003800000 */
[----:B------:R-:W-:-:S13]  /*2dc0*/  ISETP.GE.AND P0, PT, R24, R55, PT ;  /* 0x000000371800720c */ /* 0x000fda0003f06270 */
[----:B--2---:R-:W-:Y:S08]  /*2dd0*/  @!P0 F2F.F32.F64 R64, R52 ;  /* 0x0000003400408310 */ /* 0x004ff00000301000 */
[----:B01----:R-:W0:Y:S02]  /*2de0*/  @!P0 F2F.F32.F64 R65, R26 ;  /* 0x0000001a00418310 */ /* 0x003e240000301000 */
[----:B0-----:R-:W-:-:S13]  /*2df0*/  FSETP.LT.OR P0, PT, R64, R65, P0 ;  /* 0x000000414000720b */ /* 0x001fda0000701400 */
.L_x_110:
[----:B------:R-:W-:Y:S05]  /*2e00*/  BSYNC.RECONVERGENT B0 ;  /* 0x0000000000007941 */ /* 0x000fea0003800200 */
.L_x_109:
[C---:B0-----:R-:W-:Y:S01]  /*2e10*/  VIADD R65, R25.reuse, 0x1 ;  /* 0x0000000119417836 */ /* 0x041fe20000000000 */
[----:B------:R-:W-:Y:S01]  /*2e20*/  SEL R66, R25, R24, P0 ;  /* 0x0000001819427207 */ /* 0x000fe20000000000 */
[----:B------:R-:W-:Y:S01]  /*2e30*/  @!P0 IMAD.MOV R65, RZ, RZ, R25 ;  /* 0x000000ffff418224 */ /* 0x000fe200078e0219 */
[----:B------:R-:W-:Y:S01]  /*2e40*/  BSSY.RECONVERGENT B0, `(.L_x_111) ;  /* 0x0000010000007945 */ /* 0x000fe20003800200 */
[C---:B------:R-:W-:Y:S01]  /*2e50*/  VIADD R64, R24.reuse, 0x1 ;  /* 0x0000000118407836 */ /* 0x040fe20000000000 */
[----:B------:R-:W-:Y:S02]  /*2e60*/  @P0 IADD3 R64, PT, PT, R24, RZ, RZ ;  /* 0x000000ff18400210 */ /* 0x000fe40007ffe0ff */
[C---:B------:R-:W-:Y:S02]  /*2e70*/  ISETP.GE.AND P1, PT, R65.reuse, R56, PT ;  /* 0x000000384100720c */ /* 0x040fe40003f26270 */
[----:B------:R-:W-:Y:S02]  /*2e80*/  @!P0 LEA R56, R64, UR4, 0x3 ;  /* 0x0000000440388c11 */ /* 0x000fe4000f8e18ff */
[----:B------:R-:W-:-:S02]  /*2e90*/  @P0 LEA R67, R65, UR4, 0x3 ;  /* 0x0000000441430c11 */ /* 0x000fc4000f8e18ff */
[----:B-12---:R-:W-:Y:S02]  /*2ea0*/  FSEL R24, R52, R26, P0 ;  /* 0x0000001a34187208 */ /* 0x006fe40000000000 */
[----:B------:R-:W-:Y:S02]  /*2eb0*/  FSEL R25, R53, R27, P0 ;  /* 0x0000001b35197208 */ /* 0x000fe40000000000 */
[----:B------:R0:W1:Y:S04]  /*2ec0*/  @!P0 LDS.64 R26, [R56] ;  /* 0x00000000381a8984 */ /* 0x0000680000000a00 */
[----:B------:R0:W2:Y:S01]  /*2ed0*/  @P0 LDS.64 R52, [R67] ;  /* 0x0000000043340984 */ /* 0x0000a20000000a00 */
[----:B------:R-:W-:Y:S01]  /*2ee0*/  PLOP3.LUT P0, PT, PT, PT, PT, 0x8, 0x80 ;  /* 0x000000000080781c */ /* 0x000fe20003f0e170 */
[----:B------:R-:W-:-:S12]  /*2ef0*/  @P1 BRA `(.L_x_112) ;  /* 0x0000000000101947 */ /* 0x000fd80003800000 */
[----:B------:R-:W-:-:S13]  /*2f00*/  ISETP.GE.AND P0, PT, R64, R55, PT ;  /* 0x000000374000720c */ /* 0x000fda0003f06270 */
[----:B--2---:R-:W-:Y:S08]  /*2f10*/  @!P0 F2F.F32.F64 R55, R52 ;  /* 0x0000003400378310 */ /* 0x004ff00000301000 */
[----:B01----:R-:W0:Y:S02]  /*2f20*/  @!P0 F2F.F32.F64 R56, R26 ;  /* 0x0000001a00388310 */ /* 0x003e240000301000 */
[----:B0-----:R-:W-:-:S13]  /*2f30*/  FSETP.LT.OR P0, PT, R55, R56, P0 ;  /* 0x000000383700720b */ /* 0x001fda0000701400 */
.L_x_112:
[----:B------:R-:W-:Y:S05]  /*2f40*/  BSYNC.RECONVERGENT B0 ;  /* 0x0000000000007941 */ /* 0x000fea0003800200 */
.L_x_111:
[----:B------:R-:W-:Y:S01]  /*2f50*/  BAR.SYNC.DEFER_BLOCKING 0x0 ;  /* 0x0000000000007b1d */ /* 0x000fe20000010000 */
[----:B0-----:R-:W-:Y:S02]  /*2f60*/  LEA R67, R51, UR4, 0x6 ;  /* 0x0000000433437c11 */ /* 0x001fe4000f8e30ff */
[----:B------:R-:W-:Y:S02]  /*2f70*/  SEL R64, R65, R64, P0 ;  /* 0x0000004041407207 */ /* 0x000fe40000000000 */
[----:B------:R-:W-:Y:S02]  /*2f80*/  LEA R57, R57, UR4, 0x3 ;  /* 0x0000000439397c11 */ /* 0x000fe4000f8e18ff */
[----:B------:R-:W-:Y:S02]  /*2f90*/  LEA R59, R59, UR4, 0x3 ;  /* 0x000000043b3b7c11 */ /* 0x000fe4000f8e18ff */
[----:B------:R-:W-:Y:S02]  /*2fa0*/  LEA R60, R60, UR4, 0x3 ;  /* 0x000000043c3c7c11 */ /* 0x000fe4000f8e18ff */
[----:B------:R-:W-:-:S02]  /*2fb0*/  LEA R61, R61, UR4, 0x3 ;  /* 0x000000043d3d7c11 */ /* 0x000fc4000f8e18ff */
[----:B------:R-:W-:Y:S02]  /*2fc0*/  LEA R62, R62, UR4, 0x3 ;  /* 0x000000043e3e7c11 */ /* 0x000fe4000f8e18ff */
[----:B------:R-:W-:Y:S02]  /*2fd0*/  LEA R63, R63, UR4, 0x3 ;  /* 0x000000043f3f7c11 */ /* 0x000fe4000f8e18ff */
[----:B------:R-:W-:Y:S02]  /*2fe0*/  LEA R66, R66, UR4, 0x3 ;  /* 0x0000000442427c11 */ /* 0x000fe4000f8e18ff */
[----:B------:R-:W-:Y:S02]  /*2ff0*/  LEA R64, R64, UR4, 0x3 ;  /* 0x0000000440407c11 */ /* 0x000fe4000f8e18ff */
[C---:B------:R-:W-:Y:S01]  /*3000*/  ISETP.GE.U32.AND P1, PT, R54.reuse, 0x81, PT ;  /* 0x000000813600780c */ /* 0x040fe20003f26070 */
[----:B------:R-:W-:Y:S01]  /*3010*/  IMAD.SHL.U32 R54, R54, 0x2, RZ ;  /* 0x0000000236367824 */ /* 0x000fe200078e00ff */
[----:B-12---:R-:W-:Y:S01]  /*3020*/  FSEL R26, R52, R26, P0 ;  /* 0x0000001a341a7208 */ /* 0x006fe20000000000 */
[----:B------:R0:W-:Y:S01]  /*3030*/  STS.128 [R67], R16 ;  /* 0x0000001043007388 */ /* 0x0001e20000000c00 */
[----:B------:R-:W-:-:S03]  /*3040*/  FSEL R27, R53, R27, P0 ;  /* 0x0000001b351b7208 */ /* 0x000fc60000000000 */
[----:B------:R0:W-:Y:S04]  /*3050*/  STS.128 [R67+0x10], R36 ;  /* 0x0000102443007388 */ /* 0x0001e80000000c00 */
[----:B------:R0:W-:Y:S04]  /*3060*/  STS.128 [R67+0x20], R28 ;  /* 0x0000201c43007388 */ /* 0x0001e80000000c00 */
[----:B------:R0:W-:Y:S01]  /*3070*/  STS.128 [R67+0x30], R20 ;  /* 0x0000301443007388 */ /* 0x0001e20000000c00 */
        /* <DEDUP_REMOVED lines=9> */
[----:B------:R-:W-:Y:S05]  /*3110*/  @!P1 BRA `(.L_x_113) ;  /* 0xfffffff0005c9947 */ /* 0x000fea000383ffff */
[----:B------:R-:W5:Y:S02]  /*3120*/  LDCU.U8 UR4, c[0x0][0x380] ;  /* 0x00007000ff0477ac */ /* 0x000f640008000000 */
[----:B-----5:R-:W-:-:S04]  /*3130*/  UPRMT UR4, UR4, 0x8880, URZ ;  /* 0x0000888004047896 */ /* 0x020fc800080000ff */
[----:B------:R-:W-:Y:S01]  /*3140*/  UISETP.NE.AND UP0, UPT, UR4, URZ, UPT ;  /* 0x000000ff0400728c */ /* 0x000fe2000bf05270 */
[----:B------:R-:W-:Y:S08]  /*3150*/  BAR.SYNC.DEFER_BLOCKING 0x0 ;  /* 0x0000000000007b1d */ /* 0x000ff00000010000 */
[----:B------:R-:W-:Y:S05]  /*3160*/  BRA.U !UP0, `(.L_x_114) ;  /* 0x00000005080c7547 */ /* 0x000fea000b800000 */
[----:B------:R-:W5:Y:S01]  /*3170*/  S2R R49, SR_TID.X ;  /* 0x0000000000317919 */ /* 0x000f620000002100 */
[----:B------:R-:W1:Y:S01]  /*3180*/  LDCU.64 UR4, c[0x0][0x398] ;  /* 0x00007300ff0477ac */ /* 0x000e620008000a00 */
[----:B0-----:R-:W-:Y:S01]  /*3190*/  IMAD.WIDE.U32 R58, R58, 0x800, RZ ;  /* 0x000008003a3a7825 */ /* 0x001fe200078e00ff */
[----:B------:R-:W-:Y:S04]  /*31a0*/  STS.64 [R9], R12 ;  /* 0x0000000c09007388 */ /* 0x000fe80000000a00 */
[----:B------:R-:W-:Y:S04]  /*31b0*/  STS.64 [R6+0x8], R14 ;  /* 0x0000080e06007388 */ /* 0x000fe80000000a00 */
[----:B------:R-:W-:Y:S04]  /*31c0*/  STS.64 [R7+0x10], R40 ;  /* 0x0000102807007388 */ /* 0x000fe80000000a00 */
[----:B------:R-:W-:Y:S04]  /*31d0*/  STS.64 [R4+0x18], R42 ;  /* 0x0000182a04007388 */ /* 0x000fe80000000a00 */
[----:B------:R-:W-:Y:S04]  /*31e0*/  STS.64 [R5+0x20], R32 ;  /* 0x0000202005007388 */ /* 0x000fe80000000a00 */
[----:B------:R-:W-:Y:S04]  /*31f0*/  STS.64 [R2+0x28], R34 ;  /* 0x0000282202007388 */ /* 0x000fe80000000a00 */
[----:B------:R5:W-:Y:S04]  /*3200*/  STS.64 [R3+0x30], R24 ;  /* 0x0000301803007388 */ /* 0x000be80000000a00 */
[----:B------:R0:W-:Y:S01]  /*3210*/  STS.64 [R0+0x38], R26 ;  /* 0x0000381a00007388 */ /* 0x0001e20000000a00 */
[----:B------:R-:W-:-:S03]  /*3220*/  NOP ;  /* 0x0000000000007918 */ /* 0x000fc60000000000 */
[----:B------:R-:W2:Y:S01]  /*3230*/  LDS.64 R52, [R48] ;  /* 0x0000000030347984 */ /* 0x000ea20000000a00 */
[----:B-----5:R-:W-:-:S03]  /*3240*/  IMAD.SHL.U32 R24, R49, 0x8, RZ ;  /* 0x0000000831187824 */ /* 0x020fc600078e00ff */
[----:B------:R-:W5:Y:S01]  /*3250*/  LDS.64 R50, [R47+0x100] ;  /* 0x000100002f327984 */ /* 0x000f620000000a00 */
[----:B0-----:R-:W-:Y:S02]  /*3260*/  LOP3.LUT R27, R49, 0x1f, RZ, 0xc0, !PT ;  /* 0x0000001f311b7812 */ /* 0x001fe400078ec0ff */
[----:B------:R-:W-:Y:S01]  /*3270*/  LOP3.LUT R24, R24, 0x1f00, RZ, 0xc0, !PT ;  /* 0x00001f0018187812 */ /* 0x000fe200078ec0ff */
[----:B------:R-:W0:Y:S03]  /*3280*/  LDS.64 R60, [R46+0x200] ;  /* 0x000200002e3c7984 */ /* 0x000e260000000a00 */
[----:B------:R-:W-:Y:S01]  /*3290*/  IADD3 R27, P0, P1, R24, R58, R27 ;  /* 0x0000003a181b7210 */ /* 0x000fe2000791e01b */
[----:B------:R-:W3:Y:S03]  /*32a0*/  LDS.64 R56, [R45+0x300] ;  /* 0x000300002d387984 */ /* 0x000ee60000000a00 */
[----:B------:R-:W-:Y:S01]  /*32b0*/  IADD3.X R58, PT, PT, RZ, R59, RZ, P0, P1 ;  /* 0x0000003bff3a7210 */ /* 0x000fe200007e24ff */
[----:B------:R-:W4:Y:S01]  /*32c0*/  LDS.64 R54, [R44+0x400] ;  /* 0x000400002c367984 */ /* 0x000f220000000a00 */
[----:B------:R-:W-:-:S02]  /*32d0*/  IMAD.SHL.U32 R26, R27, 0x8, RZ ;  /* 0x000000081b1a7824 */ /* 0x000fc400078e00ff */
[----:B------:R-:W-:Y:S01]  /*32e0*/  SHF.L.U64.HI R27, R27, 0x3, R58 ;  /* 0x000000031b1b7819 */ /* 0x000fe2000001023a */
[----:B------:R-:W4:Y:S02]  /*32f0*/  LDS.64 R40, [R11+0x500] ;  /* 0x000500000b287984 */ /* 0x000f240000000a00 */
[----:B-1----:R-:W-:Y:S02]  /*3300*/  IADD3 R24, P0, PT, R26, UR4, RZ ;  /* 0x000000041a187c10 */ /* 0x002fe4000ff1e0ff */
[----:B------:R-:W1:Y:S02]  /*3310*/  LDS.64 R14, [R10+0x600] ;  /* 0x000600000a0e7984 */ /* 0x000e640000000a00 */
[----:B------:R-:W-:Y:S01]  /*3320*/  IADD3.X R25, PT, PT, R27, UR5, RZ, P0, !PT ;  /* 0x000000051b197c10 */ /* 0x000fe200087fe4ff */
[----:B------:R-:W1:Y:S01]  /*3330*/  LDCU.64 UR4, c[0x0][0x3a0] ;  /* 0x00007400ff0477ac */ /* 0x000e620008000a00 */
[----:B------:R-:W1:Y:S04]  /*3340*/  LDS.64 R12, [R8+0x700] ;  /* 0x00070000080c7984 */ /* 0x000e680000000a00 */
[----:B--2---:R-:W-:Y:S04]  /*3350*/  STG.E.64 desc[UR6][R24.64], R52 ;  /* 0x0000003418007986 */ /* 0x004fe8000c101b06 */
[----:B-----5:R-:W-:Y:S04]  /*3360*/  STG.E.64 desc[UR6][R24.64+0x100], R50 ;  /* 0x0001003218007986 */ /* 0x020fe8000c101b06 */
[----:B0-----:R-:W-:Y:S04]  /*3370*/  STG.E.64 desc[UR6][R24.64+0x200], R60 ;  /* 0x0002003c18007986 */ /* 0x001fe8000c101b06 */
[----:B---3--:R-:W-:Y:S04]  /*3380*/  STG.E.64 desc[UR6][R24.64+0x300], R56 ;  /* 0x0003003818007986 */ /* 0x008fe8000c101b06 */
[----:B----4-:R-:W-:Y:S04]  /*3390*/  STG.E.64 desc[UR6][R24.64+0x400], R54 ;  /* 0x0004003618007986 */ /* 0x010fe8000c101b06 */
[----:B------:R-:W-:Y:S04]  /*33a0*/  STG.E.64 desc[UR6][R24.64+0x500], R40 ;  /* 0x0005002818007986 */ /* 0x000fe8000c101b06 */
[----:B-1----:R-:W-:Y:S04]  /*33b0*/  STG.E.64 desc[UR6][R24.64+0x600], R14 ;  /* 0x0006000e18007986 */ /* 0x002fe8000c101b06 */
[----:B------:R-:W-:Y:S01]  /*33c0*/  STG.E.64 desc[UR6][R24.64+0x700], R12 ;  /* 0x0007000c18007986 */ /* 0x000fe2000c101b06 */
[----:B------:R-:W-:Y:S06]  /*33d0*/  BAR.SYNC.DEFER_BLOCKING 0x0 ;  /* 0x0000000000007b1d */ /* 0x000fec0000010000 */
[----:B------:R-:W-:Y:S04]  /*33e0*/  STS.64 [R9], R16 ;  /* 0x0000001009007388 */ /* 0x000fe80000000a00 */
[----:B------:R-:W-:Y:S04]  /*33f0*/  STS.64 [R6+0x8], R18 ;  /* 0x0000081206007388 */ /* 0x000fe80000000a00 */
[----:B------:R-:W-:Y:S04]  /*3400*/  STS.64 [R7+0x10], R36 ;  /* 0x0000102407007388 */ /* 0x000fe80000000a00 */
[----:B------:R-:W-:Y:S04]  /*3410*/  STS.64 [R4+0x18], R38 ;  /* 0x0000182604007388 */ /* 0x000fe80000000a00 */
[----:B------:R-:W-:Y:S04]  /*3420*/  STS.64 [R5+0x20], R28 ;  /* 0x0000201c05007388 */ /* 0x000fe80000000a00 */
[----:B------:R0:W-:Y:S04]  /*3430*/  STS.64 [R2+0x28], R30 ;  /* 0x0000281e02007388 */ /* 0x0001e80000000a00 */
[----:B------:R1:W-:Y:S04]  /*3440*/  STS.64 [R3+0x30], R20 ;  /* 0x0000301403007388 */ /* 0x0003e80000000a00 */
[----:B------:R-:W-:Y:S01]  /*3450*/  STS.64 [R0+0x38], R22 ;  /* 0x0000381600007388 */ /* 0x000fe20000000a00 */
[----:B------:R-:W-:-:S03]  /*3460*/  NOP ;  /* 0x0000000000007918 */ /* 0x000fc60000000000 */
[----:B------:R-:W2:Y:S01]  /*3470*/  LDS.64 R48, [R48] ;  /* 0x0000000030307984 */ /* 0x000ea20000000a00 */
[----:B0-----:R-:W-:-:S03]  /*3480*/  IADD3 R2, P0, PT, R26, UR4, RZ ;  /* 0x000000041a027c10 */ /* 0x001fc6000ff1e0ff */
[----:B------:R-:W0:Y:S01]  /*3490*/  LDS.64 R12, [R47+0x100] ;  /* 0x000100002f0c7984 */ /* 0x000e220000000a00 */
[----:B-1----:R-:W-:-:S03]  /*34a0*/  IADD3.X R3, PT, PT, R27, UR5, RZ, P0, !PT ;  /* 0x000000051b037c10 */ /* 0x002fc600087fe4ff */
[----:B------:R-:W1:Y:S04]  /*34b0*/  LDS.64 R14, [R46+0x200] ;  /* 0x000200002e0e7984 */ /* 0x000e680000000a00 */
[----:B------:R-:W3:Y:S04]  /*34c0*/  LDS.64 R16, [R45+0x300] ;  /* 0x000300002d107984 */ /* 0x000ee80000000a00 */
[----:B------:R-:W4:Y:S04]  /*34d0*/  LDS.64 R6, [R44+0x400] ;  /* 0x000400002c067984 */ /* 0x000f280000000a00 */
[----:B------:R-:W5:Y:S04]  /*34e0*/  LDS.64 R18, [R11+0x500] ;  /* 0x000500000b127984 */ /* 0x000f680000000a00 */
[----:B------:R-:W5:Y:S04]  /*34f0*/  LDS.64 R4, [R10+0x600] ;  /* 0x000600000a047984 */ /* 0x000f680000000a00 */
[----:B------:R-:W5:Y:S04]  /*3500*/  LDS.64 R8, [R8+0x700] ;  /* 0x0007000008087984 */ /* 0x000f680000000a00 */
[----:B--2---:R-:W-:Y:S04]  /*3510*/  STG.E.64 desc[UR6][R2.64], R48 ;  /* 0x0000003002007986 */ /* 0x004fe8000c101b06 */
[----:B0-----:R-:W-:Y:S04]  /*3520*/  STG.E.64 desc[UR6][R2.64+0x100], R12 ;  /* 0x0001000c02007986 */ /* 0x001fe8000c101b06 */
[----:B-1----:R-:W-:Y:S04]  /*3530*/  STG.E.64 desc[UR6][R2.64+0x200], R14 ;  /* 0x0002000e02007986 */ /* 0x002fe8000c101b06 */
[----:B---3--:R-:W-:Y:S04]  /*3540*/  STG.E.64 desc[UR6][R2.64+0x300], R16 ;  /* 0x0003001002007986 */ /* 0x008fe8000c101b06 */
[----:B----4-:R-:W-:Y:S04]  /*3550*/  STG.E.64 desc[UR6][R2.64+0x400], R6 ;  /* 0x0004000602007986 */ /* 0x010fe8000c101b06 */
[----:B-----5:R-:W-:Y:S04]  /*3560*/  STG.E.64 desc[UR6][R2.64+0x500], R18 ;  /* 0x0005001202007986 */ /* 0x020fe8000c101b06 */
[----:B------:R-:W-:Y:S04]  /*3570*/  STG.E.64 desc[UR6][R2.64+0x600], R4 ;  /* 0x0006000402007986 */ /* 0x000fe8000c101b06 */
[----:B------:R-:W-:Y:S01]  /*3580*/  STG.E.64 desc[UR6][R2.64+0x700], R8 ;  /* 0x0007000802007986 */ /* 0x000fe2000c101b06 */
[----:B------:R-:W-:Y:S05]  /*3590*/  EXIT ;  /* 0x000000000000794d */ /* 0x000fea0003800000 */
.L_x_114:
[----:B------:R-:W-:Y:S01]  /*35a0*/  STS.64 [R9], R12 ;  /* 0x0000000c09007388 */ /* 0x000fe20000000a00 */
[----:B------:R-:W5:Y:S03]  /*35b0*/  LDCU.64 UR4, c[0x0][0x3b0] ;  /* 0x00007600ff0477ac */ /* 0x000f660008000a00 */
[----:B------:R-:W-:Y:S04]  /*35c0*/  STS.64 [R6+0x8], R14 ;  /* 0x0000080e06007388 */ /* 0x000fe80000000a00 */
[----:B------:R-:W-:Y:S04]  /*35d0*/  STS.64 [R7+0x10], R40 ;  /* 0x0000102807007388 */ /* 0x000fe80000000a00 */
[----:B------:R-:W-:Y:S04]  /*35e0*/  STS.64 [R4+0x18], R42 ;  /* 0x0000182a04007388 */ /* 0x000fe80000000a00 */
[----:B------:R-:W-:Y:S04]  /*35f0*/  STS.64 [R5+0x20], R32 ;  /* 0x0000202005007388 */ /* 0x000fe80000000a00 */
[----:B------:R-:W-:Y:S04]  /*3600*/  STS.64 [R2+0x28], R34 ;  /* 0x0000282202007388 */ /* 0x000fe80000000a00 */
[----:B------:R5:W-:Y:S04]  /*3610*/  STS.64 [R3+0x30], R24 ;  /* 0x0000301803007388 */ /* 0x000be80000000a00 */
[----:B------:R-:W-:Y:S01]  /*3620*/  STS.64 [R0+0x38], R26 ;  /* 0x0000381a00007388 */ /* 0x000fe20000000a00 */
[----:B------:R-:W-:-:S03]  /*3630*/  NOP ;  /* 0x0000000000007918 */ /* 0x000fc60000000000 */
[----:B------:R-:W0:Y:S01]  /*3640*/  LDS.64 R52, [R48] ;  /* 0x0000000030347984 */ /* 0x000e220000000a00 */
[----:B-----5:R-:W-:-:S03]  /*3650*/  IADD3 R24, P0, PT, R50, UR4, RZ ;  /* 0x0000000432187c10 */ /* 0x020fc6000ff1e0ff */
[----:B------:R-:W5:Y:S01]  /*3660*/  LDS.64 R54, [R47+0x100] ;  /* 0x000100002f367984 */ /* 0x000f620000000a00 */
[----:B------:R-:W-:Y:S01]  /*3670*/  IADD3.X R25, PT, PT, R49, UR5, RZ, P0, !PT ;  /* 0x0000000531197c10 */ /* 0x000fe200087fe4ff */
[----:B------:R-:W1:Y:S02]  /*3680*/  LDCU.64 UR4, c[0x0][0x3b8] ;  /* 0x00007700ff0477ac */ /* 0x000e640008000a00 */
[----:B------:R-:W2:Y:S04]  /*3690*/  LDS.64 R12, [R46+0x200] ;  /* 0x000200002e0c7984 */ /* 0x000ea80000000a00 */
[----:B------:R-:W3:Y:S04]  /*36a0*/  LDS.64 R14, [R45+0x300] ;  /* 0x000300002d0e7984 */ /* 0x000ee80000000a00 */
[----:B------:R-:W4:Y:S04]  /*36b0*/  LDS.64 R40, [R44+0x400] ;  /* 0x000400002c287984 */ /* 0x000f280000000a00 */
[----:B------:R-:W4:Y:S04]  /*36c0*/  LDS.64 R42, [R11+0x500] ;  /* 0x000500000b2a7984 */ /* 0x000f280000000a00 */
[----:B------:R-:W4:Y:S01]  /*36d0*/  LDS.64 R32, [R10+0x600] ;  /* 0x000600000a207984 */ /* 0x000f220000000a00 */
[----:B-1----:R-:W-:-:S03]  /*36e0*/  IADD3 R50, P0, PT, R50, UR4, RZ ;  /* 0x0000000432327c10 */ /* 0x002fc6000ff1e0ff */
[----:B------:R-:W1:Y:S01]  /*36f0*/  LDS.64 R34, [R8+0x700] ;  /* 0x0007000008227984 */ /* 0x000e620000000a00 */
[----:B------:R-:W-:-:S03]  /*3700*/  IADD3.X R51, PT, PT, R49, UR5, RZ, P0, !PT ;  /* 0x0000000531337c10 */ /* 0x000fc600087fe4ff */
[----:B0-----:R-:W-:Y:S04]  /*3710*/  STG.E.64 desc[UR6][R24.64], R52 ;  /* 0x0000003418007986 */ /* 0x001fe8000c101b06 */
[----:B-----5:R-:W-:Y:S04]  /*3720*/  STG.E.64 desc[UR6][R24.64+0x100], R54 ;  /* 0x0001003618007986 */ /* 0x020fe8000c101b06 */
[----:B--2---:R-:W-:Y:S04]  /*3730*/  STG.E.64 desc[UR6][R24.64+0x200], R12 ;  /* 0x0002000c18007986 */ /* 0x004fe8000c101b06 */
[----:B---3--:R-:W-:Y:S04]  /*3740*/  STG.E.64 desc[UR6][R24.64+0x300], R14 ;  /* 0x0003000e18007986 */ /* 0x008fe8000c101b06 */
[----:B----4-:R-:W-:Y:S04]  /*3750*/  STG.E.64 desc[UR6][R24.64+0x400], R40 ;  /* 0x0004002818007986 */ /* 0x010fe8000c101b06 */
[----:B------:R-:W-:Y:S04]  /*3760*/  STG.E.64 desc[UR6][R24.64+0x500], R42 ;  /* 0x0005002a18007986 */ /* 0x000fe8000c101b06 */
[----:B------:R-:W-:Y:S04]  /*3770*/  STG.E.64 desc[UR6][R24.64+0x600], R32 ;  /* 0x0006002018007986 */ /* 0x000fe8000c101b06 */
[----:B-1----:R-:W-:Y:S01]  /*3780*/  STG.E.64 desc[UR6][R24.64+0x700], R34 ;  /* 0x0007002218007986 */ /* 0x002fe2000c101b06 */
[----:B------:R-:W-:Y:S06]  /*3790*/  BAR.SYNC.DEFER_BLOCKING 0x0 ;  /* 0x0000000000007b1d */ /* 0x000fec0000010000 */
[----:B------:R-:W-:Y:S04]  /*37a0*/  STS.64 [R9], R16 ;  /* 0x0000001009007388 */ /* 0x000fe80000000a00 */
[----:B------:R-:W-:Y:S04]  /*37b0*/  STS.64 [R6+0x8], R18 ;  /* 0x0000081206007388 */ /* 0x000fe80000000a00 */
[----:B------:R-:W-:Y:S04]  /*37c0*/  STS.64 [R7+0x10], R36 ;  /* 0x0000102407007388 */ /* 0x000fe80000000a00 */
[----:B------:R-:W-:Y:S04]  /*37d0*/  STS.64 [R4+0x18], R38 ;  /* 0x0000182604007388 */ /* 0x000fe80000000a00 */
[----:B------:R-:W-:Y:S04]  /*37e0*/  STS.64 [R5+0x20], R28 ;  /* 0x0000201c05007388 */ /* 0x000fe80000000a00 */
[----:B------:R-:W-:Y:S04]  /*37f0*/  STS.64 [R2+0x28], R30 ;  /* 0x0000281e02007388 */ /* 0x000fe80000000a00 */
[----:B------:R-:W-:Y:S04]  /*3800*/  STS.64 [R3+0x30], R20 ;  /* 0x0000301403007388 */ /* 0x000fe80000000a00 */
[----:B------:R-:W-:Y:S01]  /*3810*/  STS.64 [R0+0x38], R22 ;  /* 0x0000381600007388 */ /* 0x000fe20000000a00 */
[----:B------:R-:W-:-:S03]  /*3820*/  NOP ;  /* 0x0000000000007918 */ /* 0x000fc60000000000 */
[----:B------:R-:W0:Y:S04]  /*3830*/  LDS.64 R12, [R48] ;  /* 0x00000000300c7984 */ /* 0x000e280000000a00 */
[----:B------:R-:W1:Y:S04]  /*3840*/  LDS.64 R14, [R47+0x100] ;  /* 0x000100002f0e7984 */ /* 0x000e680000000a00 */
[----:B------:R-:W2:Y:S04]  /*3850*/  LDS.64 R16, [R46+0x200] ;  /* 0x000200002e107984 */ /* 0x000ea80000000a00 */
[----:B------:R-:W3:Y:S04]  /*3860*/  LDS.64 R18, [R45+0x300] ;  /* 0x000300002d127984 */ /* 0x000ee80000000a00 */
[----:B------:R-:W4:Y:S04]  /*3870*/  LDS.64 R6, [R44+0x400] ;  /* 0x000400002c067984 */ /* 0x000f280000000a00 */
[----:B------:R-:W5:Y:S04]  /*3880*/  LDS.64 R24, [R11+0x500] ;  /* 0x000500000b187984 */ /* 0x000f680000000a00 */
[----:B------:R-:W5:Y:S04]  /*3890*/  LDS.64 R4, [R10+0x600] ;  /* 0x000600000a047984 */ /* 0x000f680000000a00 */
[----:B------:R-:W5:Y:S04]  /*38a0*/  LDS.64 R8, [R8+0x700] ;  /* 0x0007000008087984 */ /* 0x000f680000000a00 */
[----:B0-----:R-:W-:Y:S04]  /*38b0*/  STG.E.64 desc[UR6][R50.64], R12 ;  /* 0x0000000c32007986 */ /* 0x001fe8000c101b06 */
[----:B-1----:R-:W-:Y:S04]  /*38c0*/  STG.E.64 desc[UR6][R50.64+0x100], R14 ;  /* 0x0001000e32007986 */ /* 0x002fe8000c101b06 */
[----:B--2---:R-:W-:Y:S04]  /*38d0*/  STG.E.64 desc[UR6][R50.64+0x200], R16 ;  /* 0x0002001032007986 */ /* 0x004fe8000c101b06 */
[----:B---3--:R-:W-:Y:S04]  /*38e0*/  STG.E.64 desc[UR6][R50.64+0x300], R18 ;  /* 0x0003001232007986 */ /* 0x008fe8000c101b06 */
[----:B----4-:R-:W-:Y:S04]  /*38f0*/  STG.E.64 desc[UR6][R50.64+0x400], R6 ;  /* 0x0004000632007986 */ /* 0x010fe8000c101b06 */
[----:B-----5:R-:W-:Y:S04]  /*3900*/  STG.E.64 desc[UR6][R50.64+0x500], R24 ;  /* 0x0005001832007986 */ /* 0x020fe8000c101b06 */
[----:B------:R-:W-:Y:S04]  /*3910*/  STG.E.64 desc[UR6][R50.64+0x600], R4 ;  /* 0x0006000432007986 */ /* 0x000fe8000c101b06 */
[----:B------:R-:W-:Y:S01]  /*3920*/  STG.E.64 desc[UR6][R50.64+0x700], R8 ;  /* 0x0007000832007986 */ /* 0x000fe2000c101b06 */
[----:B------:R-:W-:Y:S05]  /*3930*/  EXIT ;  /* 0x000000000000794d */ /* 0x000fea0003800000 */
.L_x_93:
[----:B------:R-:W0:Y:S01]  /*3940*/  LDC.64 R4, c[0x0][0x390] ;  /* 0x0000e400ff047b82 */ /* 0x000e220000000a00 */
[----:B------:R-:W-:Y:S01]  /*3950*/  ACQBULK ;  /* 0x000000000000782e */ /* 0x000fe20000000000 */
[----:B------:R-:W1:Y:S06]  /*3960*/  S2R R51, SR_TID.X ;  /* 0x0000000000337919 */ /* 0x000e6c0000002100 */
[----:B------:R-:W2:Y:S08]  /*3970*/  LDC R7, c[0x0][0x3a8] ;  /* 0x0000ea00ff077b82 */ /* 0x000eb00000000800 */
[----:B------:R-:W3:Y:S01]  /*3980*/  LDC.64 R30, c[0x0][0x388] ;  /* 0x0000e200ff1e7b82 */ /* 0x000ee20000000a00 */
[----:B0-----:R-:W-:-:S05]  /*3990*/  IMAD.WIDE.U32 R4, R58, 0x4000, R4 ;  /* 0x000040003a047825 */ /* 0x001fca00078e0004 */
[----:B------:R0:W4:Y:S01]  /*39a0*/  LDG.E.64 R2, desc[UR6][R4.64] ;  /* 0x0000000604027981 */ /* 0x000122000c1e1b00 */
[----:B------:R-:W-:Y:S01]  /*39b0*/  IMAD.SHL.U32 R50, R58, 0x800, RZ ;  /* 0x000008003a327824 */ /* 0x000fe200078e00ff */
[----:B-1----:R-:W-:-:S03]  /*39c0*/  SHF.L.U32 R33, R51, 0x3, RZ ;  /* 0x0000000333217819 */ /* 0x002fc600000006ff */
[----:B------:R-:W-:Y:S01]  /*39d0*/  IMAD.MOV R50, RZ, RZ, -R50 ;  /* 0x000000ffff327224 */ /* 0x000fe200078e0a32 */
[----:B------:R-:W-:-:S04]  /*39e0*/  LOP3.LUT R0, R33, 0x1f00, RZ, 0xc0, !PT ;  /* 0x00001f0021007812 */ /* 0x000fc800078ec0ff */
[----:B--2---:R-:W-:Y:S01]  /*39f0*/  VIADDMNMX R50, R50, R7, 0x800, PT ;  /* 0x0000080032327446 */ /* 0x004fe20003800107 */
[----:B---3--:R-:W-:Y:S01]  /*3a00*/  IMAD.WIDE.U32 R30, R58, 0x4000, R30 ;  /* 0x000040003a1e7825 */ /* 0x008fe200078e001e */
[----:B------:R-:W-:-:S04]  /*3a10*/  LOP3.LUT R35, R0, 0x1f, R51, 0xf8, !PT ;  /* 0x0000001f00237812 */ /* 0x000fc800078ef833 */
[C---:B------:R-:W-:Y:S01]  /*3a20*/  IADD3 R7, PT, PT, R35.reuse, 0x20, RZ ;  /* 0x0000002023077810 */ /* 0x040fe20007ffe0ff */
[C---:B------:R-:W-:Y:S01]  /*3a30*/  IMAD.SHL.U32 R29, R35.reuse, 0x8, RZ ;  /* 0x00000008231d7824 */ /* 0x040fe200078e00ff */
[CC--:B------:R-:W-:Y:S01]  /*3a40*/  ISETP.GE.AND P6, PT, R35.reuse, R50.reuse, PT ;  /* 0x000000322300720c */ /* 0x0c0fe20003fc6270 */
[C---:B------:R-:W-:Y:S01]  /*3a50*/  VIADD R9, R35.reuse, 0x40 ;  /* 0x0000004023097836 */ /* 0x040fe20000000000 */
[C---:B------:R-:W-:Y:S01]  /*3a60*/  IADD3 R49, PT, PT, R35.reuse, 0x60, RZ ;  /* 0x0000006023317810 */ /* 0x040fe20007ffe0ff */
[----:B------:R-:W-:Y:S01]  /*3a70*/  VIADD R11, R35, 0x80 ;  /* 0x00000080230b7836 */ /* 0x000fe20000000000 */
[----:B------:R-:W-:Y:S02]  /*3a80*/  IADD3 R18, P0, PT, R4, R29, RZ ;  /* 0x0000001d04127210 */ /* 0x000fe40007f1e0ff */
[----:B------:R-:W-:Y:S02]  /*3a90*/  ISETP.GE.AND P1, PT, R9, R50, PT ;  /* 0x000000320900720c */ /* 0x000fe40003f26270 */
[----:B------:R-:W-:Y:S01]  /*3aa0*/  IADD3 R28, P5, PT, R29, R30, RZ ;  /* 0x0000001e1d1c7210 */ /* 0x000fe20007fbe0ff */
[----:B------:R-:W-:Y:S01]  /*3ab0*/  IMAD.X R19, RZ, RZ, R5, P0 ;  /* 0x000000ffff137224 */ /* 0x000fe200000e0605 */
[-C--:B------:R-:W-:Y:S01]  /*3ac0*/  ISETP.GE.AND P0, PT, R7, R50.reuse, PT ;  /* 0x000000320700720c */ /* 0x080fe20003f06270 */
[----:B------:R-:W-:Y:S01]  /*3ad0*/  VIADD R7, R35, 0xc0 ;  /* 0x000000c023077836 */ /* 0x000fe20000000000 */
[-C--:B------:R-:W-:Y:S01]  /*3ae0*/  ISETP.GE.AND P3, PT, R49, R50.reuse, PT ;  /* 0x000000323100720c */ /* 0x080fe20003f66270 */
[----:B0-----:R-:W-:Y:S01]  /*3af0*/  VIADD R5, R35, 0xa0 ;  /* 0x000000a023057836 */ /* 0x001fe20000000000 */
[----:B------:R-:W-:Y:S01]  /*3b00*/  ISETP.GE.AND P2, PT, R11, R50, PT ;  /* 0x000000320b00720c */ /* 0x000fe20003f46270 */
[----:B------:R-:W-:-:S02]  /*3b10*/  VIADD R21, R35, 0xe0 ;  /* 0x000000e023157836 */ /* 0x000fc40000000000 */
[----:B------:R-:W-:Y:S01]  /*3b20*/  IMAD.X R29, RZ, RZ, R31, P5 ;  /* 0x000000ffff1d7224 */ /* 0x000fe200028e061f */
[-C--:B------:R-:W-:Y:S02]  /*3b30*/  ISETP.GE.AND P5, PT, R7, R50.reuse, PT ;  /* 0x000000320700720c */ /* 0x080fe40003fa6270 */
[----:B------:R-:W-:Y:S02]  /*3b40*/  ISETP.GE.AND P4, PT, R5, R50, PT ;  /* 0x000000320500720c */ /* 0x000fe40003f86270 */
[----:B----4-:R-:W-:Y:S01]  /*3b50*/  MOV R15, R3 ;  /* 0x00000003000f7202 */ /* 0x010fe20000000f00 */
[----:B------:R-:W-:Y:S02]  /*3b60*/  IMAD.MOV.U32 R14, RZ, RZ, R2 ;  /* 0x000000ffff0e7224 */ /* 0x000fe400078e0002 */
[----:B------:R-:W2:Y:S02]  /*3b70*/  @!P6 LDG.E.64 R2, desc[UR6][R18.64] ;  /* 0x000000061202e981 */ /* 0x000ea4000c1e1b00 */
[----:B------:R-:W-:Y:S01]  /*3b80*/  IMAD.MOV.U32 R10, RZ, RZ, R14 ;  /* 0x000000ffff0a7224 */ /* 0x000fe200078e000e */
[-C--:B------:R-:W-:Y:S01]  /*3b90*/  MOV R8, R14.reuse ;  /* 0x0000000e00087202 */ /* 0x080fe20000000f00 */
[--C-:B------:R-:W-:Y:S01]  /*3ba0*/  IMAD.MOV.U32 R11, RZ, RZ, R15.reuse ;  /* 0x000000ffff0b7224 */ /* 0x100fe200078e000f */
[----:B------:R-:W-:Y:S01]  /*3bb0*/  MOV R4, R14 ;  /* 0x0000000e00047202 */ /* 0x000fe20000000f00 */
[----:B------:R-:W-:-:S02]  /*3bc0*/  IMAD.MOV.U32 R9, RZ, RZ, R15 ;  /* 0x000000ffff097224 */ /* 0x000fc400078e000f */
[--C-:B------:R-:W-:Y:S02]  /*3bd0*/  IMAD.MOV.U32 R6, RZ, RZ, R14.reuse ;  /* 0x000000ffff067224 */ /* 0x100fe400078e000e */
[--C-:B------:R-:W-:Y:S01]  /*3be0*/  IMAD.MOV.U32 R7, RZ, RZ, R15.reuse ;  /* 0x000000ffff077224 */ /* 0x100fe200078e000f */
[----:B------:R-:W-:Y:S01]  /*3bf0*/  ISETP.GE.AND P6, PT, R21, R50, PT ;  /* 0x000000321500720c */ /* 0x000fe20003fc6270 */
[----:B------:R-:W-:Y:S01]  /*3c00*/  IMAD.MOV.U32 R5, RZ, RZ, R15 ;  /* 0x000000ffff057224 */ /* 0x000fe200078e000f */
[----:B------:R-:W3:Y:S01]  /*3c10*/  @!P0 LDG.E.64 R10, desc[UR6][R18.64+0x100] ;  /* 0x00010006120a8981 */ /* 0x000ee2000c1e1b00 */
[----:B------:R-:W-:-:S03]  /*3c20*/  IMAD.MOV.U32 R12, RZ, RZ, R14 ;  /* 0x000000ffff0c7224 */ /* 0x000fc600078e000e */
[----:B------:R-:W4:Y:S01]  /*3c30*/  @!P1 LDG.E.64 R8, desc[UR6][R18.64+0x200] ;  /* 0x0002000612089981 */ /* 0x000f22000c1e1b00 */
[--C-:B------:R-:W-:Y:S01]  /*3c40*/  IMAD.MOV.U32 R13, RZ, RZ, R15.reuse ;  /* 0x000000ffff0d7224 */ /* 0x100fe200078e000f */
[----:B------:R-:W-:Y:S02]  /*3c50*/  MOV R16, R14 ;  /* 0x0000000e00107202 */ /* 0x000fe40000000f00 */
[----:B------:R-:W5:Y:S01]  /*3c60*/  @!P3 LDG.E.64 R6, desc[UR6][R18.64+0x300] ;  /* 0x000300061206b981 */ /* 0x000f62000c1e1b00 */
[----:B------:R-:W-:-:S03]  /*3c70*/  IMAD.MOV.U32 R17, RZ, RZ, R15 ;  /* 0x000000ffff117224 */ /* 0x000fc600078e000f */
[----:B------:R-:W5:Y:S04]  /*3c80*/  @!P2 LDG.E.64 R4, desc[UR6][R18.64+0x400] ;  /* 0x000400061204a981 */ /* 0x000f68000c1e1b00 */
[----:B------:R-:W5:Y:S04]  /*3c90*/  @!P4 LDG.E.64 R12, desc[UR6][R18.64+0x500] ;  /* 0x00050006120cc981 */ /* 0x000f68000c1e1b00 */
[----:B------:R-:W5:Y:S04]  /*3ca0*/  @!P5 LDG.E.64 R16, desc[UR6][R18.64+0x600] ;  /* 0x000600061210d981 */ /* 0x000f68000c1e1b00 */
[----:B------:R0:W5:Y:S01]  /*3cb0*/  @!P6 LDG.E.64 R14, desc[UR6][R18.64+0x700] ;  /* 0x00070006120ee981 */ /* 0x000162000c1e1b00 */
[----:B------:R-:W1:Y:S01]  /*3cc0*/  S2R R21, SR_LANEID ;  /* 0x0000000000157919 */ /* 0x000e620000000000 */
[----:B------:R-:W0:Y:S01]  /*3cd0*/  S2UR UR5, SR_CgaCtaId ;  /* 0x00000000000579c3 */ /* 0x000e220000008800 */
[----:B------:R-:W-:-:S02]  /*3ce0*/  UMOV UR4, 0x400 ;  /* 0x0000040000047882 */ /* 0x000fc40000000000 */
[----:B0-----:R-:W-:Y:S01]  /*3cf0*/  ULEA UR4, UR5, UR4, 0x18 ;  /* 0x0000000405047291 */ /* 0x001fe2000f8ec0ff */
[----:B-1----:R-:W-:-:S04]  /*3d00*/  IMAD.IADD R0, R0, 0x1, R21 ;  /* 0x0000000100007824 */ /* 0x002fc800078e0215 */
[----:B------:R-:W-:Y:S01]  /*3d10*/  IMAD R20, R21, 0x7, R0 ;  /* 0x0000000715147824 */ /* 0x000fe200078e0200 */
[C---:B------:R-:W-:Y:S01]  /*3d20*/  IADD3 R21, PT, PT, R0.reuse, 0x20, RZ ;  /* 0x0000002000157810 */ /* 0x040fe20007ffe0ff */
[C---:B------:R-:W-:Y:S02]  /*3d30*/  VIADD R23, R0.reuse, 0x40 ;  /* 0x0000004000177836 */ /* 0x040fe40000000000 */
[C---:B------:R-:W-:Y:S01]  /*3d40*/  VIADD R25, R0.reuse, 0x60 ;  /* 0x0000006000197836 */ /* 0x040fe20000000000 */
[CC--:B------:R-:W-:Y:S01]  /*3d50*/  LEA.HI.SX32 R48, R0.reuse, R0.reuse, 0x1b ;  /* 0x0000000000307211 */ /* 0x0c0fe200078fdaff */
[----:B------:R-:W-:Y:S01]  /*3d60*/  VIADD R19, R0, 0x80 ;  /* 0x0000008000137836 */ /* 0x000fe20000000000 */
[-C--:B------:R-:W-:Y:S02]  /*3d70*/  LEA.HI.SX32 R21, R21, R0.reuse, 0x1b ;  /* 0x0000000015157211 */ /* 0x080fe400078fdaff */
[-C--:B------:R-:W-:Y:S02]  /*3d80*/  LEA.HI.SX32 R23, R23, R0.reuse, 0x1b ;  /* 0x0000000017177211 */ /* 0x080fe400078fdaff */
[----:B------:R-:W-:-:S02]  /*3d90*/  LEA.HI.SX32 R25, R25, R0, 0x1b ;  /* 0x0000000019197211 */ /* 0x000fc400078fdaff */
[-C--:B------:R-:W-:Y:S02]  /*3da0*/  LEA.HI.SX32 R19, R19, R0.reuse, 0x1b ;  /* 0x0000000013137211 */ /* 0x080fe400078fdaff */
[----:B------:R-:W-:Y:S01]  /*3db0*/  LEA R48, R48, UR4, 0x3 ;  /* 0x0000000430307c11 */ /* 0x000fe2000f8e18ff */
[C---:B------:R-:W-:Y:S01]  /*3dc0*/  VIADD R37, R0.reuse, 0xc0 ;  /* 0x000000c000257836 */ /* 0x040fe20000000000 */
[----:B------:R-:W-:Y:S01]  /*3dd0*/  LEA R47, R21, UR4, 0x3 ;  /* 0x00000004152f7c11 */ /* 0x000fe2000f8e18ff */
[C---:B------:R-:W-:Y:S01]  /*3de0*/  VIADD R39, R0.reuse, 0xe0 ;  /* 0x000000e000277836 */ /* 0x040fe20000000000 */
[----:B------:R-:W-:Y:S02]  /*3df0*/  IADD3 R27, PT, PT, R0, 0xa0, RZ ;  /* 0x000000a0001b7810 */ /* 0x000fe40007ffe0ff */
[----:B------:R-:W-:Y:S02]  /*3e00*/  LEA R46, R23, UR4, 0x3 ;  /* 0x00000004172e7c11 */ /* 0x000fe4000f8e18ff */
[----:B------:R-:W-:Y:S01]  /*3e10*/  LEA R45, R25, UR4, 0x3 ;  /* 0x00000004192d7c11 */ /* 0x000fe2000f8e18ff */
[C---:B------:R-:W-:Y:S01]  /*3e20*/  VIADD R23, R20.reuse, 0x3 ;  /* 0x0000000314177836 */ /* 0x040fe20000000000 */
[----:B------:R-:W-:Y:S01]  /*3e30*/  LEA R44, R19, UR4, 0x3 ;  /* 0x00000004132c7c11 */ /* 0x000fe2000f8e18ff */
[C---:B------:R-:W-:Y:S01]  /*3e40*/  VIADD R19, R20.reuse, 0x1 ;  /* 0x0000000114137836 */ /* 0x040fe20000000000 */
[-C--:B------:R-:W-:Y:S01]  /*3e50*/  LEA.HI.SX32 R27, R27, R0.reuse, 0x1b ;  /* 0x000000001b1b7211 */ /* 0x080fe200078fdaff */
[C---:B------:R-:W-:Y:S01]  /*3e60*/  VIADD R25, R20.reuse, 0x4 ;  /* 0x0000000414197836 */ /* 0x040fe20000000000 */
[C---:B------:R-:W-:Y:S01]  /*3e70*/  IADD3 R21, PT, PT, R20.reuse, 0x2, RZ ;  /* 0x0000000214157810 */ /* 0x040fe20007ffe0ff */
[C---:B------:R-:W-:Y:S01]  /*3e80*/  VIADD R41, R20.reuse, 0x5 ;  /* 0x0000000514297836 */ /* 0x040fe20000000000 */
[C---:B------:R-:W-:Y:S01]  /*3e90*/  IADD3 R43, PT, PT, R20.reuse, 0x6, RZ ;  /* 0x00000006142b7810 */ /* 0x040fe20007ffe0ff */
[----:B------:R-:W-:Y:S01]  /*3ea0*/  VIADD R53, R20, 0x7 ;  /* 0x0000000714357836 */ /* 0x000fe20000000000 */
[----:B------:R-:W-:-:S02]  /*3eb0*/  LEA.HI.SX32 R37, R37, R0, 0x1b ;  /* 0x0000000025257211 */ /* 0x000fc400078fdaff */
[----:B------:R-:W-:Y:S02]  /*3ec0*/  LEA.HI.SX32 R39, R39, R0, 0x1b ;  /* 0x0000000027277211 */ /* 0x000fe400078fdaff */
[----:B------:R-:W-:-:S04]  /*3ed0*/  LEA.HI.SX32 R0, R53, R20, 0x1b ;  /* 0x0000001435007211 */ /* 0x000fc800078fdaff */
[----:B------:R-:W-:Y:S01]  /*3ee0*/  LEA R0, R0, UR4, 0x3 ;  /* 0x0000000400007c11 */ /* 0x000fe2000f8e18ff */
[----:B--2---:R0:W-:Y:S04]  /*3ef0*/  STS.64 [R48], R2 ;  /* 0x0000000230007388 */ /* 0x0041e80000000a00 */
[----:B---3--:R1:W-:Y:S01]  /*3f00*/  STS.64 [R47+0x100], R10 ;  /* 0x0001000a2f007388 */ /* 0x0083e20000000a00 */
[----:B0-----:R-:W-:-:S03]  /*3f10*/  LEA.HI.SX32 R2, R41, R20, 0x1b ;  /* 0x0000001429027211 */ /* 0x001fc600078fdaff */
[----:B----4-:R0:W-:Y:S01]  /*3f20*/  STS.64 [R46+0x200], R8 ;  /* 0x000200082e007388 */ /* 0x0101e20000000a00 */
[----:B------:R-:W-:-:S03]  /*3f30*/  LEA.HI.SX32 R3, R43, R20, 0x1b ;  /* 0x000000142b037211 */ /* 0x000fc600078fdaff */
[----:B-----5:R2:W-:Y:S04]  /*3f40*/  STS.64 [R45+0x300], R6 ;  /* 0x000300062d007388 */ /* 0x0205e80000000a00 */
[----:B------:R3:W-:Y:S01]  /*3f50*/  STS.64 [R44+0x400], R4 ;  /* 0x000400042c007388 */ /* 0x0007e20000000a00 */
[----:B-1----:R-:W-:Y:S02]  /*3f60*/  LEA R11, R27, UR4, 0x3 ;  /* 0x000000041b0b7c11 */ /* 0x002fe4000f8e18ff */
[----:B------:R-:W-:Y:S02]  /*3f70*/  LEA R10, R37, UR4, 0x3 ;  /* 0x00000004250a7c11 */ /* 0x000fe4000f8e18ff */
[-C--:B0-----:R-:W-:Y:S02]  /*3f80*/  LEA.HI.SX32 R9, R20, R20.reuse, 0x1b ;  /* 0x0000001414097211 */ /* 0x081fe400078fdaff */
[----:B--2---:R-:W-:-:S02]  /*3f90*/  LEA.HI.SX32 R6, R19, R20, 0x1b ;  /* 0x0000001413067211 */ /* 0x004fc400078fdaff */
[-C--:B------:R-:W-:Y:S02]  /*3fa0*/  LEA.HI.SX32 R7, R21, R20.reuse, 0x1b ;  /* 0x0000001415077211 */ /* 0x080fe400078fdaff */
[-C--:B---3--:R-:W-:Y:S02]  /*3fb0*/  LEA.HI.SX32 R4, R23, R20.reuse, 0x1b ;  /* 0x0000001417047211 */ /* 0x088fe400078fdaff */
[----:B------:R-:W-:Y:S02]  /*3fc0*/  LEA.HI.SX32 R5, R25, R20, 0x1b ;  /* 0x0000001419057211 */ /* 0x000fe400078fdaff */
[----:B------:R-:W-:Y:S01]  /*3fd0*/  LEA R8, R39, UR4, 0x3 ;  /* 0x0000000427087c11 */ /* 0x000fe2000f8e18ff */
[----:B------:R-:W-:Y:S01]  /*3fe0*/  STS.64 [R11+0x500], R12 ;  /* 0x0005000c0b007388 */ /* 0x000fe20000000a00 */
[----:B------:R-:W-:Y:S02]  /*3ff0*/  LEA R9, R9, UR4, 0x3 ;  /* 0x0000000409097c11 */ /* 0x000fe4000f8e18ff */
[----:B------:R-:W-:-:S02]  /*4000*/  LEA R6, R6, UR4, 0x3 ;  /* 0x0000000406067c11 */ /* 0x000fc4000f8e18ff */
[----:B------:R-:W-:Y:S02]  /*4010*/  LEA R7, R7, UR4, 0x3 ;  /* 0x0000000407077c11 */ /* 0x000fe4000f8e18ff */
[----:B------:R-:W-:Y:S02]  /*4020*/  LEA R4, R4, UR4, 0x3 ;  /* 0x0000000404047c11 */ /* 0x000fe4000f8e18ff */
[----:B------:R-:W-:Y:S02]  /*4030*/  LEA R5, R5, UR4, 0x3 ;  /* 0x0000000405057c11 */ /* 0x000fe4000f8e18ff */
[----:B------:R-:W-:Y:S02]  /*4040*/  LEA R2, R2, UR4, 0x3 ;  /* 0x0000000402027c11 */ /* 0x000fe4000f8e18ff */
[----:B------:R-:W-:Y:S01]  /*4050*/  LEA R3, R3, UR4, 0x3 ;  /* 0x0000000403037c11 */ /* 0x000fe2000f8e18ff */
[----:B------:R-:W-:Y:S04]  /*4060*/  STS.64 [R10+0x600], R16 ;  /* 0x000600100a007388 */ /* 0x000fe80000000a00 */
[----:B------:R-:W-:Y:S01]  /*4070*/  STS.64 [R8+0x700], R14 ;  /* 0x0007000e08007388 */ /* 0x000fe20000000a00 */
[----:B------:R-:W-:-:S03]  /*4080*/  NOP ;  /* 0x0000000000007918 */ /* 0x000fc60000000000 */
[----:B------:R-:W-:Y:S04]  /*4090*/  LDS.64 R12, [R9] ;  /* 0x00000000090c7984 */ /* 0x000fe80000000a00 */
[----:B------:R-:W-:Y:S04]  /*40a0*/  LDS.64 R14, [R6+0x8] ;  /* 0x00000800060e7984 */ /* 0x000fe80000000a00 */
[----:B------:R-:W-:Y:S04]  /*40b0*/  LDS.64 R16, [R7+0x10] ;  /* 0x0000100007107984 */ /* 0x000fe80000000a00 */
[----:B------:R-:W-:Y:S04]  /*40c0*/  LDS.64 R18, [R4+0x18] ;  /* 0x0000180004127984 */ /* 0x000fe80000000a00 */
[----:B------:R-:W-:Y:S04]  /*40d0*/  LDS.64 R20, [R5+0x20] ;  /* 0x0000200005147984 */ /* 0x000fe80000000a00 */
[----:B------:R-:W-:Y:S04]  /*40e0*/  LDS.64 R22, [R2+0x28] ;  /* 0x0000280002167984 */ /* 0x000fe80000000a00 */
[----:B------:R-:W-:Y:S04]  /*40f0*/  LDS.64 R24, [R3+0x30] ;  /* 0x0000300003187984 */ /* 0x000fe80000000a00 */
[----:B------:R-:W-:Y:S01]  /*4100*/  LDS.64 R26, [R0+0x38] ;  /* 0x00003800001a7984 */ /* 0x000fe20000000a00 */
[----:B------:R-:W-:Y:S06]  /*4110*/  BAR.SYNC.DEFER_BLOCKING 0x0 ;  /* 0x0000000000007b1d */ /* 0x000fec0000010000 */
[----:B------:R-:W2:Y:S01]  /*4120*/  LDG.E.64 R38, desc[UR6][R30.64] ;  /* 0x000000061e267981 */ /* 0x000ea2000c1e1b00 */
[----:B------:R-:W-:-:S02]  /*4130*/  P2R R32, PR, RZ, 0x1 ;  /* 0x00000001ff207803 */ /* 0x000fc40000000000 */
[----:B------:R-:W-:Y:S01]  /*4140*/  ISETP.GE.AND P0, PT, R35, R50, PT ;  /* 0x000000322300720c */ /* 0x000fe20003f06270 */
[----:B--2---:R-:W-:Y:S02]  /*4150*/  IMAD.MOV.U32 R56, RZ, RZ, R38 ;  /* 0x000000ffff387224 */ /* 0x004fe400078e0026 */
[----:B------:R-:W-:-:S10]  /*4160*/  IMAD.MOV.U32 R57, RZ, RZ, R39 ;  /* 0x000000ffff397224 */ /* 0x000fd400078e0027 */
[----:B------:R-:W2:Y:S01]  /*4170*/  @!P0 LDG.E.64 R38, desc[UR6][R28.64] ;  /* 0x000000061c268981 */ /* 0x000ea2000c1e1b00 */
[----:B------:R-:W-:Y:S01]  /*4180*/  ISETP.NE.AND P0, PT, R32, RZ, PT ;  /* 0x000000ff2000720c */ /* 0x000fe20003f05270 */
[--C-:B------:R-:W-:Y:S01]  /*4190*/  IMAD.MOV.U32 R41, RZ, RZ, R57.reuse ;  /* 0x000000ffff297224 */ /* 0x100fe200078e0039 */
[-C--:B------:R-:W-:Y:S01]  /*41a0*/  MOV R40, R56.reuse ;  /* 0x0000003800287202 */ /* 0x080fe20000000f00 */
[--C-:B------:R-:W-:Y:S01]  /*41b0*/  IMAD.MOV.U32 R42, RZ, RZ, R56.reuse ;  /* 0x000000ffff2a7224 */ /* 0x100fe200078e0038 */
[-C--:B------:R-:W-:Y:S01]  /*41c0*/  MOV R52, R56.reuse ;  /* 0x0000003800347202 */ /* 0x080fe20000000f00 */
[--C-:B------:R-:W-:Y:S02]  /*41d0*/  IMAD.MOV.U32 R43, RZ, RZ, R57.reuse ;  /* 0x000000ffff2b7224 */ /* 0x100fe400078e0039 */
[----:B------:R-:W-:Y:S01]  /*41e0*/  IMAD.MOV.U32 R53, RZ, RZ, R57 ;  /* 0x000000ffff357224 */ /* 0x000fe200078e0039 */
[----:B------:R-:W-:Y:S01]  /*41f0*/  MOV R60, R56 ;  /* 0x00000038003c7202 */ /* 0x000fe20000000f00 */
[----:B------:R-:W-:-:S02]  /*4200*/  IMAD.MOV.U32 R54, RZ, RZ, R56 ;  /* 0x000000ffff367224 */ /* 0x000fc400078e0038 */
[--C-:B------:R-:W-:Y:S01]  /*4210*/  IMAD.MOV.U32 R55, RZ, RZ, R57.reuse ;  /* 0x000000ffff377224 */ /* 0x100fe200078e0039 */
[----:B------:R-:W3:Y:S01]  /*4220*/  @!P1 LDG.E.64 R42, desc[UR6][R28.64+0x200] ;  /* 0x000200061c2a9981 */ /* 0x000ee2000c1e1b00 */
[--C-:B------:R-:W-:Y:S02]  /*4230*/  IMAD.MOV.U32 R61, RZ, RZ, R57.reuse ;  /* 0x000000ffff3d7224 */ /* 0x100fe400078e0039 */
[----:B------:R-:W-:Y:S01]  /*4240*/  IMAD.MOV.U32 R62, RZ, RZ, R56 ;  /* 0x000000ffff3e7224 */ /* 0x000fe200078e0038 */
[----:B------:R-:W4:Y:S01]  /*4250*/  @!P0 LDG.E.64 R40, desc[UR6][R28.64+0x100] ;  /* 0x000100061c288981 */ /* 0x000f22000c1e1b00 */
[----:B------:R-:W-:-:S03]  /*4260*/  IMAD.MOV.U32 R63, RZ, RZ, R57 ;  /* 0x000000ffff3f7224 */ /* 0x000fc600078e0039 */
[----:B------:R-:W5:Y:S04]  /*4270*/  @!P3 LDG.E.64 R52, desc[UR6][R28.64+0x300] ;  /* 0x000300061c34b981 */ /* 0x000f68000c1e1b00 */
[----:B------:R-:W5:Y:S04]  /*4280*/  @!P2 LDG.E.64 R54, desc[UR6][R28.64+0x400] ;  /* 0x000400061c36a981 */ /* 0x000f68000c1e1b00 */
[----:B------:R-:W5:Y:S04]  /*4290*/  @!P4 LDG.E.64 R60, desc[UR6][R28.64+0x500] ;  /* 0x000500061c3cc981 */ /* 0x000f68000c1e1b00 */
[----:B------:R-:W5:Y:S04]  /*42a0*/  @!P5 LDG.E.64 R62, desc[UR6][R28.64+0x600] ;  /* 0x000600061c3ed981 */ /* 0x000f68000c1e1b00 */
[----:B------:R-:W5:Y:S04]  /*42b0*/  @!P6 LDG.E.64 R56, desc[UR6][R28.64+0x700] ;  /* 0x000700061c38e981 */ /* 0x000f68000c1e1b00 */
[----:B--2---:R-:W-:Y:S04]  /*42c0*/  STS.64 [R48], R38 ;  /* 0x0000002630007388 */ /* 0x004fe80000000a00 */
[----:B----4-:R-:W-:Y:S04]  /*42d0*/  STS.64 [R47+0x100], R40 ;  /* 0x000100282f007388 */ /* 0x010fe80000000a00 */
[----:B---3--:R-:W-:Y:S04]  /*42e0*/  STS.64 [R46+0x200], R42 ;  /* 0x0002002a2e007388 */ /* 0x008fe80000000a00 */
[----:B-----5:R-:W-:Y:S04]  /*42f0*/  STS.64 [R45+0x300], R52 ;  /* 0x000300342d007388 */ /* 0x020fe80000000a00 */
[----:B------:R-:W-:Y:S04]  /*4300*/  STS.64 [R44+0x400], R54 ;  /* 0x000400362c007388 */ /* 0x000fe80000000a00 */
[----:B------:R-:W-:Y:S04]  /*4310*/  STS.64 [R11+0x500], R60 ;  /* 0x0005003c0b007388 */ /* 0x000fe80000000a00 */
[----:B------:R-:W-:Y:S04]  /*4320*/  STS.64 [R10+0x600], R62 ;  /* 0x0006003e0a007388 */ /* 0x000fe80000000a00 */
[----:B------:R0:W-:Y:S01]  /*4330*/  STS.64 [R8+0x700], R56 ;  /* 0x0007003808007388 */ /* 0x0001e20000000a00 */
[----:B------:R-:W-:-:S03]  /*4340*/  NOP ;  /* 0x0000000000007918 */ /* 0x000fc60000000000 */
[----:B------:R-:W-:Y:S04]  /*4350*/  LDS.64 R34, [R6+0x8] ;  /* 0x0000080006227984 */ /* 0x000fe80000000a00 */
[----:B------:R-:W-:Y:S04]  /*4360*/  LDS.64 R36, [R7+0x10] ;  /* 0x0000100007247984 */ /* 0x000fe80000000a00 */
[----:B------:R-:W-:Y:S04]  /*4370*/  LDS.64 R38, [R4+0x18] ;  /* 0x0000180004267984 */ /* 0x000fe80000000a00 */
[----:B------:R-:W-:Y:S04]  /*4380*/  LDS.64 R40, [R5+0x20] ;  /* 0x0000200005287984 */ /* 0x000fe80000000a00 */
[----:B------:R-:W-:Y:S04]  /*4390*/  LDS.64 R42, [R2+0x28] ;  /* 0x00002800022a7984 */ /* 0x000fe80000000a00 */
[----:B------:R-:W-:Y:S04]  /*43a0*/  LDS.64 R52, [R3+0x30] ;  /* 0x0000300003347984 */ /* 0x000fe80000000a00 */
[----:B------:R-:W-:Y:S04]  /*43b0*/  LDS.64 R54, [R0+0x38] ;  /* 0x0000380000367984 */ /* 0x000fe80000000a00 */
[----:B------:R-:W1:Y:S01]  /*43c0*/  LDS.64 R28, [R9] ;  /* 0x00000000091c7984 */ /* 0x000e620000000a00 */
[----:B------:R-:W-:Y:S01]  /*43d0*/  BAR.SYNC.DEFER_BLOCKING 0x0 ;  /* 0x0000000000007b1d */ /* 0x000fe20000010000 */
[C---:B------:R-:W-:Y:S01]  /*43e0*/  IADD3 R31, PT, PT, R33.reuse, 0x1, RZ ;  /* 0x00000001211f7810 */ /* 0x040fe20007ffe0ff */
[----:B0-----:R-:W-:-:S06]  /*43f0*/  VIADD R57, R33, 0x2 ;  /* 0x0000000221397836 */ /* 0x001fcc0000000000 */
[----:B------:R-:W-:Y:S01]  /*4400*/  PREEXIT ;  /* 0x000000000000782d */ /* 0x000fe20000000000 */
[----:B------:R-:W-:Y:S01]  /*4410*/  VIADD R59, R33, 0x3 ;  /* 0x00000003213b7836 */ /* 0x000fe20000000000 */
[-C--:B------:R-:W-:Y:S01]  /*4420*/  ISETP.GE.U32.AND P6, PT, R31, R50.reuse, PT ;  /* 0x000000321f00720c */ /* 0x080fe20003fc6070 */
[----:B------:R-:W-:Y:S01]  /*4430*/  VIADD R31, R33, 0x4 ;  /* 0x00000004211f7836 */ /* 0x000fe20000000000 */
[-C--:B------:R-:W-:Y:S01]  /*4440*/  ISETP.GE.U32.AND P5, PT, R57, R50.reuse, PT ;  /* 0x000000323900720c */ /* 0x080fe20003fa6070 */
[C---:B------:R-:W-:Y:S01]  /*4450*/  VIADD R61, R33.reuse, 0x6 ;  /* 0x00000006213d7836 */ /* 0x040fe20000000000 */
[----:B------:R-:W-:Y:S01]  /*4460*/  IADD3 R57, PT, PT, R33, 0x5, RZ ;  /* 0x0000000521397810 */ /* 0x000fe20007ffe0ff */
[----:B------:R-:W-:Y:S01]  /*4470*/  BSSY.RECONVERGENT B0, `(.L_x_115) ;  /* 0x0000013000007945 */ /* 0x000fe20003800200 */
[-C--:B------:R-:W-:Y:S01]  /*4480*/  ISETP.GE.U32.AND P3, PT, R31, R50.reuse, PT ;  /* 0x000000321f00720c */ /* 0x080fe20003f66070 */
[--C-:B-1----:R-:W-:Y:S01]  /*4490*/  IMAD.MOV.U32 R30, RZ, RZ, R28.reuse ;  /* 0x000000ffff1e7224 */ /* 0x102fe200078e001c */
[-C--:B------:R-:W-:Y:S01]  /*44a0*/  ISETP.GE.U32.AND P2, PT, R57, R50.reuse, PT ;  /* 0x000000323900720c */ /* 0x080fe20003f46070 */
[C---:B------:R-:W-:Y:S01]  /*44b0*/  VIADD R57, R33.reuse, 0x7 ;  /* 0x0000000721397836 */ /* 0x040fe20000000000 */
[-C--:B------:R-:W-:Y:S01]  /*44c0*/  ISETP.GE.U32.AND P0, PT, R33, R50.reuse, PT ;  /* 0x000000322100720c */ /* 0x080fe20003f06070 */
[----:B------:R-:W-:Y:S01]  /*44d0*/  IMAD.MOV.U32 R32, RZ, RZ, R28 ;  /* 0x000000ffff207224 */ /* 0x000fe200078e001c */
[-C--:B------:R-:W-:Y:S01]  /*44e0*/  ISETP.GE.U32.AND P4, PT, R59, R50.reuse, PT ;  /* 0x000000323b00720c */ /* 0x080fe20003f86070 */
[----:B------:R-:W-:Y:S01]  /*44f0*/  IMAD.MOV.U32 R33, RZ, RZ, R29 ;  /* 0x000000ffff217224 */ /* 0x000fe200078e001d */
[----:B------:R-:W-:-:S02]  /*4500*/  ISETP.GE.U32.AND P1, PT, R61, R50, PT ;  /* 0x000000323d00720c */ /* 0x000fc40003f26070 */
[----:B------:R-:W-:Y:S01]  /*4510*/  MOV R31, R29 ;  /* 0x0000001d001f7202 */ /* 0x000fe20000000f00 */
[----:B------:R-:W-:Y:S10]  /*4520*/  @P6 BRA `(.L_x_116) ;  /* 0x00000000001c6947 */ /* 0x000ff40003800000 */
[----:B------:R-:W-:Y:S08]  /*4530*/  F2F.F32.F64 R30, R28 ;  /* 0x0000001c001e7310 */ /* 0x000ff00000301000 */
[----:B------:R-:W0:Y:S02]  /*4540*/  F2F.F32.F64 R31, R34 ;  /* 0x00000022001f7310 */ /* 0x000e240000301000 */
[----:B0-----:R-:W-:Y:S01]  /*4550*/  FSETP.GEU.AND P6, PT, R30, R31, PT ;  /* 0x0000001f1e00720b */ /* 0x001fe20003fce000 */
[----:B------:R-:W-:Y:S01]  /*4560*/  IMAD.MOV.U32 R30, RZ, RZ, R34 ;  /* 0x000000ffff1e7224 */ /* 0x000fe200078e0022 */
[----:B------:R-:W-:-:S11]  /*4570*/  MOV R31, R35 ;  /* 0x00000023001f7202 */ /* 0x000fd60000000f00 */
[----:B------:R-:W-:Y:S02]  /*4580*/  @!P6 IMAD.MOV.U32 R32, RZ, RZ, R34 ;  /* 0x000000ffff20e224 */ /* 0x000fe400078e0022 */
[----:B------:R-:W-:-:S07]  /*4590*/  @!P6 IMAD.MOV.U32 R33, RZ, RZ, R35 ;  /* 0x000000ffff21e224 */ /* 0x000fce00078e0023 */
.L_x_116:
[----:B------:R-:W-:Y:S05]  /*45a0*/  BSYNC.RECONVERGENT B0 ;  /* 0x0000000000007941 */ /* 0x000fea0003800200 */
.L_x_115:
[----:B------:R-:W-:Y:S01]  /*45b0*/  BSSY.RECONVERGENT B0, `(.L_x_117) ;  /* 0x000000c000007945 */ /* 0x000fe20003800200 */
[----:B------:R-:W-:Y:S01]  /*45c0*/  ISETP.GE.U32.AND P6, PT, R57, R50, PT ;  /* 0x000000323900720c */ /* 0x000fe20003fc6070 */
[----:B------:R-:W-:Y:S01]  /*45d0*/  IMAD.MOV.U32 R34, RZ, RZ, R32 ;  /* 0x000000ffff227224 */ /* 0x000fe200078e0020 */
[----:B------:R-:W-:Y:S01]  /*45e0*/  MOV R35, R33 ;  /* 0x0000002100237202 */ /* 0x000fe20000000f00 */
[----:B------:R-:W-:Y:S10]  /*45f0*/  @P5 BRA `(.L_x_118) ;  /* 0x00000000001c5947 */ /* 0x000ff40003800000 */
[----:B------:R0:W-:Y:S08]  /*4600*/  F2F.F32.F64 R32, R32 ;  /* 0x0000002000207310 */ /* 0x0001f00000301000 */
[----:B------:R-:W1:Y:S01]  /*4610*/  F2F.F32.F64 R57, R36 ;  /* 0x0000002400397310 */ /* 0x000e620000301000 */
[----:B0-----:R-:W-:Y:S01]  /*4620*/  IMAD.MOV.U32 R33, RZ, RZ, R37 ;  /* 0x000000ffff217224 */ /* 0x001fe200078e0025 */
[----:B-1----:R-:W-:Y:S01]  /*4630*/  FSETP.GEU.AND P5, PT, R32, R57, PT ;  /* 0x000000392000720b */ /* 0x002fe20003fae000 */
[----:B------:R-:W-:-:S12]  /*4640*/  IMAD.MOV.U32 R32, RZ, RZ, R36 ;  /* 0x000000ffff207224 */ /* 0x000fd800078e0024 */
[----:B------:R-:W-:Y:S01]  /*4650*/  @!P5 IMAD.MOV.U32 R34, RZ, RZ, R36 ;  /* 0x000000ffff22d224 */ /* 0x000fe200078e0024 */
[----:B------:R-:W-:-:S07]  /*4660*/  @!P5 MOV R35, R37 ;  /* 0x000000250023d202 */ /* 0x000fce0000000f00 */
.L_x_118:
[----:B------:R-:W-:Y:S05]  /*4670*/  BSYNC.RECONVERGENT B0 ;  /* 0x0000000000007941 */ /* 0x000fea0003800200 */
.L_x_117:
[----:B------:R-:W-:Y:S01]  /*4680*/  BSSY.RECONVERGENT B0, `(.L_x_119) ;  /* 0x000000b000007945 */ /* 0x000fe20003800200 */
[----:B------:R-:W-:Y:S02]  /*4690*/  IMAD.MOV.U32 R36, RZ, RZ, R34 ;  /* 0x000000ffff247224 */ /* 0x000fe400078e0022 */
[----:B------:R-:W-:Y:S01]  /*46a0*/  IMAD.MOV.U32 R37, RZ, RZ, R35 ;  /* 0x000000ffff257224 */ /* 0x000fe200078e0023 */
[----:B------:R-:W-:Y:S06]  /*46b0*/  @P4 BRA `(.L_x_120) ;  /* 0x00000000001c4947 */ /* 0x000fec0003800000 */
[----:B------:R0:W-:Y:S08]  /*46c0*/  F2F.F32.F64 R34, R34 ;  /* 0x0000002200227310 */ /* 0x0001f00000301000 */
[----:B------:R-:W1:Y:S01]  /*46d0*/  F2F.F32.F64 R57, R38 ;  /* 0x0000002600397310 */ /* 0x000e620000301000 */
[----:B0-----:R-:W-:Y:S02]  /*46e0*/  MOV R35, R39 ;  /* 0x0000002700237202 */ /* 0x001fe40000000f00 */
[----:B-1----:R-:W-:Y:S01]  /*46f0*/  FSETP.GEU.AND P4, PT, R34, R57, PT ;  /* 0x000000392200720b */ /* 0x002fe20003f8e000 */
[----:B------:R-:W-:-:S12]  /*4700*/  IMAD.MOV.U32 R34, RZ, RZ, R38 ;  /* 0x000000ffff227224 */ /* 0x000fd800078e0026 */
[----:B------:R-:W-:Y:S02]  /*4710*/  @!P4 IMAD.MOV.U32 R36, RZ, RZ, R38 ;  /* 0x000000ffff24c224 */ /* 0x000fe400078e0026 */
[----:B------:R-:W-:-:S07]  /*4720*/  @!P4 IMAD.MOV.U32 R37, RZ, RZ, R39 ;  /* 0x000000ffff25c224 */ /* 0x000fce00078e0027 */
.L_x_120:
[----:B------:R-:W-:Y:S05]  /*4730*/  BSYNC.RECONVERGENT B0 ;  /* 0x0000000000007941 */ /* 0x000fea0003800200 */
.L_x_119:
[----:B------:R-:W-:Y:S01]  /*4740*/  BSSY.RECONVERGENT B0, `(.L_x_121) ;  /* 0x000000b000007945 */ /* 0x000fe20003800200 */
[----:B------:R-:W-:Y:S01]  /*4750*/  IMAD.MOV.U32 R38, RZ, RZ, R36 ;  /* 0x000000ffff267224 */ /* 0x000fe200078e0024 */
[----:B------:R-:W-:Y:S02]  /*4760*/  MOV R39, R37 ;  /* 0x0000002500277202 */ /* 0x000fe40000000f00 */
[----:B------:R-:W-:Y:S05]  /*4770*/  @P3 BRA `(.L_x_122) ;  /* 0x00000000001c3947 */ /* 0x000fea0003800000 */
[----:B------:R0:W-:Y:S08]  /*4780*/  F2F.F32.F64 R36, R36 ;  /* 0x0000002400247310 */ /* 0x0001f00000301000 */
[----:B------:R-:W1:Y:S01]  /*4790*/  F2F.F32.F64 R57, R40 ;  /* 0x0000002800397310 */ /* 0x000e620000301000 */
[----:B0-----:R-:W-:Y:S01]  /*47a0*/  IMAD.MOV.U32 R37, RZ, RZ, R41 ;  /* 0x000000ffff257224 */ /* 0x001fe200078e0029 */
[----:B-1----:R-:W-:Y:S01]  /*47b0*/  FSETP.GEU.AND P3, PT, R36, R57, PT ;  /* 0x000000392400720b */ /* 0x002fe20003f6e000 */
[----:B------:R-:W-:-:S12]  /*47c0*/  IMAD.MOV.U32 R36, RZ, RZ, R40 ;  /* 0x000000ffff247224 */ /* 0x000fd800078e0028 */
[----:B------:R-:W-:Y:S01]  /*47d0*/  @!P3 IMAD.MOV.U32 R38, RZ, RZ, R40 ;  /* 0x000000ffff26b224 */ /* 0x000fe200078e0028 */
[----:B------:R-:W-:-:S07]  /*47e0*/  @!P3 MOV R39, R41 ;  /* 0x000000290027b202 */ /* 0x000fce0000000f00 */
.L_x_122:
[----:B------:R-:W-:Y:S05]  /*47f0*/  BSYNC.RECONVERGENT B0 ;  /* 0x0000000000007941 */ /* 0x000fea0003800200 */
.L_x_121:
        /* <DEDUP_REMOVED lines=11> */
.L_x_124:
[----:B------:R-:W-:Y:S05]  /*48b0*/  BSYNC.RECONVERGENT B0 ;  /* 0x0000000000007941 */ /* 0x000fea0003800200 */
.L_x_123:
        /* <DEDUP_REMOVED lines=11> */
.L_x_126:
[----:B------:R-:W-:Y:S05]  /*4970*/  BSYNC.RECONVERGENT B0 ;  /* 0x0000000000007941 */ /* 0x000fea0003800200 */
.L_x_125:
[----:B------:R-:W-:Y:S01]  /*4980*/  BSSY.RECONVERGENT B0, `(.L_x_127) ;  /* 0x00001a8000007945 */ /* 0x000fe20003800200 */
[----:B------:R-:W-:Y:S02]  /*4990*/  FSEL R42, R54, R42, !P6 ;  /* 0x0000002a362a7208 */ /* 0x000fe40007000000 */
[----:B------:R-:W-:Y:S01]  /*49a0*/  FSEL R43, R55, R43, !P6 ;  /* 0x0000002b372b7208 */ /* 0x000fe20007000000 */
[----:B------:R-:W-:Y:S06]  /*49b0*/  @P0 BRA `(.L_x_128) ;  /* 0x0000001800900947 */ /* 0x000fec0003800000 */
[----:B------:R-:W-:Y:S01]  /*49c0*/  F2F.F32.F64 R54, R34 ;  /* 0x0000002200367310 */ /* 0x000fe20000301000 */
[----:B------:R-:W-:Y:S01]  /*49d0*/  IMAD.MOV.U32 R64, RZ, RZ, R42 ;  /* 0x000000ffff407224 */ /* 0x000fe200078e002a */
[----:B------:R-:W-:Y:S01]  /*49e0*/  MOV R63, R13 ;  /* 0x0000000d003f7202 */ /* 0x000fe20000000f00 */
[----:B------:R-:W-:-:S05]  /*49f0*/  IMAD.MOV.U32 R65, RZ, RZ, R43 ;  /* 0x000000ffff417224 */ /* 0x000fca00078e002b */
[----:B------:R-:W0:Y:S08]  /*4a00*/  F2F.F32.F64 R55, R32 ;  /* 0x0000002000377310 */ /* 0x000e300000301000 */
[----:B------:R-:W-:Y:S01]  /*4a10*/  F2F.F32.F64 R52, R30 ;  /* 0x0000001e00347310 */ /* 0x000fe20000301000 */
[----:B0-----:R-:W-:-:S07]  /*4a20*/  FSETP.GEU.AND P3, PT, R54, R55, PT ;  /* 0x000000373600720b */ /* 0x001fce0003f6e000 */
[----:B------:R-:W0:Y:S01]  /*4a30*/  F2F.F32.F64 R53, R28 ;  /* 0x0000001c00357310 */ /* 0x000e220000301000 */
[----:B------:R-:W-:Y:S02]  /*4a40*/  IMAD.MOV.U32 R54, RZ, RZ, R38 ;  /* 0x000000ffff367224 */ /* 0x000fe400078e0026 */
[----:B------:R-:W-:-:S05]  /*4a50*/  IMAD.MOV.U32 R55, RZ, RZ, R39 ;  /* 0x000000ffff377224 */ /* 0x000fca00078e0027 */
[----:B------:R-:W-:Y:S01]  /*4a60*/  F2F.F32.F64 R56, R38 ;  /* 0x0000002600387310 */ /* 0x000fe20000301000 */
[----:B0-----:R-:W-:-:S07]  /*4a70*/  FSETP.GEU.AND P2, PT, R52, R53, PT ;  /* 0x000000353400720b */ /* 0x001fce0003f4e000 */
[----:B------:R-:W0:Y:S01]  /*4a80*/  F2F.F32.F64 R57, R36 ;  /* 0x0000002400397310 */ /* 0x000e220000301000 */
[----:B------:R-:W-:Y:S02]  /*4a90*/  IMAD.MOV.U32 R52, RZ, RZ, R30 ;  /* 0x000000ffff347224 */ /* 0x000fe400078e001e */
[----:B------:R-:W-:-:S05]  /*4aa0*/  IMAD.MOV.U32 R53, RZ, RZ, R31 ;  /* 0x000000ffff357224 */ /* 0x000fca00078e001f */
[----:B------:R-:W-:Y:S01]  /*4ab0*/  F2F.F32.F64 R59, R42 ;  /* 0x0000002a003b7310 */ /* 0x000fe20000301000 */
[----:B------:R-:W-:Y:S01]  /*4ac0*/  @!P2 IMAD.MOV.U32 R52, RZ, RZ, R28 ;  /* 0x000000ffff34a224 */ /* 0x000fe200078e001c */
[----:B------:R-:W-:Y:S01]  /*4ad0*/  @!P2 MOV R53, R29 ;  /* 0x0000001d0035a202 */ /* 0x000fe20000000f00 */
[----:B------:R-:W-:Y:S01]  /*4ae0*/  @!P2 IMAD.MOV.U32 R28, RZ, RZ, R30 ;  /* 0x000000ffff1ca224 */ /* 0x000fe200078e001e */
[----:B0-----:R-:W-:-:S04]  /*4af0*/  FSETP.GEU.AND P4, PT, R56, R57, PT ;  /* 0x000000393800720b */ /* 0x001fc80003f8e000 */
[----:B------:R-:W0:Y:S01]  /*4b00*/  F2F.F32.F64 R62, R40 ;  /* 0x00000028003e7310 */ /* 0x000e220000301000 */
[----:B------:R-:W-:Y:S01]  /*4b10*/  IMAD.MOV.U32 R56, RZ, RZ, R34 ;  /* 0x000000ffff387224 */ /* 0x000fe200078e0022 */
[----:B------:R-:W-:Y:S01]  /*4b20*/  @!P2 MOV R29, R31 ;  /* 0x0000001f001da202 */ /* 0x000fe20000000f00 */
[--C-:B------:R-:W-:Y:S01]  /*4b30*/  IMAD.MOV.U32 R57, RZ, RZ, R35.reuse ;  /* 0x000000ffff397224 */ /* 0x100fe200078e0023 */
[----:B------:R-:W-:Y:S01]  /*4b40*/  @!P3 MOV R57, R33 ;  /* 0x000000210039b202 */ /* 0x000fe20000000f00 */
[----:B------:R-:W-:Y:S02]  /*4b50*/  @!P3 IMAD.MOV.U32 R56, RZ, RZ, R32 ;  /* 0x000000ffff38b224 */ /* 0x000fe400078e0020 */
[----:B------:R-:W-:Y:S01]  /*4b60*/  @!P3 IMAD.MOV.U32 R32, RZ, RZ, R34 ;  /* 0x000000ffff20b224 */ /* 0x000fe200078e0022 */
[----:B------:R-:W-:Y:S01]  /*4b70*/  F2F.F32.F64 R61, R52 ;  /* 0x00000034003d7310 */ /* 0x000fe20000301000 */
[----:B------:R-:W-:Y:S02]  /*4b80*/  @!P3 IMAD.MOV.U32 R33, RZ, RZ, R35 ;  /* 0x000000ffff21b224 */ /* 0x000fe400078e0023 */
[----:B------:R-:W-:Y:S01]  /*4b90*/  @!P2 IMAD.MOV.U32 R63, RZ, RZ, R15 ;  /* 0x000000ffff3fa224 */ /* 0x000fe200078e000f */
[----:B------:R-:W-:Y:S01]  /*4ba0*/  @!P4 MOV R55, R37 ;  /* 0x000000250037c202 */ /* 0x000fe20000000f00 */
[----:B------:R-:W-:Y:S01]  /*4bb0*/  @!P4 IMAD.MOV.U32 R54, RZ, RZ, R36 ;  /* 0x000000ffff36c224 */ /* 0x000fe200078e0024 */
[----:B------:R-:W-:Y:S01]  /*4bc0*/  @!P4 MOV R37, R39 ;  /* 0x000000270025c202 */ /* 0x000fe20000000f00 */
[----:B------:R-:W-:Y:S01]  /*4bd0*/  @!P4 IMAD.MOV.U32 R36, RZ, RZ, R38 ;  /* 0x000000ffff24c224 */ /* 0x000fe200078e0026 */
[----:B0-----:R-:W-:Y:S01]  /*4be0*/  FSETP.GEU.AND P0, PT, R59, R62, PT ;  /* 0x0000003e3b00720b */ /* 0x001fe20003f0e000 */
[----:B------:R-:W0:Y:S01]  /*4bf0*/  F2F.F32.F64 R34, R32 ;  /* 0x0000002000227310 */ /* 0x000e220000301000 */
[----:B------:R-:W-:Y:S01]  /*4c00*/  IMAD.MOV.U32 R62, RZ, RZ, R12 ;  /* 0x000000ffff3e7224 */ /* 0x000fe200078e000c */
[----:B------:R-:W-:Y:S01]  /*4c10*/  @!P2 MOV R15, R13 ;  /* 0x0000000d000fa202 */ /* 0x000fe20000000f00 */
[----:B------:R-:W-:-:S02]  /*4c20*/  @!P2 IMAD.MOV.U32 R62, RZ, RZ, R14 ;  /* 0x000000ffff3ea224 */ /* 0x000fc400078e000e */
[----:B------:R-:W-:Y:S02]  /*4c30*/  @!P2 IMAD.MOV.U32 R14, RZ, RZ, R12 ;  /* 0x000000ffff0ea224 */ /* 0x000fe400078e000c */
[----:B------:R-:W-:Y:S01]  /*4c40*/  IMAD.MOV.U32 R39, RZ, RZ, R37 ;  /* 0x000000ffff277224 */ /* 0x000fe200078e0025 */
[----:B------:R-:W-:Y:S01]  /*4c50*/  F2F.F32.F64 R60, R56 ;  /* 0x00000038003c7310 */ /* 0x000fe20000301000 */
[----:B------:R-:W-:Y:S02]  /*4c60*/  IMAD.MOV.U32 R12, RZ, RZ, R14 ;  /* 0x000000ffff0c7224 */ /* 0x000fe400078e000e */
[----:B------:R-:W-:Y:S01]  /*4c70*/  IMAD.MOV.U32 R13, RZ, RZ, R15 ;  /* 0x000000ffff0d7224 */ /* 0x000fe200078e000f */
[----:B------:R-:W-:Y:S01]  /*4c80*/  @!P0 MOV R65, R41 ;  /* 0x0000002900418202 */ /* 0x000fe20000000f00 */
[----:B------:R-:W-:Y:S02]  /*4c90*/  @!P0 IMAD.MOV.U32 R64, RZ, RZ, R40 ;  /* 0x000000ffff408224 */ /* 0x000fe400078e0028 */
[----:B------:R-:W-:Y:S01]  /*4ca0*/  @!P0 IMAD.MOV.U32 R40, RZ, RZ, R42 ;  /* 0x000000ffff288224 */ /* 0x000fe200078e002a */
[----:B------:R-:W1:Y:S01]  /*4cb0*/  F2F.F32.F64 R35, R36 ;  /* 0x0000002400237310 */ /* 0x000e620000301000 */
[----:B------:R-:W-:Y:S01]  /*4cc0*/  @!P0 IMAD.MOV.U32 R41, RZ, RZ, R43 ;  /* 0x000000ffff298224 */ /* 0x000fe200078e002b */
[----:B0-----:R-:W-:Y:S01]  /*4cd0*/  FSETP.GEU.AND P5, PT, R34, R61, PT ;  /* 0x0000003d2200720b */ /* 0x001fe20003fae000 */
[----:B------:R-:W-:-:S02]  /*4ce0*/  IMAD.MOV.U32 R42, RZ, RZ, R16 ;  /* 0x000000ffff2a7224 */ /* 0x000fc400078e0010 */
[----:B------:R-:W-:Y:S01]  /*4cf0*/  @!P3 IMAD.MOV.U32 R42, RZ, RZ, R18 ;  /* 0x000000ffff2ab224 */ /* 0x000fe200078e0012 */
[----:B------:R-:W-:Y:S01]  /*4d00*/  MOV R61, R41 ;  /* 0x00000029003d7202 */ /* 0x000fe20000000f00 */
[----:B------:R-:W-:Y:S01]  /*4d10*/  IMAD.MOV.U32 R34, RZ, RZ, R32 ;  /* 0x000000ffff227224 */ /* 0x000fe200078e0020 */
[----:B------:R-:W-:Y:S01]  /*4d20*/  F2F.F32.F64 R67, R54 ;  /* 0x0000003600437310 */ /* 0x000fe20000301000 */
[----:B------:R-:W-:Y:S02]  /*4d30*/  IMAD.MOV.U32 R43, RZ, RZ, R17 ;  /* 0x000000ffff2b7224 */ /* 0x000fe400078e0011 */
[----:B------:R-:W-:Y:S02]  /*4d40*/  @!P3 IMAD.MOV.U32 R43, RZ, RZ, R19 ;  /* 0x000000ffff2bb224 */ /* 0x000fe400078e0013 */
[----:B------:R-:W-:Y:S01]  /*4d50*/  @!P3 IMAD.MOV.U32 R18, RZ, RZ, R16 ;  /* 0x000000ffff12b224 */ /* 0x000fe200078e0010 */
[----:B-1----:R-:W-:Y:S02]  /*4d60*/  FSETP.GEU.AND P6, PT, R35, R60, PT ;  /* 0x0000003c2300720b */ /* 0x002fe40003fce000 */
[----:B------:R-:W0:Y:S01]  /*4d70*/  F2F.F32.F64 R38, R40 ;  /* 0x0000002800267310 */ /* 0x000e220000301000 */
[----:B------:R-:W-:Y:S01]  /*4d80*/  MOV R35, R33 ;  /* 0x0000002100237202 */ /* 0x000fe20000000f00 */
[----:B------:R-:W-:Y:S01]  /*4d90*/  @!P5 IMAD.MOV.U32 R34, RZ, RZ, R52 ;  /* 0x000000ffff22d224 */ /* 0x000fe200078e0034 */
[----:B------:R-:W-:Y:S01]  /*4da0*/  @!P5 MOV R35, R53 ;  /* 0x000000350023d202 */ /* 0x000fe20000000f00 */
[----:B------:R-:W-:Y:S01]  /*4db0*/  @!P5 IMAD.MOV.U32 R52, RZ, RZ, R32 ;  /* 0x000000ffff34d224 */ /* 0x000fe200078e0020 */
[----:B------:R-:W-:Y:S01]  /*4dc0*/  @!P5 MOV R13, R43 ;  /* 0x0000002b000dd202 */ /* 0x000fe20000000f00 */
[----:B------:R-:W-:-:S02]  /*4dd0*/  @!P5 IMAD.MOV.U32 R53, RZ, RZ, R33 ;  /* 0x000000ffff35d224 */ /* 0x000fc400078e0021 */
[----:B------:R-:W-:Y:S01]  /*4de0*/  @!P5 IMAD.MOV.U32 R12, RZ, RZ, R42 ;  /* 0x000000ffff0cd224 */ /* 0x000fe200078e002a */
[----:B------:R-:W-:Y:S01]  /*4df0*/  F2F.F32.F64 R59, R64 ;  /* 0x00000040003b7310 */ /* 0x000fe20000301000 */
[----:B------:R-:W-:Y:S01]  /*4e00*/  @!P5 IMAD.MOV.U32 R42, RZ, RZ, R14 ;  /* 0x000000ffff2ad224 */ /* 0x000fe200078e000e */
[----:B------:R-:W-:Y:S01]  /*4e10*/  MOV R33, R53 ;  /* 0x0000003500217202 */ /* 0x000fe20000000f00 */
[----:B------:R-:W-:Y:S02]  /*4e20*/  IMAD.MOV.U32 R60, RZ, RZ, R40 ;  /* 0x000000ffff3c7224 */ /* 0x000fe400078e0028 */
[----:B------:R-:W-:Y:S01]  /*4e30*/  @!P6 IMAD.MOV.U32 R39, RZ, RZ, R57 ;  /* 0x000000ffff27e224 */ /* 0x000fe200078e0039 */
[----:B0-----:R-:W-:Y:S01]  /*4e40*/  FSETP.GEU.AND P1, PT, R38, R67, PT ;  /* 0x000000432600720b */ /* 0x001fe20003f2e000 */
[----:B------:R-:W-:Y:S01]  /*4e50*/  IMAD.MOV.U32 R38, RZ, RZ, R36 ;  /* 0x000000ffff267224 */ /* 0x000fe200078e0024 */
[----:B------:R-:W-:Y:S01]  /*4e60*/  F2F.F32.F64 R67, R28 ;  /* 0x0000001c00437310 */ /* 0x000fe20000301000 */
[----:B------:R-:W-:Y:S01]  /*4e70*/  @!P6 IMAD.MOV.U32 R38, RZ, RZ, R56 ;  /* 0x000000ffff26e224 */ /* 0x000fe200078e0038 */
[----:B------:R-:W-:Y:S01]  /*4e80*/  @!P6 MOV R57, R37 ;  /* 0x000000250039e202 */ /* 0x000fe20000000f00 */
[----:B------:R-:W-:Y:S01]  /*4e90*/  @!P6 IMAD.MOV.U32 R56, RZ, RZ, R36 ;  /* 0x000000ffff38e224 */ /* 0x000fe200078e0024 */
[----:B------:R-:W-:Y:S01]  /*4ea0*/  MOV R37, R21 ;  /* 0x0000001500257202 */ /* 0x000fe20000000f00 */
[----:B------:R-:W-:-:S02]  /*4eb0*/  @!P3 IMAD.MOV.U32 R19, RZ, RZ, R17 ;  /* 0x000000ffff13b224 */ /* 0x000fc400078e0011 */
[----:B------:R-:W-:Y:S01]  /*4ec0*/  @!P5 IMAD.MOV.U32 R43, RZ, RZ, R15 ;  /* 0x000000ffff2bd224 */ /* 0x000fe200078e000f */
[----:B------:R-:W0:Y:S01]  /*4ed0*/  F2F.F32.F64 R14, R52 ;  /* 0x00000034000e7310 */ /* 0x000e220000301000 */
[----:B------:R-:W-:Y:S01]  /*4ee0*/  IMAD.MOV.U32 R36, RZ, RZ, R20 ;  /* 0x000000ffff247224 */ /* 0x000fe200078e0014 */
[----:B------:R-:W-:Y:S01]  /*4ef0*/  MOV R17, R19 ;  /* 0x0000001300117202 */ /* 0x000fe20000000f00 */
[----:B------:R-:W-:Y:S01]  /*4f00*/  @!P1 IMAD.MOV.U32 R60, RZ, RZ, R54 ;  /* 0x000000ffff3c9224 */ /* 0x000fe200078e0036 */
[----:B------:R-:W-:Y:S01]  /*4f10*/  @!P1 MOV R61, R55 ;  /* 0x00000037003d9202 */ /* 0x000fe20000000f00 */
[----:B------:R-:W-:Y:S02]  /*4f20*/  @!P1 IMAD.MOV.U32 R54, RZ, RZ, R40 ;  /* 0x000000ffff369224 */ /* 0x000fe400078e0028 */
[----:B------:R-:W-:Y:S01]  /*4f30*/  @!P1 IMAD.MOV.U32 R55, RZ, RZ, R41 ;  /* 0x000000ffff379224 */ /* 0x000fe200078e0029 */
[----:B------:R-:W1:Y:S01]  /*4f40*/  F2F.F32.F64 R32, R60 ;  /* 0x0000003c00207310 */ /* 0x000e620000301000 */
[----:B------:R-:W-:-:S02]  /*4f50*/  @!P4 IMAD.MOV.U32 R36, RZ, RZ, R22 ;  /* 0x000000ffff24c224 */ /* 0x000fc400078e0016 */
[----:B------:R-:W-:Y:S01]  /*4f60*/  @!P4 IMAD.MOV.U32 R37, RZ, RZ, R23 ;  /* 0x000000ffff25c224 */ /* 0x000fe200078e0017 */
[----:B------:R-:W-:Y:S01]  /*4f70*/  @!P4 MOV R23, R21 ;  /* 0x000000150017c202 */ /* 0x000fe20000000f00 */
[----:B------:R-:W-:Y:S01]  /*4f80*/  IMAD.MOV.U32 R16, RZ, RZ, R18 ;  /* 0x000000ffff107224 */ /* 0x000fe200078e0012 */
[----:B0-----:R-:W-:Y:S02]  /*4f90*/  FSETP.GEU.AND P3, PT, R14, R67, PT ;  /* 0x000000430e00720b */ /* 0x001fe40003f6e000 */
[----:B------:R-:W-:Y:S01]  /*4fa0*/  F2F.F32.F64 R31, R38 ;  /* 0x00000026001f7310 */ /* 0x000fe20000301000 */
[----:B------:R-:W-:Y:S02]  /*4fb0*/  @!P6 IMAD.MOV.U32 R16, RZ, RZ, R36 ;  /* 0x000000ffff10e224 */ /* 0x000fe400078e0024 */
[----:B------:R-:W-:Y:S01]  /*4fc0*/  @!P6 IMAD.MOV.U32 R17, RZ, RZ, R37 ;  /* 0x000000ffff11e224 */ /* 0x000fe200078e0025 */
[----:B------:R-:W-:Y:S01]  /*4fd0*/  @!P6 MOV R37, R19 ;  /* 0x000000130025e202 */ /* 0x000fe20000000f00 */
[----:B------:R-:W-:-:S02]  /*4fe0*/  @!P6 IMAD.MOV.U32 R36, RZ, RZ, R18 ;  /* 0x000000ffff24e224 */ /* 0x000fc400078e0012 */
[----:B------:R-:W-:Y:S01]  /*4ff0*/  @!P4 IMAD.MOV.U32 R22, RZ, RZ, R20 ;  /* 0x000000ffff16c224 */ /* 0x000fe200078e0014 */
[----:B------:R-:W0:Y:S01]  /*5000*/  F2F.F32.F64 R14, R54 ;  /* 0x00000036000e7310 */ /* 0x000e220000301000 */
[----:B------:R-:W-:Y:S01]  /*5010*/  IMAD.MOV.U32 R18, RZ, RZ, R24 ;  /* 0x000000ffff127224 */ /* 0x000fe200078e0018 */
[----:B-1----:R-:W-:Y:S01]  /*5020*/  FSETP.GEU.AND P2, PT, R59, R32, PT ;  /* 0x000000203b00720b */ /* 0x002fe20003f4e000 */
[----:B------:R-:W-:Y:S01]  /*5030*/  IMAD.MOV.U32 R19, RZ, RZ, R25 ;  /* 0x000000ffff137224 */ /* 0x000fe200078e0019 */
[----:B------:R-:W-:Y:S01]  /*5040*/  @!P0 MOV R19, R27 ;  /* 0x0000001b00138202 */ /* 0x000fe20000000f00 */
[----:B------:R-:W-:Y:S01]  /*5050*/  @!P0 IMAD.MOV.U32 R18, RZ, RZ, R26 ;  /* 0x000000ffff128224 */ /* 0x000fe200078e001a */
[----:B------:R-:W-:Y:S01]  /*5060*/  @!P3 MOV R33, R29 ;  /* 0x0000001d0021b202 */ /* 0x000fe20000000f00 */
[----:B------:R-:W-:Y:S01]  /*5070*/  IMAD.MOV.U32 R66, RZ, RZ, R22 ;  /* 0x000000ffff427224 */ /* 0x000fe200078e0016 */
[----:B------:R-:W-:Y:S01]  /*5080*/  F2F.F32.F64 R30, R34 ;  /* 0x00000022001e7310 */ /* 0x000fe20000301000 */
[----:B------:R-:W-:Y:S01]  /*5090*/  IMAD.MOV.U32 R67, RZ, RZ, R23 ;  /* 0x000000ffff437224 */ /* 0x000fe200078e0017 */
[----:B------:R-:W-:Y:S01]  /*50a0*/  @!P1 MOV R67, R19 ;  /* 0x0000001300439202 */ /* 0x000fe20000000f00 */
[----:B------:R-:W-:Y:S01]  /*50b0*/  @!P1 IMAD.MOV.U32 R66, RZ, RZ, R18 ;  /* 0x000000ffff429224 */ /* 0x000fe200078e0012 */
[----:B------:R-:W-:Y:S01]  /*50c0*/  @!P0 MOV R27, R25 ;  /* 0x00000019001b8202 */ /* 0x000fe20000000f00 */
[----:B------:R-:W-:Y:S01]  /*50d0*/  @!P1 IMAD.MOV.U32 R18, RZ, RZ, R22 ;  /* 0x000000ffff129224 */ /* 0x000fe200078e0016 */
[----:B0-----:R-:W-:-:S02]  /*50e0*/  FSETP.GEU.AND P4, PT, R14, R31, PT ;  /* 0x0000001f0e00720b */ /* 0x001fc40003f8e000 */
[----:B------:R-:W0:Y:S01]  /*50f0*/  F2F.F32.F64 R15, R56 ;  /* 0x00000038000f7310 */ /* 0x000e220000301000 */
[----:B------:R-:W-:Y:S01]  /*5100*/  @!P1 IMAD.MOV.U32 R19, RZ, RZ, R23 ;  /* 0x000000ffff139224 */ /* 0x000fe200078e0017 */
[----:B------:R-:W-:Y:S01]  /*5110*/  MOV R31, R63 ;  /* 0x0000003f001f7202 */ /* 0x000fe20000000f00 */
[----:B------:R-:W-:Y:S01]  /*5120*/  IMAD.MOV.U32 R20, RZ, RZ, R64 ;  /* 0x000000ffff147224 */ /* 0x000fe200078e0040 */
[----:B------:R-:W-:Y:S01]  /*5130*/  @!P3 MOV R31, R13 ;  /* 0x0000000d001fb202 */ /* 0x000fe20000000f00 */
[----:B------:R-:W-:Y:S01]  /*5140*/  IMAD.MOV.U32 R21, RZ, RZ, R65 ;  /* 0x000000ffff157224 */ /* 0x000fe200078e0041 */
[----:B------:R-:W-:Y:S01]  /*5150*/  MOV R25, R19 ;  /* 0x0000001300197202 */ /* 0x000fe20000000f00 */
[----:B------:R-:W-:Y:S02]  /*5160*/  @!P2 IMAD.MOV.U32 R20, RZ, RZ, R60 ;  /* 0x000000ffff14a224 */ /* 0x000fe400078e003c */
[----:B------:R-:W-:Y:S01]  /*5170*/  @!P2 IMAD.MOV.U32 R21, RZ, RZ, R61 ;  /* 0x000000ffff15a224 */ /* 0x000fe200078e003d */
[----:B------:R-:W-:Y:S01]  /*5180*/  @!P2 MOV R61, R65 ;  /* 0x00000041003da202 */ /* 0x000fe20000000f00 */
[----:B------:R-:W-:-:S02]  /*5190*/  IMAD.MOV.U32 R40, RZ, RZ, R54 ;  /* 0x000000ffff287224 */ /* 0x000fc400078e0036 */
[----:B------:R-:W-:Y:S01]  /*51a0*/  IMAD.MOV.U32 R41, RZ, RZ, R55 ;  /* 0x000000ffff297224 */ /* 0x000fe200078e0037 */
[----:B------:R-:W-:Y:S01]  /*51b0*/  @!P4 MOV R41, R39 ;  /* 0x000000270029c202 */ /* 0x000fe20000000f00 */
[----:B------:R-:W-:Y:S01]  /*51c0*/  @!P2 IMAD.MOV.U32 R60, RZ, RZ, R64 ;  /* 0x000000ffff3ca224 */ /* 0x000fe200078e0040 */
[----:B0-----:R-:W-:Y:S01]  /*51d0*/  FSETP.GEU.AND P1, PT, R15, R30, PT ;  /* 0x0000001e0f00720b */ /* 0x001fe20003f2e000 */
[----:B------:R-:W-:Y:S01]  /*51e0*/  @!P4 IMAD.MOV.U32 R40, RZ, RZ, R38 ;  /* 0x000000ffff28c224 */ /* 0x000fe200078e0026 */
[----:B------:R-:W-:Y:S01]  /*51f0*/  MOV R15, R43 ;  /* 0x0000002b000f7202 */ /* 0x000fe20000000f00 */
[----:B------:R-:W-:Y:S02]  /*5200*/  IMAD.MOV.U32 R22, RZ, RZ, R56 ;  /* 0x000000ffff167224 */ /* 0x000fe400078e0038 */
[----:B------:R-:W-:Y:S02]  /*5210*/  IMAD.MOV.U32 R23, RZ, RZ, R57 ;  /* 0x000000ffff177224 */ /* 0x000fe400078e0039 */
[----:B------:R-:W-:-:S02]  /*5220*/  @!P4 IMAD.MOV.U32 R38, RZ, RZ, R54 ;  /* 0x000000ffff26c224 */ /* 0x000fc400078e0036 */
[----:B------:R-:W-:Y:S02]  /*5230*/  @!P4 IMAD.MOV.U32 R39, RZ, RZ, R55 ;  /* 0x000000ffff27c224 */ /* 0x000fe400078e0037 */
[----:B------:R-:W-:Y:S01]  /*5240*/  IMAD.MOV.U32 R14, RZ, RZ, R42 ;  /* 0x000000ffff0e7224 */ /* 0x000fe200078e002a */
[----:B------:R-:W-:Y:S01]  /*5250*/  F2F.F32.F64 R55, R20 ;  /* 0x0000001400377310 */ /* 0x000fe20000301000 */
[----:B------:R-:W-:Y:S02]  /*5260*/  @!P1 IMAD.MOV.U32 R22, RZ, RZ, R34 ;  /* 0x000000ffff169224 */ /* 0x000fe400078e0022 */
[----:B------:R-:W-:Y:S01]  /*5270*/  @!P1 IMAD.MOV.U32 R23, RZ, RZ, R35 ;  /* 0x000000ffff179224 */ /* 0x000fe200078e0023 */
[----:B------:R-:W-:Y:S01]  /*5280*/  @!P1 MOV R35, R57 ;  /* 0x0000003900239202 */ /* 0x000fe20000000f00 */
[----:B------:R-:W-:Y:S02]  /*5290*/  @!P1 IMAD.MOV.U32 R34, RZ, RZ, R56 ;  /* 0x000000ffff229224 */ /* 0x000fe400078e0038 */
[----:B------:R-:W-:Y:S01]  /*52a0*/  @!P1 IMAD.MOV.U32 R14, RZ, RZ, R16 ;  /* 0x000000ffff0e9224 */ /* 0x000fe200078e0010 */
[----:B------:R-:W-:Y:S01]  /*52b0*/  F2F.F32.F64 R56, R60 ;  /* 0x0000003c00387310 */ /* 0x000fe20000301000 */
[----:B------:R-:W-:-:S02]  /*52c0*/  @!P1 IMAD.MOV.U32 R16, RZ, RZ, R42 ;  /* 0x000000ffff109224 */ /* 0x000fc400078e002a */
[----:B------:R-:W-:Y:S02]  /*52d0*/  IMAD.MOV.U32 R32, RZ, RZ, R52 ;  /* 0x000000ffff207224 */ /* 0x000fe400078e0034 */
[----:B------:R-:W-:Y:S02]  /*52e0*/  @!P3 IMAD.MOV.U32 R32, RZ, RZ, R28 ;  /* 0x000000ffff20b224 */ /* 0x000fe400078e001c */
[----:B------:R-:W-:Y:S01]  /*52f0*/  IMAD.MOV.U32 R30, RZ, RZ, R62 ;  /* 0x000000ffff1e7224 */ /* 0x000fe200078e003e */
[----:B------:R-:W0:Y:S01]  /*5300*/  F2F.F32.F64 R57, R40 ;  /* 0x0000002800397310 */ /* 0x000e220000301000 */
[----:B------:R-:W-:Y:S02]  /*5310*/  @!P3 IMAD.MOV.U32 R30, RZ, RZ, R12 ;  /* 0x000000ffff1eb224 */ /* 0x000fe400078e000c */
[----:B------:R-:W-:Y:S02]  /*5320*/  @!P3 IMAD.MOV.U32 R12, RZ, RZ, R62 ;  /* 0x000000ffff0cb224 */ /* 0x000fe400078e003e */
[----:B------:R-:W-:Y:S01]  /*5330*/  @!P3 IMAD.MOV.U32 R13, RZ, RZ, R63 ;  /* 0x000000ffff0db224 */ /* 0x000fe200078e003f */
[----:B------:R-:W-:Y:S01]  /*5340*/  MOV R63, R37 ;  /* 0x00000025003f7202 */ /* 0x000fe20000000f00 */
[----:B------:R-:W-:Y:S01]  /*5350*/  @!P3 IMAD.MOV.U32 R28, RZ, RZ, R52 ;  /* 0x000000ffff1cb224 */ /* 0x000fe200078e0034 */
[----:B------:R-:W-:Y:S01]  /*5360*/  F2F.F32.F64 R65, R22 ;  /* 0x0000001600417310 */ /* 0x000fe20000301000 */
[----:B------:R-:W-:-:S02]  /*5370*/  @!P3 IMAD.MOV.U32 R29, RZ, RZ, R53 ;  /* 0x000000ffff1db224 */ /* 0x000fc400078e0035 */
[----:B------:R-:W-:Y:S02]  /*5380*/  IMAD.MOV.U32 R62, RZ, RZ, R36 ;  /* 0x000000ffff3e7224 */ /* 0x000fe400078e0024 */
[----:B------:R-:W-:Y:S01]  /*5390*/  @!P4 IMAD.MOV.U32 R62, RZ, RZ, R66 ;  /* 0x000000ffff3ec224 */ /* 0x000fe200078e0042 */
[----:B0-----:R-:W-:Y:S02]  /*53a0*/  FSETP.GEU.AND P5, PT, R56, R57, PT ;  /* 0x000000393800720b */ /* 0x001fe40003fae000 */
[----:B------:R-:W0:Y:S01]  /*53b0*/  F2F.F32.F64 R42, R38 ;  /* 0x00000026002a7310 */ /* 0x000e220000301000 */
[----:B------:R-:W-:Y:S01]  /*53c0*/  @!P4 IMAD.MOV.U32 R63, RZ, RZ, R67 ;  /* 0x000000ffff3fc224 */ /* 0x000fe200078e0043 */
[----:B------:R-:W-:Y:S01]  /*53d0*/  @!P4 MOV R67, R37 ;  /* 0x000000250043c202 */ /* 0x000fe20000000f00 */
[----:B------:R-:W-:Y:S01]  /*53e0*/  @!P4 IMAD.MOV.U32 R66, RZ, RZ, R36 ;  /* 0x000000ffff42c224 */ /* 0x000fe200078e0024 */
[----:B------:R-:W-:Y:S01]  /*53f0*/  MOV R57, R35 ;  /* 0x0000002300397202 */ /* 0x000fe20000000f00 */
[----:B------:R-:W-:Y:S01]  /*5400*/  @!P1 IMAD.MOV.U32 R15, RZ, RZ, R17 ;  /* 0x000000ffff0f9224 */ /* 0x000fe200078e0011 */
[----:B------:R-:W-:Y:S01]  /*5410*/  @!P1 MOV R17, R43 ;  /* 0x0000002b00119202 */ /* 0x000fe20000000f00 */
[----:B------:R-:W-:Y:S01]  /*5420*/  IMAD.MOV.U32 R36, RZ, RZ, R60 ;  /* 0x000000ffff247224 */ /* 0x000fe200078e003c */
[----:B------:R-:W-:Y:S01]  /*5430*/  F2F.F32.F64 R59, R32 ;  /* 0x00000020003b7310 */ /* 0x000fe20000301000 */
[----:B------:R-:W-:Y:S01]  /*5440*/  IMAD.MOV.U32 R37, RZ, RZ, R61 ;  /* 0x000000ffff257224 */ /* 0x000fe200078e003d */
[----:B------:R-:W-:Y:S01]  /*5450*/  MOV R43, R67 ;  /* 0x00000043002b7202 */ /* 0x000fe20000000f00 */
[----:B------:R-:W-:-:S02]  /*5460*/  IMAD.MOV.U32 R52, RZ, RZ, R38 ;  /* 0x000000ffff347224 */ /* 0x000fc400078e0026 */
[----:B------:R-:W-:Y:S01]  /*5470*/  @!P5 IMAD.MOV.U32 R36, RZ, RZ, R40 ;  /* 0x000000ffff24d224 */ /* 0x000fe200078e0028 */
[----:B0-----:R-:W-:Y:S02]  /*5480*/  FSETP.GEU.AND P3, PT, R42, R65, PT ;  /* 0x000000412a00720b */ /* 0x001fe40003f6e000 */
[----:B------:R-:W0:Y:S01]  /*5490*/  F2F.F32.F64 R54, R34 ;  /* 0x0000002200367310 */ /* 0x000e220000301000 */
[----:B------:R-:W-:Y:S02]  /*54a0*/  @!P5 IMAD.MOV.U32 R37, RZ, RZ, R41 ;  /* 0x000000ffff25d224 */ /* 0x000fe400078e0029 */
[----:B------:R-:W-:Y:S02]  /*54b0*/  IMAD.MOV.U32 R53, RZ, RZ, R39 ;  /* 0x000000ffff357224 */ /* 0x000fe400078e0027 */
[----:B------:R-:W-:Y:S02]  /*54c0*/  @!P5 IMAD.MOV.U32 R40, RZ, RZ, R60 ;  /* 0x000000ffff28d224 */ /* 0x000fe400078e003c */
[----:B------:R-:W-:-:S02]  /*54d0*/  @!P5 IMAD.MOV.U32 R41, RZ, RZ, R61 ;  /* 0x000000ffff29d224 */ /* 0x000fc400078e003d */
[----:B------:R-:W-:Y:S02]  /*54e0*/  IMAD.MOV.U32 R56, RZ, RZ, R34 ;  /* 0x000000ffff387224 */ /* 0x000fe400078e0022 */
[----:B------:R-:W-:Y:S01]  /*54f0*/  F2F.F32.F64 R60, R40 ;  /* 0x00000028003c7310 */ /* 0x000fe20000301000 */
[----:B------:R-:W-:Y:S01]  /*5500*/  @!P3 IMAD.MOV.U32 R52, RZ, RZ, R22 ;  /* 0x000000ffff34b224 */ /* 0x000fe200078e0016 */
[----:B------:R-:W-:Y:S01]  /*5510*/  @!P3 MOV R53, R23 ;  /* 0x000000170035b202 */ /* 0x000fe20000000f00 */
[----:B------:R-:W-:Y:S01]  /*5520*/  @!P3 IMAD.MOV.U32 R22, RZ, RZ, R38 ;  /* 0x000000ffff16b224 */ /* 0x000fe200078e0026 */
[----:B0-----:R-:W-:Y:S01]  /*5530*/  FSETP.GEU.AND P1, PT, R54, R59, PT ;  /* 0x0000003b3600720b */ /* 0x001fe20003f2e000 */
[----:B------:R-:W-:Y:S01]  /*5540*/  @!P3 IMAD.MOV.U32 R23, RZ, RZ, R39 ;  /* 0x000000ffff17b224 */ /* 0x000fe200078e0027 */
[----:B------:R-:W-:Y:S01]  /*5550*/  MOV R39, R17 ;  /* 0x0000001100277202 */ /* 0x000fe20000000f00 */
[----:B------:R-:W-:Y:S01]  /*5560*/  @!P0 IMAD.MOV.U32 R26, RZ, RZ, R24 ;  /* 0x000000ffff1a8224 */ /* 0x000fe200078e0018 */
[----:B------:R-:W0:Y:S01]  /*5570*/  F2F.F32.F64 R54, R36 ;  /* 0x0000002400367310 */ /* 0x000e220000301000 */
[----:B------:R-:W-:-:S02]  /*5580*/  IMAD.MOV.U32 R24, RZ, RZ, R18 ;  /* 0x000000ffff187224 */ /* 0x000fc400078e0012 */
[----:B------:R-:W-:Y:S02]  /*5590*/  @!P2 IMAD.MOV.U32 R25, RZ, RZ, R27 ;  /* 0x000000ffff19a224 */ /* 0x000fe400078e001b */
[----:B------:R-:W-:Y:S02]  /*55a0*/  @!P2 IMAD.MOV.U32 R24, RZ, RZ, R26 ;  /* 0x000000ffff18a224 */ /* 0x000fe400078e001a */
[----:B------:R-:W-:Y:S01]  /*55b0*/  IMAD.MOV.U32 R42, RZ, RZ, R66 ;  /* 0x000000ffff2a7224 */ /* 0x000fe200078e0042 */
[----:B------:R-:W1:Y:S01]  /*55c0*/  F2F.F32.F64 R65, R52 ;  /* 0x0000003400417310 */ /* 0x000e620000301000 */
[----:B------:R-:W-:Y:S01]  /*55d0*/  @!P1 IMAD.MOV.U32 R56, RZ, RZ, R32 ;  /* 0x000000ffff389224 */ /* 0x000fe200078e0020 */
[----:B------:R-:W-:Y:S01]  /*55e0*/  @!P5 MOV R43, R25 ;  /* 0x00000019002bd202 */ /* 0x000fe20000000f00 */
[----:B------:R-:W-:Y:S01]  /*55f0*/  @!P1 IMAD.MOV.U32 R57, RZ, RZ, R33 ;  /* 0x000000ffff399224 */ /* 0x000fe200078e0021 */
[----:B------:R-:W-:Y:S01]  /*5600*/  @!P1 MOV R33, R35 ;  /* 0x0000002300219202 */ /* 0x000fe20000000f00 */
[----:B------:R-:W-:Y:S01]  /*5610*/  @!P1 IMAD.MOV.U32 R32, RZ, RZ, R34 ;  /* 0x000000ffff209224 */ /* 0x000fe200078e0022 */
[----:B------:R-:W-:Y:S01]  /*5620*/  MOV R35, R13 ;  /* 0x0000000d00237202 */ /* 0x000fe20000000f00 */
[----:B------:R-:W-:Y:S01]  /*5630*/  IMAD.MOV.U32 R34, RZ, RZ, R12 ;  /* 0x000000ffff227224 */ /* 0x000fe200078e000c */
[----:B------:R-:W-:Y:S01]  /*5640*/  F2F.F32.F64 R61, R56 ;  /* 0x00000038003d7310 */ /* 0x000fe20000301000 */
[----:B------:R-:W-:Y:S01]  /*5650*/  @!P1 IMAD.MOV.U32 R34, RZ, RZ, R14 ;  /* 0x000000ffff229224 */ /* 0x000fe200078e000e */
[----:B0-----:R-:W-:Y:S01]  /*5660*/  FSETP.GEU.AND P0, PT, R55, R54, PT ;  /* 0x000000363700720b */ /* 0x001fe20003f0e000 */
[----:B------:R-:W-:-:S02]  /*5670*/  @!P1 IMAD.MOV.U32 R14, RZ, RZ, R12 ;  /* 0x000000ffff0e9224 */ /* 0x000fc400078e000c */
[----:B------:R-:W-:Y:S01]  /*5680*/  @!P1 IMAD.MOV.U32 R35, RZ, RZ, R15 ;  /* 0x000000ffff239224 */ /* 0x000fe200078e000f */
[----:B------:R-:W-:Y:S01]  /*5690*/  @!P1 MOV R15, R13 ;  /* 0x0000000d000f9202 */ /* 0x000fe20000000f00 */
[----:B------:R-:W-:Y:S01]  /*56a0*/  IMAD.MOV.U32 R54, RZ, RZ, R20 ;  /* 0x000000ffff367224 */ /* 0x000fe200078e0014 */
[----:B------:R-:W0:Y:S01]  /*56b0*/  F2F.F32.F64 R12, R22 ;  /* 0x00000016000c7310 */ /* 0x000e220000301000 */
[----:B-1----:R-:W-:Y:S01]  /*56c0*/  FSETP.GEU.AND P1, PT, R60, R65, PT ;  /* 0x000000413c00720b */ /* 0x002fe20003f2e000 */
[----:B------:R-:W-:Y:S02]  /*56d0*/  IMAD.MOV.U32 R55, RZ, RZ, R21 ;  /* 0x000000ffff377224 */ /* 0x000fe400078e0015 */
[----:B------:R-:W-:Y:S02]  /*56e0*/  @!P5 IMAD.MOV.U32 R42, RZ, RZ, R24 ;  /* 0x000000ffff2ad224 */ /* 0x000fe400078e0018 */
[----:B------:R-:W-:Y:S01]  /*56f0*/  @!P5 IMAD.MOV.U32 R24, RZ, RZ, R66 ;  /* 0x000000ffff18d224 */ /* 0x000fe200078e0042 */
[----:B------:R-:W-:Y:S01]  /*5700*/  @!P0 MOV R55, R37 ;  /* 0x0000002500378202 */ /* 0x000fe20000000f00 */
[----:B------:R-:W-:Y:S01]  /*5710*/  F2F.F32.F64 R59, R28 ;  /* 0x0000001c003b7310 */ /* 0x000fe20000301000 */
[----:B------:R-:W-:-:S02]  /*5720*/  @!P0 IMAD.MOV.U32 R54, RZ, RZ, R36 ;  /* 0x000000ffff368224 */ /* 0x000fc400078e0024 */
[----:B------:R-:W-:Y:S02]  /*5730*/  @!P5 IMAD.MOV.U32 R25, RZ, RZ, R67 ;  /* 0x000000ffff19d224 */ /* 0x000fe400078e0043 */
[----:B------:R-:W-:Y:S02]  /*5740*/  @!P0 IMAD.MOV.U32 R36, RZ, RZ, R20 ;  /* 0x000000ffff248224 */ /* 0x000fe400078e0014 */
[----:B------:R-:W-:Y:S01]  /*5750*/  @!P0 IMAD.MOV.U32 R37, RZ, RZ, R21 ;  /* 0x000000ffff258224 */ /* 0x000fe200078e0015 */
[----:B------:R-:W1:Y:S01]  /*5760*/  F2F.F32.F64 R64, R32 ;  /* 0x0000002000407310 */ /* 0x000e620000301000 */
[----:B------:R-:W-:Y:S01]  /*5770*/  IMAD.MOV.U32 R20, RZ, RZ, R40 ;  /* 0x000000ffff147224 */ /* 0x000fe200078e0028 */
[----:B0-----:R-:W-:Y:S01]  /*5780*/  FSETP.GEU.AND P5, PT, R12, R61, PT ;  /* 0x0000003d0c00720b */ /* 0x001fe20003fae000 */
[----:B------:R-:W-:Y:S01]  /*5790*/  IMAD.MOV.U32 R21, RZ, RZ, R41 ;  /* 0x000000ffff157224 */ /* 0x000fe200078e0029 */
[----:B------:R-:W-:Y:S01]  /*57a0*/  @!P1 MOV R21, R53 ;  /* 0x0000003500159202 */ /* 0x000fe20000000f00 */
[----:B------:R-:W-:Y:S01]  /*57b0*/  @!P1 IMAD.MOV.U32 R20, RZ, RZ, R52 ;  /* 0x000000ffff149224 */ /* 0x000fe200078e0034 */
[----:B------:R-:W-:Y:S01]  /*57c0*/  @!P1 MOV R53, R41 ;  /* 0x0000002900359202 */ /* 0x000fe20000000f00 */
[----:B------:R-:W-:Y:S01]  /*57d0*/  IMAD.MOV.U32 R38, RZ, RZ, R16 ;  /* 0x000000ffff267224 */ /* 0x000fe200078e0010 */
[----:B------:R-:W-:Y:S01]  /*57e0*/  F2F.F32.F64 R65, R36 ;  /* 0x0000002400417310 */ /* 0x000fe20000301000 */
[----:B------:R-:W-:Y:S01]  /*57f0*/  @!P3 IMAD.MOV.U32 R38, RZ, RZ, R62 ;  /* 0x000000ffff26b224 */ /* 0x000fe200078e003e */
[----:B------:R-:W-:Y:S01]  /*5800*/  MOV R41, R31 ;  /* 0x0000001f00297202 */ /* 0x000fe20000000f00 */
[----:B------:R-:W-:Y:S01]  /*5810*/  @!P3 IMAD.MOV.U32 R39, RZ, RZ, R63 ;  /* 0x000000ffff27b224 */ /* 0x000fe200078e003f */
[----:B------:R-:W-:Y:S01]  /*5820*/  @!P3 MOV R63, R17 ;  /* 0x00000011003fb202 */ /* 0x000fe20000000f00 */
[----:B------:R-:W-:Y:S01]  /*5830*/  @!P3 IMAD.MOV.U32 R62, RZ, RZ, R16 ;  /* 0x000000ffff3eb224 */ /* 0x000fe200078e0010 */
[----:B-1----:R-:W-:-:S02]  /*5840*/  FSETP.GEU.AND P3, PT, R64, R59, PT ;  /* 0x0000003b4000720b */ /* 0x002fc40003f6e000 */
[----:B------:R-:W0:Y:S01]  /*5850*/  F2F.F32.F64 R66, R20 ;  /* 0x0000001400427310 */ /* 0x000e220000301000 */
[----:B------:R-:W-:Y:S02]  /*5860*/  IMAD.MOV.U32 R12, RZ, RZ, R22 ;  /* 0x000000ffff0c7224 */ /* 0x000fe400078e0016 */
[----:B------:R-:W-:Y:S01]  /*5870*/  IMAD.MOV.U32 R13, RZ, RZ, R23 ;  /* 0x000000ffff0d7224 */ /* 0x000fe200078e0017 */
[----:B------:R-:W-:Y:S01]  /*5880*/  @!P5 MOV R13, R57 ;  /* 0x00000039000dd202 */ /* 0x000fe20000000f00 */
[----:B------:R-:W-:Y:S02]  /*5890*/  @!P1 IMAD.MOV.U32 R52, RZ, RZ, R40 ;  /* 0x000000ffff349224 */ /* 0x000fe400078e0028 */
[----:B------:R-:W-:Y:S01]  /*58a0*/  @!P5 IMAD.MOV.U32 R12, RZ, RZ, R56 ;  /* 0x000000ffff0cd224 */ /* 0x000fe200078e0038 */
[----:B------:R-:W-:Y:S01]  /*58b0*/  F2F.F32.F64 R60, R54 ;  /* 0x00000036003c7310 */ /* 0x000fe20000301000 */
[----:B------:R-:W-:Y:S02]  /*58c0*/  IMAD.MOV.U32 R16, RZ, RZ, R62 ;  /* 0x000000ffff107224 */ /* 0x000fe400078e003e */
[----:B------:R-:W-:Y:S01]  /*58d0*/  IMAD.MOV.U32 R17, RZ, RZ, R63 ;  /* 0x000000ffff117224 */ /* 0x000fe200078e003f */
[----:B------:R-:W-:Y:S01]  /*58e0*/  @!P1 MOV R17, R43 ;  /* 0x0000002b00119202 */ /* 0x000fe20000000f00 */
[----:B------:R-:W-:-:S02]  /*58f0*/  @!P5 IMAD.MOV.U32 R56, RZ, RZ, R22 ;  /* 0x000000ffff38d224 */ /* 0x000fc400078e0016 */
[----:B------:R-:W-:Y:S01]  /*5900*/  @!P5 IMAD.MOV.U32 R57, RZ, RZ, R23 ;  /* 0x000000ffff39d224 */ /* 0x000fe200078e0017 */
[----:B------:R-:W-:Y:S01]  /*5910*/  F2F.F32.F64 R59, R52 ;  /* 0x00000034003b7310 */ /* 0x000fe20000301000 */
[----:B------:R-:W-:Y:S01]  /*5920*/  @!P1 IMAD.MOV.U32 R16, RZ, RZ, R42 ;  /* 0x000000ffff109224 */ /* 0x000fe200078e002a */
[----:B------:R-:W-:Y:S01]  /*5930*/  MOV R23, R33 ;  /* 0x0000002100177202 */ /* 0x000fe20000000f00 */
[----:B------:R-:W-:Y:S02]  /*5940*/  IMAD.MOV.U32 R22, RZ, RZ, R32 ;  /* 0x000000ffff167224 */ /* 0x000fe400078e0020 */
[----:B------:R-:W-:Y:S02]  /*5950*/  @!P1 IMAD.MOV.U32 R42, RZ, RZ, R62 ;  /* 0x000000ffff2a9224 */ /* 0x000fe400078e003e */
[----:B------:R-:W-:Y:S01]  /*5960*/  @!P1 IMAD.MOV.U32 R43, RZ, RZ, R63 ;  /* 0x000000ffff2b9224 */ /* 0x000fe200078e003f */
[----:B------:R-:W1:Y:S01]  /*5970*/  F2F.F32.F64 R64, R12 ;  /* 0x0000000c00407310 */ /* 0x000e620000301000 */
[----:B------:R-:W-:Y:S01]  /*5980*/  @!P3 IMAD.MOV.U32 R22, RZ, RZ, R28 ;  /* 0x000000ffff16b224 */ /* 0x000fe200078e001c */
[----:B0-----:R-:W-:Y:S01]  /*5990*/  FSETP.GEU.AND P1, PT, R65, R66, PT ;  /* 0x000000424100720b */ /* 0x001fe20003f2e000 */
[----:B------:R-:W-:-:S02]  /*59a0*/  @!P3 IMAD.MOV.U32 R23, RZ, RZ, R29 ;  /* 0x000000ffff17b224 */ /* 0x000fc400078e001d */
[----:B------:R-:W-:Y:S02]  /*59b0*/  @!P3 IMAD.MOV.U32 R28, RZ, RZ, R32 ;  /* 0x000000ffff1cb224 */ /* 0x000fe400078e0020 */
[----:B------:R-:W-:Y:S01]  /*59c0*/  @!P3 IMAD.MOV.U32 R29, RZ, RZ, R33 ;  /* 0x000000ffff1db224 */ /* 0x000fe200078e0021 */
[----:B------:R-:W-:Y:S01]  /*59d0*/  F2F.F32.F64 R62, R22 ;  /* 0x00000016003e7310 */ /* 0x000fe20000301000 */
[----:B------:R-:W-:Y:S01]  /*59e0*/  IMAD.MOV.U32 R32, RZ, RZ, R36 ;  /* 0x000000ffff207224 */ /* 0x000fe200078e0024 */
[----:B------:R-:W-:Y:S01]  /*59f0*/  MOV R33, R37 ;  /* 0x0000002500217202 */ /* 0x000fe20000000f00 */
[----:B------:R-:W-:Y:S02]  /*5a00*/  IMAD.MOV.U32 R40, RZ, RZ, R30 ;  /* 0x000000ffff287224 */ /* 0x000fe400078e001e */
[----:B------:R-:W-:Y:S01]  /*5a10*/  @!P3 IMAD.MOV.U32 R40, RZ, RZ, R34 ;  /* 0x000000ffff28b224 */ /* 0x000fe200078e0022 */
[----:B-1----:R-:W-:Y:S02]  /*5a20*/  FSETP.GEU.AND P4, PT, R59, R64, PT ;  /* 0x000000403b00720b */ /* 0x002fe40003f8e000 */
[----:B------:R-:W0:Y:S01]  /*5a30*/  F2F.F32.F64 R61, R56 ;  /* 0x00000038003d7310 */ /* 0x000e220000301000 */
[----:B------:R-:W-:-:S02]  /*5a40*/  @!P1 IMAD.MOV.U32 R32, RZ, RZ, R20 ;  /* 0x000000ffff209224 */ /* 0x000fc400078e0014 */
[----:B------:R-:W-:Y:S01]  /*5a50*/  @!P1 IMAD.MOV.U32 R33, RZ, RZ, R21 ;  /* 0x000000ffff219224 */ /* 0x000fe200078e0015 */
[----:B------:R-:W-:Y:S01]  /*5a60*/  @!P1 MOV R21, R37 ;  /* 0x0000002500159202 */ /* 0x000fe20000000f00 */
[----:B------:R-:W-:Y:S01]  /*5a70*/  @!P3 IMAD.MOV.U32 R41, RZ, RZ, R35 ;  /* 0x000000ffff29b224 */ /* 0x000fe200078e0023 */
[----:B------:R-:W-:Y:S01]  /*5a80*/  @!P3 MOV R35, R31 ;  /* 0x0000001f0023b202 */ /* 0x000fe20000000f00 */
[----:B------:R-:W-:Y:S01]  /*5a90*/  @!P3 IMAD.MOV.U32 R34, RZ, RZ, R30 ;  /* 0x000000ffff22b224 */ /* 0x000fe200078e001e */
[----:B------:R-:W1:Y:S01]  /*5aa0*/  F2F.F32.F64 R65, R32 ;  /* 0x0000002000417310 */ /* 0x000e620000301000 */
[----:B------:R-:W-:Y:S02]  /*5ab0*/  IMAD.MOV.U32 R30, RZ, RZ, R14 ;  /* 0x000000ffff1e7224 */ /* 0x000fe400078e000e */
[--C-:B------:R-:W-:Y:S01]  /*5ac0*/  IMAD.MOV.U32 R31, RZ, RZ, R15.reuse ;  /* 0x000000ffff1f7224 */ /* 0x100fe200078e000f */
[----:B------:R-:W-:Y:S01]  /*5ad0*/  @!P5 MOV R31, R39 ;  /* 0x00000027001fd202 */ /* 0x000fe20000000f00 */
[----:B------:R-:W-:Y:S01]  /*5ae0*/  @!P5 IMAD.MOV.U32 R30, RZ, RZ, R38 ;  /* 0x000000ffff1ed224 */ /* 0x000fe200078e0026 */
[----:B0-----:R-:W-:Y:S01]  /*5af0*/  FSETP.GEU.AND P3, PT, R61, R62, PT ;  /* 0x0000003e3d00720b */ /* 0x001fe20003f6e000 */
[----:B------:R-:W-:Y:S01]  /*5b00*/  @!P5 IMAD.MOV.U32 R38, RZ, RZ, R14 ;  /* 0x000000ffff26d224 */ /* 0x000fe200078e000e */
[----:B------:R-:W-:Y:S01]  /*5b10*/  F2F.F32.F64 R59, R28 ;  /* 0x0000001c003b7310 */ /* 0x000fe20000301000 */
[----:B------:R-:W-:Y:S01]  /*5b20*/  @!P5 IMAD.MOV.U32 R39, RZ, RZ, R15 ;  /* 0x000000ffff27d224 */ /* 0x000fe200078e000f */
[----:B------:R-:W-:Y:S01]  /*5b30*/  MOV R15, R53 ;  /* 0x00000035000f7202 */ /* 0x000fe20000000f00 */
[----:B------:R-:W-:Y:S01]  /*5b40*/  IMAD.MOV.U32 R14, RZ, RZ, R52 ;  /* 0x000000ffff0e7224 */ /* 0x000fe200078e0034 */
[----:B------:R-:W-:Y:S01]  /*5b50*/  @!P4 MOV R15, R13 ;  /* 0x0000000d000fc202 */ /* 0x000fe20000000f00 */
[----:B------:R-:W-:Y:S01]  /*5b60*/  @!P1 IMAD.MOV.U32 R20, RZ, RZ, R36 ;  /* 0x000000ffff149224 */ /* 0x000fe200078e0024 */
[----:B------:R-:W-:Y:S01]  /*5b70*/  @!P4 MOV R13, R53 ;  /* 0x00000035000dc202 */ /* 0x000fe20000000f00 */
[----:B------:R-:W-:-:S02]  /*5b80*/  @!P4 IMAD.MOV.U32 R14, RZ, RZ, R12 ;  /* 0x000000ffff0ec224 */ /* 0x000fc400078e000c */
[----:B------:R-:W-:Y:S01]  /*5b90*/  F2F.F32.F64 R62, R20 ;  /* 0x00000014003e7310 */ /* 0x000fe20000301000 */
[----:B------:R-:W-:Y:S02]  /*5ba0*/  @!P4 IMAD.MOV.U32 R12, RZ, RZ, R52 ;  /* 0x000000ffff0cc224 */ /* 0x000fe400078e0034 */
[----:B------:R-:W-:Y:S02]  /*5bb0*/  IMAD.MOV.U32 R52, RZ, RZ, R56 ;  /* 0x000000ffff347224 */ /* 0x000fe400078e0038 */
[----:B------:R-:W-:Y:S02]  /*5bc0*/  IMAD.MOV.U32 R53, RZ, RZ, R57 ;  /* 0x000000ffff357224 */ /* 0x000fe400078e0039 */
[----:B------:R-:W-:Y:S01]  /*5bd0*/  @!P2 IMAD.MOV.U32 R26, RZ, RZ, R18 ;  /* 0x000000ffff1aa224 */ /* 0x000fe200078e0012 */
[----:B------:R-:W0:Y:S01]  /*5be0*/  F2F.F32.F64 R63, R14 ;  /* 0x0000000e003f7310 */ /* 0x000e220000301000 */
[----:B------:R-:W-:Y:S01]  /*5bf0*/  @!P2 IMAD.MOV.U32 R27, RZ, RZ, R19 ;  /* 0x000000ffff1ba224 */ /* 0x000fe200078e0013 */
[----:B-1----:R-:W-:Y:S01]  /*5c00*/  FSETP.GEU.AND P2, PT, R60, R65, PT ;  /* 0x000000413c00720b */ /* 0x002fe20003f4e000 */
[----:B------:R-:W-:Y:S01]  /*5c10*/  @!P3 IMAD.MOV.U32 R52, RZ, RZ, R22 ;  /* 0x000000ffff34b224 */ /* 0x000fe200078e0016 */
[----:B------:R-:W-:Y:S01]  /*5c20*/  @!P3 MOV R22, R56 ;  /* 0x000000380016b202 */ /* 0x000fe20000000f00 */
[----:B------:R-:W-:Y:S01]  /*5c30*/  @!P3 IMAD.MOV.U32 R53, RZ, RZ, R23 ;  /* 0x000000ffff35b224 */ /* 0x000fe200078e0017 */
[----:B------:R-:W-:Y:S01]  /*5c40*/  MOV R19, R43 ;  /* 0x0000002b00137202 */ /* 0x000fe20000000f00 */
[----:B------:R-:W-:Y:S01]  /*5c50*/  @!P3 IMAD.MOV.U32 R23, RZ, RZ, R57 ;  /* 0x000000ffff17b224 */ /* 0x000fe200078e0039 */
[----:B------:R-:W-:Y:S01]  /*5c60*/  F2F.F32.F64 R61, R12 ;  /* 0x0000000c003d7310 */ /* 0x000fe20000301000 */
[----:B------:R-:W-:-:S02]  /*5c70*/  IMAD.MOV.U32 R36, RZ, RZ, R24 ;  /* 0x000000ffff247224 */ /* 0x000fc400078e0018 */
[----:B------:R-:W-:Y:S02]  /*5c80*/  IMAD.MOV.U32 R37, RZ, RZ, R25 ;  /* 0x000000ffff257224 */ /* 0x000fe400078e0019 */
[----:B------:R-:W-:Y:S01]  /*5c90*/  @!P0 IMAD.MOV.U32 R36, RZ, RZ, R26 ;  /* 0x000000ffff248224 */ /* 0x000fe200078e001a */
[----:B------:R-:W-:Y:S01]  /*5ca0*/  @!P0 MOV R26, R24 ;  /* 0x00000018001a8202 */ /* 0x000fe20000000f00 */
[----:B------:R-:W-:Y:S01]  /*5cb0*/  @!P0 IMAD.MOV.U32 R37, RZ, RZ, R27 ;  /* 0x000000ffff258224 */ /* 0x000fe200078e001b */
[----:B------:R-:W1:Y:S01]  /*5cc0*/  F2F.F32.F64 R56, R52 ;  /* 0x0000003400387310 */ /* 0x000e620000301000 */
[--C-:B------:R-:W-:Y:S01]  /*5cd0*/  IMAD.MOV.U32 R18, RZ, RZ, R42.reuse ;  /* 0x000000ffff127224 */ /* 0x100fe200078e002a */
[----:B------:R-:W-:Y:S01]  /*5ce0*/  @!P1 MOV R18, R36 ;  /* 0x0000002400129202 */ /* 0x000fe20000000f00 */
[----:B------:R-:W-:Y:S01]  /*5cf0*/  @!P1 IMAD.MOV.U32 R19, RZ, RZ, R37 ;  /* 0x000000ffff139224 */ /* 0x000fe200078e0025 */
[----:B------:R-:W-:Y:S01]  /*5d00*/  @!P1 MOV R37, R43 ;  /* 0x0000002b00259202 */ /* 0x000fe20000000f00 */
[----:B------:R-:W-:Y:S01]  /*5d10*/  @!P1 IMAD.MOV.U32 R36, RZ, RZ, R42 ;  /* 0x000000ffff249224 */ /* 0x000fe200078e002a */
[----:B------:R-:W-:Y:S01]  /*5d20*/  MOV R43, R55 ;  /* 0x00000037002b7202 */ /* 0x000fe20000000f00 */
[----:B------:R-:W-:Y:S01]  /*5d30*/  IMAD.MOV.U32 R42, RZ, RZ, R54 ;  /* 0x000000ffff2a7224 */ /* 0x000fe200078e0036 */
[----:B------:R-:W2:Y:S01]  /*5d40*/  F2F.F32.F64 R60, R22 ;  /* 0x00000016003c7310 */ /* 0x000ea20000301000 */
[----:B0-----:R-:W-:Y:S01]  /*5d50*/  FSETP.GEU.AND P5, PT, R62, R63, PT ;  /* 0x0000003f3e00720b */ /* 0x001fe20003fae000 */
[----:B------:R-:W-:Y:S01]  /*5d60*/  @!P2 IMAD.MOV.U32 R42, RZ, RZ, R32 ;  /* 0x000000ffff2aa224 */ /* 0x000fe200078e0020 */
[----:B------:R-:W-:Y:S01]  /*5d70*/  @!P2 MOV R32, R54 ;  /* 0x000000360020a202 */ /* 0x000fe20000000f00 */
[----:B------:R-:W-:-:S02]  /*5d80*/  @!P2 IMAD.MOV.U32 R43, RZ, RZ, R33 ;  /* 0x000000ffff2ba224 */ /* 0x000fc400078e0021 */
[----:B------:R-:W-:Y:S01]  /*5d90*/  @!P2 IMAD.MOV.U32 R33, RZ, RZ, R55 ;  /* 0x000000ffff21a224 */ /* 0x000fe200078e0037 */
[----:B------:R-:W-:Y:S01]  /*5da0*/  MOV R55, R39 ;  /* 0x0000002700377202 */ /* 0x000fe20000000f00 */
[----:B------:R-:W-:Y:S02]  /*5db0*/  IMAD.MOV.U32 R54, RZ, RZ, R38 ;  /* 0x000000ffff367224 */ /* 0x000fe400078e0026 */
[----:B------:R-:W-:Y:S01]  /*5dc0*/  @!P4 IMAD.MOV.U32 R54, RZ, RZ, R16 ;  /* 0x000000ffff36c224 */ /* 0x000fe200078e0010 */
[----:B------:R-:W-:Y:S01]  /*5dd0*/  @!P4 MOV R16, R38 ;  /* 0x000000260010c202 */ /* 0x000fe20000000f00 */
[----:B------:R-:W-:Y:S01]  /*5de0*/  @!P4 IMAD.MOV.U32 R55, RZ, RZ, R17 ;  /* 0x000000ffff37c224 */ /* 0x000fe200078e0011 */
[----:B------:R-:W-:Y:S01]  /*5df0*/  F2F.F32.F64 R62, R32 ;  /* 0x00000020003e7310 */ /* 0x000fe20000301000 */
[----:B------:R-:W-:Y:S01]  /*5e00*/  @!P4 IMAD.MOV.U32 R17, RZ, RZ, R39 ;  /* 0x000000ffff11c224 */ /* 0x000fe200078e0027 */
[----:B-1----:R-:W-:Y:S01]  /*5e10*/  FSETP.GEU.AND P4, PT, R61, R56, PT ;  /* 0x000000383d00720b */ /* 0x002fe20003f8e000 */
[----:B------:R-:W-:Y:S01]  /*5e20*/  IMAD.MOV.U32 R56, RZ, RZ, R34 ;  /* 0x000000ffff387224 */ /* 0x000fe200078e0022 */
[----:B--2---:R-:W-:Y:S01]  /*5e30*/  FSETP.GEU.AND P1, PT, R60, R59, PT ;  /* 0x0000003b3c00720b */ /* 0x004fe20003f2e000 */
[----:B------:R-:W-:Y:S01]  /*5e40*/  IMAD.MOV.U32 R38, RZ, RZ, R20 ;  /* 0x000000ffff267224 */ /* 0x000fe200078e0014 */
[----:B------:R-:W-:Y:S01]  /*5e50*/  MOV R39, R21 ;  /* 0x0000001500277202 */ /* 0x000fe20000000f00 */
[----:B------:R-:W-:Y:S01]  /*5e60*/  IMAD.MOV.U32 R57, RZ, RZ, R35 ;  /* 0x000000ffff397224 */ /* 0x000fe200078e0023 */
[----:B------:R-:W-:Y:S01]  /*5e70*/  @!P5 MOV R38, R14 ;  /* 0x0000000e0026d202 */ /* 0x000fe20000000f00 */
[----:B------:R-:W-:Y:S01]  /*5e80*/  @!P3 IMAD.MOV.U32 R56, RZ, RZ, R30 ;  /* 0x000000ffff38b224 */ /* 0x000fe200078e001e */
[----:B------:R-:W-:Y:S01]  /*5e90*/  @!P3 MOV R57, R31 ;  /* 0x0000001f0039b202 */ /* 0x000fe20000000f00 */
[----:B------:R-:W-:Y:S01]  /*5ea0*/  @!P5 IMAD.MOV.U32 R39, RZ, RZ, R15 ;  /* 0x000000ffff27d224 */ /* 0x000fe200078e000f */
[----:B------:R-:W-:Y:S01]  /*5eb0*/  @!P5 MOV R14, R20 ;  /* 0x00000014000ed202 */ /* 0x000fe20000000f00 */
[----:B------:R-:W-:-:S02]  /*5ec0*/  @!P3 IMAD.MOV.U32 R30, RZ, RZ, R34 ;  /* 0x000000ffff1eb224 */ /* 0x000fc400078e0022 */
[----:B------:R-:W-:Y:S01]  /*5ed0*/  @!P3 IMAD.MOV.U32 R31, RZ, RZ, R35 ;  /* 0x000000ffff1fb224 */ /* 0x000fe200078e0023 */
[----:B------:R-:W0:Y:S01]  /*5ee0*/  F2F.F32.F64 R63, R38 ;  /* 0x00000026003f7310 */ /* 0x000e220000301000 */
[----:B------:R-:W-:Y:S01]  /*5ef0*/  @!P5 IMAD.MOV.U32 R15, RZ, RZ, R21 ;  /* 0x000000ffff0fd224 */ /* 0x000fe200078e0015 */
[-C--:B------:R-:W-:Y:S01]  /*5f00*/  MOV R21, R17.reuse ;  /* 0x0000001100157202 */ /* 0x080fe20000000f00 */
[--C-:B------:R-:W-:Y:S01]  /*5f10*/  IMAD.MOV.U32 R20, RZ, RZ, R16.reuse ;  /* 0x000000ffff147224 */ /* 0x100fe200078e0010 */
[----:B------:R-:W-:Y:S01]  /*5f20*/  @!P5 MOV R20, R18 ;  /* 0x000000120014d202 */ /* 0x000fe20000000f00 */
[----:B------:R-:W-:Y:S01]  /*5f30*/  @!P5 IMAD.MOV.U32 R21, RZ, RZ, R19 ;  /* 0x000000ffff15d224 */ /* 0x000fe200078e0013 */
[----:B------:R-:W-:Y:S01]  /*5f40*/  @!P5 MOV R19, R17 ;  /* 0x000000110013d202 */ /* 0x000fe20000000f00 */
[----:B------:R-:W-:Y:S01]  /*5f50*/  @!P5 IMAD.MOV.U32 R18, RZ, RZ, R16 ;  /* 0x000000ffff12d224 */ /* 0x000fe200078e0010 */
[----:B------:R-:W-:Y:S01]  /*5f60*/  MOV R16, R30 ;  /* 0x0000001e00107202 */ /* 0x000fe20000000f00 */
[----:B------:R-:W-:Y:S01]  /*5f70*/  IMAD.MOV.U32 R34, RZ, RZ, R12 ;  /* 0x000000ffff227224 */ /* 0x000fe200078e000c */
[----:B------:R-:W-:Y:S01]  /*5f80*/  F2F.F32.F64 R60, R14 ;  /* 0x0000000e003c7310 */ /* 0x000fe20000301000 */
[----:B------:R-:W-:-:S02]  /*5f90*/  IMAD.MOV.U32 R35, RZ, RZ, R13 ;  /* 0x000000ffff237224 */ /* 0x000fc400078e000d */
[----:B------:R-:W-:Y:S02]  /*5fa0*/  IMAD.MOV.U32 R17, RZ, RZ, R31 ;  /* 0x000000ffff117224 */ /* 0x000fe400078e001f */
[----:B------:R-:W-:Y:S02]  /*5fb0*/  @!P4 IMAD.MOV.U32 R34, RZ, RZ, R52 ;  /* 0x000000ffff22c224 */ /* 0x000fe400078e0034 */
[----:B------:R-:W-:Y:S01]  /*5fc0*/  @!P4 IMAD.MOV.U32 R35, RZ, RZ, R53 ;  /* 0x000000ffff23c224 */ /* 0x000fe200078e0035 */
[----:B------:R-:W-:Y:S01]  /*5fd0*/  @!P4 MOV R53, R13 ;  /* 0x0000000d0035c202 */ /* 0x000fe20000000f00 */
[----:B------:R-:W-:Y:S01]  /*5fe0*/  @!P4 IMAD.MOV.U32 R16, RZ, RZ, R54 ;  /* 0x000000ffff10c224 */ /* 0x000fe200078e0036 */
[----:B------:R-:W-:Y:S01]  /*5ff0*/  @!P4 MOV R54, R30 ;  /* 0x0000001e0036c202 */ /* 0x000fe20000000f00 */
[----:B------:R-:W-:Y:S01]  /*6000*/  @!P4 IMAD.MOV.U32 R17, RZ, RZ, R55 ;  /* 0x000000ffff11c224 */ /* 0x000fe200078e0037 */
[----:B------:R-:W1:Y:S01]  /*6010*/  F2F.F32.F64 R61, R34 ;  /* 0x00000022003d7310 */ /* 0x000e620000301000 */
[----:B------:R-:W-:Y:S01]  /*6020*/  @!P4 IMAD.MOV.U32 R55, RZ, RZ, R31 ;  /* 0x000000ffff37c224 */ /* 0x000fe200078e001f */
[----:B------:R-:W-:Y:S01]  /*6030*/  MOV R31, R23 ;  /* 0x00000017001f7202 */ /* 0x000fe20000000f00 */
[----:B------:R-:W-:-:S02]  /*6040*/  IMAD.MOV.U32 R30, RZ, RZ, R22 ;  /* 0x000000ffff1e7224 */ /* 0x000fc400078e0016 */
[----:B------:R-:W-:Y:S01]  /*6050*/  @!P4 IMAD.MOV.U32 R52, RZ, RZ, R12 ;  /* 0x000000ffff34c224 */ /* 0x000fe200078e000c */
[----:B0-----:R-:W-:Y:S01]  /*6060*/  FSETP.GEU.AND P4, PT, R62, R63, PT ;  /* 0x0000003f3e00720b */ /* 0x001fe20003f8e000 */
[----:B------:R-:W-:Y:S01]  /*6070*/  @!P1 IMAD.MOV.U32 R30, RZ, RZ, R28 ;  /* 0x000000ffff1e9224 */ /* 0x000fe200078e001c */
[----:B------:R-:W-:Y:S01]  /*6080*/  MOV R12, R40 ;  /* 0x00000028000c7202 */ /* 0x000fe20000000f00 */
[----:B------:R-:W-:Y:S01]  /*6090*/  @!P1 IMAD.MOV.U32 R31, RZ, RZ, R29 ;  /* 0x000000ffff1f9224 */ /* 0x000fe200078e001d */
[----:B------:R-:W-:Y:S01]  /*60a0*/  F2F.F32.F64 R59, R52 ;  /* 0x00000034003b7310 */ /* 0x000fe20000301000 */
[----:B------:R-:W-:Y:S01]  /*60b0*/  @!P0 IMAD.MOV.U32 R27, RZ, RZ, R25 ;  /* 0x000000ffff1b8224 */ /* 0x000fe200078e0019 */
[----:B------:R-:W-:Y:S01]  /*60c0*/  MOV R25, R37 ;  /* 0x0000002500197202 */ /* 0x000fe20000000f00 */
[----:B------:R-:W-:Y:S01]  /*60d0*/  IMAD.MOV.U32 R24, RZ, RZ, R36 ;  /* 0x000000ffff187224 */ /* 0x000fe200078e0024 */
[----:B-1----:R-:W-:Y:S01]  /*60e0*/  FSETP.GEU.AND P3, PT, R60, R61, PT ;  /* 0x0000003d3c00720b */ /* 0x002fe20003f6e000 */
[----:B------:R-:W-:Y:S01]  /*60f0*/  @!P2 IMAD.MOV.U32 R25, RZ, RZ, R27 ;  /* 0x000000ffff19a224 */ /* 0x000fe200078e001b */
[----:B------:R-:W-:-:S02]  /*6100*/  @!P2 MOV R27, R37 ;  /* 0x00000025001ba202 */ /* 0x000fc40000000f00 */
[----:B------:R-:W0:Y:S01]  /*6110*/  F2F.F32.F64 R64, R30 ;  /* 0x0000001e00407310 */ /* 0x000e220000301000 */
[--C-:B------:R-:W-:Y:S01]  /*6120*/  IMAD.MOV.U32 R13, RZ, RZ, R41.reuse ;  /* 0x000000ffff0d7224 */ /* 0x100fe200078e0029 */
[----:B------:R-:W-:Y:S01]  /*6130*/  @!P1 MOV R13, R57 ;  /* 0x00000039000d9202 */ /* 0x000fe20000000f00 */
[----:B------:R-:W-:Y:S02]  /*6140*/  @!P2 IMAD.MOV.U32 R24, RZ, RZ, R26 ;  /* 0x000000ffff18a224 */ /* 0x000fe400078e001a */
[----:B------:R-:W-:Y:S02]  /*6150*/  @!P1 IMAD.MOV.U32 R12, RZ, RZ, R56 ;  /* 0x000000ffff0c9224 */ /* 0x000fe400078e0038 */
[----:B------:R-:W-:Y:S01]  /*6160*/  @!P1 IMAD.MOV.U32 R56, RZ, RZ, R40 ;  /* 0x000000ffff389224 */ /* 0x000fe200078e0028 */
[----:B------:R-:W-:Y:S01]  /*6170*/  MOV R40, R32 ;  /* 0x0000002000287202 */ /* 0x000fe20000000f00 */
[----:B------:R-:W-:Y:S02]  /*6180*/  @!P1 IMAD.MOV.U32 R57, RZ, RZ, R41 ;  /* 0x000000ffff399224 */ /* 0x000fe400078e0029 */
[----:B------:R-:W-:Y:S01]  /*6190*/  @!P2 IMAD.MOV.U32 R26, RZ, RZ, R36 ;  /* 0x000000ffff1aa224 */ /* 0x000fe200078e0024 */
[----:B------:R-:W-:Y:S01]  /*61a0*/  MOV R36, R14 ;  /* 0x0000000e00247202 */ /* 0x000fe20000000f00 */
[----:B------:R-:W-:Y:S01]  /*61b0*/  @!P1 IMAD.MOV.U32 R28, RZ, RZ, R22 ;  /* 0x000000ffff1c9224 */ /* 0x000fe200078e0016 */
[----:B------:R-:W-:Y:S01]  /*61c0*/  MOV R22, R18 ;  /* 0x0000001200167202 */ /* 0x000fe20000000f00 */
[----:B------:R-:W-:Y:S01]  /*61d0*/  @!P1 IMAD.MOV.U32 R29, RZ, RZ, R23 ;  /* 0x000000ffff1d9224 */ /* 0x000fe200078e0017 */
[----:B0-----:R-:W-:Y:S01]  /*61e0*/  FSETP.GEU.AND P0, PT, R59, R64, PT ;  /* 0x000000403b00720b */ /* 0x001fe20003f0e000 */
[----:B------:R-:W-:Y:S01]  /*61f0*/  IMAD.MOV.U32 R41, RZ, RZ, R33 ;  /* 0x000000ffff297224 */ /* 0x000fe200078e0021 */
[----:B------:R-:W-:Y:S01]  /*6200*/  @!P4 MOV R41, R39 ;  /* 0x000000270029c202 */ /* 0x000fe20000000f00 */
[----:B------:R-:W-:Y:S01]  /*6210*/  IMAD.MOV.U32 R23, RZ, RZ, R19 ;  /* 0x000000ffff177224 */ /* 0x000fe200078e0013 */
[----:B------:R-:W-:Y:S01]  /*6220*/  @!P4 MOV R23, R25 ;  /* 0x000000190017c202 */ /* 0x000fe20000000f00 */
[----:B------:R-:W-:Y:S01]  /*6230*/  IMAD.MOV.U32 R37, RZ, RZ, R15 ;  /* 0x000000ffff257224 */ /* 0x000fe200078e000f */
[----:B------:R-:W-:Y:S01]  /*6240*/  @!P3 MOV R37, R35 ;  /* 0x000000230025b202 */ /* 0x000fe20000000f00 */
[----:B------:R-:W-:-:S02]  /*6250*/  @!P4 IMAD.MOV.U32 R40, RZ, RZ, R38 ;  /* 0x000000ffff28c224 */ /* 0x000fc400078e0026 */
[----:B------:R-:W-:Y:S02]  /*6260*/  @!P4 IMAD.MOV.U32 R22, RZ, RZ, R24 ;  /* 0x000000ffff16c224 */ /* 0x000fe400078e0018 */
[----:B------:R-:W-:Y:S02]  /*6270*/  @!P3 IMAD.MOV.U32 R36, RZ, RZ, R34 ;  /* 0x000000ffff24b224 */ /* 0x000fe400078e0022 */
[----:B------:R-:W-:Y:S01]  /*6280*/  @!P4 IMAD.MOV.U32 R38, RZ, RZ, R32 ;  /* 0x000000ffff26c224 */ /* 0x000fe200078e0020 */
[----:B------:R-:W-:Y:S01]  /*6290*/  MOV R32, R52 ;  /* 0x0000003400207202 */ /* 0x000fe20000000f00 */
[----:B------:R-:W-:Y:S02]  /*62a0*/  @!P4 IMAD.MOV.U32 R39, RZ, RZ, R33 ;  /* 0x000000ffff27c224 */ /* 0x000fe400078e0021 */
[----:B------:R-:W-:Y:S01]  /*62b0*/  @!P4 IMAD.MOV.U32 R24, RZ, RZ, R18 ;  /* 0x000000ffff18c224 */ /* 0x000fe200078e0012 */
[----:B------:R-:W-:Y:S01]  /*62c0*/  MOV R18, R54 ;  /* 0x0000003600127202 */ /* 0x000fe20000000f00 */
[----:B------:R-:W-:-:S02]  /*62d0*/  @!P4 IMAD.MOV.U32 R25, RZ, RZ, R19 ;  /* 0x000000ffff19c224 */ /* 0x000fc400078e0013 */
[----:B------:R-:W-:Y:S02]  /*62e0*/  @!P3 IMAD.MOV.U32 R34, RZ, RZ, R14 ;  /* 0x000000ffff22b224 */ /* 0x000fe400078e000e */
[----:B------:R-:W-:Y:S02]  /*62f0*/  @!P3 IMAD.MOV.U32 R35, RZ, RZ, R15 ;  /* 0x000000ffff23b224 */ /* 0x000fe400078e000f */
[----:B------:R-:W-:Y:S01]  /*6300*/  IMAD.MOV.U32 R19, RZ, RZ, R55 ;  /* 0x000000ffff137224 */ /* 0x000fe200078e0037 */
[----:B------:R-:W-:Y:S01]  /*6310*/  @!P3 MOV R19, R21 ;  /* 0x000000150013b202 */ /* 0x000fe20000000f00 */
[----:B------:R-:W-:Y:S01]  /*6320*/  IMAD.MOV.U32 R33, RZ, RZ, R53 ;  /* 0x000000ffff217224 */ /* 0x000fe200078e0035 */
[----:B------:R-:W-:Y:S01]  /*6330*/  @!P0 MOV R33, R31 ;  /* 0x0000001f00218202 */ /* 0x000fe20000000f00 */
[----:B------:R-:W-:Y:S01]  /*6340*/  IMAD.MOV.U32 R14, RZ, RZ, R56 ;  /* 0x000000ffff0e7224 */ /* 0x000fe200078e0038 */
[----:B------:R-:W-:Y:S01]  /*6350*/  @!P0 MOV R14, R16 ;  /* 0x00000010000e8202 */ /* 0x000fe20000000f00 */
[----:B------:R-:W-:-:S02]  /*6360*/  IMAD.MOV.U32 R15, RZ, RZ, R57 ;  /* 0x000000ffff0f7224 */ /* 0x000fc400078e0039 */
[----:B------:R-:W-:Y:S01]  /*6370*/  @!P3 IMAD.MOV.U32 R18, RZ, RZ, R20 ;  /* 0x000000ffff12b224 */ /* 0x000fe200078e0014 */
[----:B------:R-:W-:Y:S01]  /*6380*/  @!P3 MOV R20, R54 ;  /* 0x000000360014b202 */ /* 0x000fe20000000f00 */
[----:B------:R-:W-:Y:S02]  /*6390*/  @!P0 IMAD.MOV.U32 R32, RZ, RZ, R30 ;  /* 0x000000ffff208224 */ /* 0x000fe400078e001e */
[----:B------:R-:W-:Y:S01]  /*63a0*/  @!P0 IMAD.MOV.U32 R15, RZ, RZ, R17 ;  /* 0x000000ffff0f8224 */ /* 0x000fe200078e0011 */
[----:B------:R-:W-:Y:S01]  /*63b0*/  @!P0 MOV R17, R57 ;  /* 0x0000003900118202 */ /* 0x000fe20000000f00 */
[----:B------:R-:W-:Y:S02]  /*63c0*/  @!P3 IMAD.MOV.U32 R21, RZ, RZ, R55 ;  /* 0x000000ffff15b224 */ /* 0x000fe400078e0037 */
[----:B------:R-:W-:Y:S02]  /*63d0*/  @!P0 IMAD.MOV.U32 R30, RZ, RZ, R52 ;  /* 0x000000ffff1e8224 */ /* 0x000fe400078e0034 */
[----:B------:R-:W-:-:S02]  /*63e0*/  @!P0 IMAD.MOV.U32 R31, RZ, RZ, R53 ;  /* 0x000000ffff1f8224 */ /* 0x000fc400078e0035 */
[----:B------:R-:W-:-:S07]  /*63f0*/  @!P0 IMAD.MOV.U32 R16, RZ, RZ, R56 ;  /* 0x000000ffff108224 */ /* 0x000fce00078e0038 */
.L_x_128:
[----:B------:R-:W-:Y:S05]  /*6400*/  BSYNC.RECONVERGENT B0 ;  /* 0x0000000000007941 */ /* 0x000fea0003800200 */
.L_x_127:
[----:B------:R-:W0:Y:S01]  /*6410*/  S2UR UR5, SR_CgaCtaId ;  /* 0x00000000000579c3 */ /* 0x000e220000008800 */
[----:B------:R-:W-:Y:S01]  /*6420*/  UMOV UR4, 0x400 ;  /* 0x0000040000047882 */ /* 0x000fe20000000000 */
[----:B------:R-:W-:Y:S01]  /*6430*/  IMAD.MOV.U32 R54, RZ, RZ, 0x2 ;  /* 0x00000002ff367424 */ /* 0x000fe200078e00ff */
[----:B0-----:R-:W-:-:S06]  /*6440*/  ULEA UR4, UR5, UR4, 0x18 ;  /* 0x0000000405047291 */ /* 0x001fcc000f8ec0ff */
[----:B------:R-:W-:-:S07]  /*6450*/  LEA R67, R51, UR4, 0x6 ;  /* 0x0000000433437c11 */ /* 0x000fce000f8e30ff */
.L_x_148:
[----:B------:R-:W-:Y:S01]  /*6460*/  IMAD.MOV R52, RZ, RZ, -R54 ;  /* 0x000000ffff347224 */ /* 0x000fe200078e0a36 */
[----:B------:R-:W-:Y:S01]  /*6470*/  BAR.SYNC.DEFER_BLOCKING 0x0 ;  /* 0x0000000000007b1d */ /* 0x000fe20000010000 */
[----:B------:R-:W-:-:S03]  /*6480*/  VIADD R56, R54, 0xffffffff ;  /* 0xffffffff36387836 */ /* 0x000fc60000000000 */
[----:B------:R-:W-:Y:S02]  /*6490*/  LOP3.LUT R52, R51, R52, RZ, 0xc0, !PT ;  /* 0x0000003433347212 */ /* 0x000fe400078ec0ff */
[----:B------:R-:W-:Y:S01]  /*64a0*/  LOP3.LUT R56, R56, R51, RZ, 0xc0, !PT ;  /* 0x0000003338387212 */ /* 0x000fe200078ec0ff */
[----:B------:R-:W-:Y:S01]  /*64b0*/  BSSY.RECONVERGENT B0, `(.L_x_129) ;  /* 0x000002a000007945 */ /* 0x000fe20003800200 */
[----:B------:R-:W-:-:S04]  /*64c0*/  SHF.L.U32 R53, R52, 0x3, RZ ;  /* 0x0000000334357819 */ /* 0x000fc800000006ff */
[----:B------:R-:W-:Y:S01]  /*64d0*/  VIMNMX R52, PT, PT, R50, R53, PT ;  /* 0x0000003532347248 */ /* 0x000fe20003fe0100 */
[----:B------:R-:W-:-:S04]  /*64e0*/  IMAD.SHL.U32 R53, R56, 0x8, RZ ;  /* 0x0000000838357824 */ /* 0x000fc800078e00ff */
[----:B------:R-:W-:Y:S01]  /*64f0*/  IMAD R55, R54, 0x4, R52 ;  /* 0x0000000436377824 */ /* 0x000fe200078e0234 */
[----:B0-----:R-:W-:-:S04]  /*6500*/  VIMNMX R60, PT, PT, R50, R53, PT ;  /* 0x00000035323c7248 */ /* 0x001fc80003fe0100 */
[----:B------:R-:W-:Y:S01]  /*6510*/  VIMNMX R55, PT, PT, R50, R55, PT ;  /* 0x0000003732377248 */ /* 0x000fe20003fe0100 */
[----:B------:R0:W-:Y:S03]  /*6520*/  STS.128 [R67], R28 ;  /* 0x0000001c43007388 */ /* 0x0001e60000000c00 */
[----:B------:R-:W-:Y:S02]  /*6530*/  LEA R57, R54, R55, 0x2 ;  /* 0x0000003736397211 */ /* 0x000fe400078e10ff */
[----:B------:R-:W-:Y:S01]  /*6540*/  VIADDMNMX R62, R55, -R52, R60, PT ;  /* 0x80000034373e7246 */ /* 0x000fe2000380013c */
[----:B------:R0:W-:Y:S01]  /*6550*/  STS.128 [R67+0x10], R32 ;  /* 0x0000102043007388 */ /* 0x0001e20000000c00 */
[----:B------:R-:W-:-:S03]  /*6560*/  VIMNMX R56, PT, PT, R50, R57, PT ;  /* 0x0000003932387248 */ /* 0x000fc60003fe0100 */
[----:B------:R0:W-:Y:S02]  /*6570*/  STS.128 [R67+0x20], R36 ;  /* 0x0000202443007388 */ /* 0x0001e40000000c00 */
[----:B------:R-:W-:Y:S02]  /*6580*/  IMAD.IADD R53, R56, 0x1, -R55 ;  /* 0x0000000138357824 */ /* 0x000fe400078e0a37 */
[----:B------:R0:W-:Y:S01]  /*6590*/  STS.128 [R67+0x30], R40 ;  /* 0x0000302843007388 */ /* 0x0001e20000000c00 */
[----:B------:R-:W-:Y:S02]  /*65a0*/  BAR.SYNC.DEFER_BLOCKING 0x0 ;  /* 0x0000000000007b1d */ /* 0x000fe40000010000 */
[CC--:B------:R-:W-:Y:S02]  /*65b0*/  ISETP.GE.AND P0, PT, R60.reuse, R53.reuse, PT ;  /* 0x000000353c00720c */ /* 0x0c0fe40003f06270 */
        /* <DEDUP_REMOVED lines=8> */
.L_x_131:
[----:B------:R-:W-:-:S05]  /*6640*/  IMAD.IADD R28, R62, 0x1, -R53 ;  /* 0x000000013e1c7824 */ /* 0x000fca00078e0a35 */
[----:B------:R-:W-:-:S04]  /*6650*/  LEA.HI R28, R28, R28, RZ, 0x1 ;  /* 0x0000001c1c1c7211 */ /* 0x000fc800078f08ff */
[----:B------:R-:W-:-:S04]  /*6660*/  LEA.HI.SX32 R33, R28, R53, 0x1f ;  /* 0x000000351c217211 */ /* 0x000fc800078ffaff */
[-C--:B------:R-:W-:Y:S02]  /*6670*/  LOP3.LUT R29, RZ, R33.reuse, RZ, 0x33, !PT ;  /* 0x00000021ff1d7212 */ /* 0x080fe400078e33ff */
[----:B------:R-:W-:-:S03]  /*6680*/  IADD3 R28, PT, PT, R52, R33, RZ ;  /* 0x00000021341c7210 */ /* 0x000fc60007ffe0ff */
[----:B------:R-:W-:Y:S02]  /*6690*/  IMAD.IADD R29, R34, 0x1, R29 ;  /* 0x00000001221d7824 */ /* 0x000fe400078e021d */
[----:B------:R-:W-:-:S03]  /*66a0*/  IMAD R28, R28, 0x8, R35 ;  /* 0x000000081c1c7824 */ /* 0x000fc600078e0223 */
[----:B------:R-:W-:-:S03]  /*66b0*/  LEA R30, R29, R35, 0x3 ;  /* 0x000000231d1e7211 */ /* 0x000fc600078e18ff */
        /* <DEDUP_REMOVED lines=9> */
.L_x_130:
[----:B------:R-:W-:Y:S05]  /*6750*/  BSYNC.RECONVERGENT B0 ;  /* 0x0000000000007941 */ /* 0x000fea0003800200 */
.L_x_129:
[----:B------:R-:W0:Y:S01]  /*6760*/  S2UR UR5, SR_CgaCtaId ;  /* 0x00000000000579c3 */ /* 0x000e220000008800 */
[----:B------:R-:W-:Y:S01]  /*6770*/  UMOV UR4, 0x400 ;  /* 0x0000040000047882 */ /* 0x000fe20000000000 */
[----:B------:R-:W-:Y:S01]  /*6780*/  IMAD.IADD R36, R52, 0x1, R53 ;  /* 0x0000000134247824 */ /* 0x000fe200078e0235 */
[----:B------:R-:W-:Y:S01]  /*6790*/  IADD3 R57, PT, PT, -R53, R55, R60 ;  /* 0x0000003735397210 */ /* 0x000fe20007ffe13c */
[----:B------:R-:W-:Y:S01]  /*67a0*/  BSSY.RECONVERGENT B0, `(.L_x_132) ;  /* 0x000000d000007945 */ /* 0x000fe20003800200 */
        /* <DEDUP_REMOVED lines=12> */
.L_x_133:
[----:B------:R-:W-:Y:S05]  /*6870*/  BSYNC.RECONVERGENT B0 ;  /* 0x0000000000007941 */ /* 0x000fea0003800200 */
.L_x_132:
[----:B-12---:R-:W-:Y:S01]  /*6880*/  FSEL R28, R52, R42, P1 ;  /* 0x0000002a341c7208 */ /* 0x006fe20000800000 */
[C---:B------:R-:W-:Y:S01]  /*6890*/  VIADD R38, R36.reuse, 0x1 ;  /* 0x0000000124267836 */ /* 0x040fe20000000000 */
[----:B------:R-:W-:Y:S01]  /*68a0*/  FSEL R29, R53, R43, P1 ;  /* 0x0000002b351d7208 */ /* 0x000fe20000800000 */
[----:B------:R-:W-:Y:S01]  /*68b0*/  BSSY.RECONVERGENT B0, `(.L_x_134) ;  /* 0x000000f000007945 */ /* 0x000fe20003800200 */
[----:B------:R1:W2:Y:S01]  /*68c0*/  @P1 LDS.64 R52, [R31+0x8] ;  /* 0x000008001f341984 */ /* 0x0002a20000000a00 */
[----:B------:R-:W-:Y:S01]  /*68d0*/  IADD3 R59, PT, PT, R57, 0x1, RZ ;  /* 0x00000001393b7810 */ /* 0x000fe20007ffe0ff */
[----:B------:R-:W-:Y:S01]  /*68e0*/  @!P1 IMAD.MOV R59, RZ, RZ, R57 ;  /* 0x000000ffff3b9224 */ /* 0x000fe200078e0239 */
[----:B------:R-:W-:Y:S01]  /*68f0*/  @P1 IADD3 R38, PT, PT, R36, RZ, RZ ;  /* 0x000000ff24261210 */ /* 0x000fe20007ffe0ff */
[----:B------:R1:W3:Y:S01]  /*6900*/  @!P1 LDS.64 R42, [R30+0x8] ;  /* 0x000008001e2a9984 */ /* 0x0002e20000000a00 */
[----:B------:R-:W-:Y:S01]  /*6910*/  PLOP3.LUT P0, PT, PT, PT, PT, 0x8, 0x80 ;  /* 0x000000000080781c */ /* 0x000fe20003f0e170 */
[C---:B------:R-:W-:Y:S01]  /*6920*/  VIADD R39, R59.reuse, 0x1 ;  /* 0x000000013b277836 */ /* 0x040fe20000000000 */
[----:B------:R-:W-:Y:S01]  /*6930*/  ISETP.GE.AND P2, PT, R59, R56, PT ;  /* 0x000000383b00720c */ /* 0x000fe20003f46270 */
[----:B------:R-:W-:-:S12]  /*6940*/  VIADD R60, R38, 0x1 ;  /* 0x00000001263c7836 */ /* 0x000fd80000000000 */
[----:B------:R-:W-:Y:S05]  /*6950*/  @P2 BRA `(.L_x_135) ;  /* 0x0000000000102947 */ /* 0x000fea0003800000 */
[----:B------:R-:W-:-:S13]  /*6960*/  ISETP.GE.AND P0, PT, R38, R55, PT ;  /* 0x000000372600720c */ /* 0x000fda0003f06270 */
[----:B012---:R-:W-:Y:S08]  /*6970*/  @!P0 F2F.F32.F64 R30, R52 ;  /* 0x00000034001e8310 */ /* 0x007ff00000301000 */
[----:B---3--:R-:W0:Y:S02]  /*6980*/  @!P0 F2F.F32.F64 R31, R42 ;  /* 0x0000002a001f8310 */ /* 0x008e240000301000 */
[----:B0-----:R-:W-:-:S13]  /*6990*/  FSETP.LT.OR P0, PT, R30, R31, P0 ;  /* 0x0000001f1e00720b */ /* 0x001fda0000701400 */
.L_x_135:
[----:B------:R-:W-:Y:S05]  /*69a0*/  BSYNC.RECONVERGENT B0 ;  /* 0x0000000000007941 */ /* 0x000fea0003800200 */
.L_x_134:
[----:B------:R-:W-:Y:S01]  /*69b0*/  @!P0 IMAD.MOV R39, RZ, RZ, R59 ;  /* 0x000000ffff278224 */ /* 0x000fe200078e023b */
[----:B------:R-:W-:Y:S01]  /*69c0*/  @P0 IADD3 R60, PT, PT, R38, RZ, RZ ;  /* 0x000000ff263c0210 */ /* 0x000fe20007ffe0ff */
[----:B------:R-:W-:Y:S01]  /*69d0*/  BSSY.RECONVERGENT B0, `(.L_x_136) ;  /* 0x0000010000007945 */ /* 0x000fe20003800200 */
[----:B0123--:R-:W-:Y:S01]  /*69e0*/  FSEL R30, R52, R42, P0 ;  /* 0x0000002a341e7208 */ /* 0x00ffe20000000000 */
[C---:B------:R-:W-:Y:S01]  /*69f0*/  VIADD R61, R39.reuse, 0x1 ;  /* 0x00000001273d7836 */ /* 0x040fe20000000000 */
[----:B------:R-:W-:Y:S02]  /*6a00*/  @!P0 LEA R32, R60, UR4, 0x3 ;  /* 0x000000043c208c11 */ /* 0x000fe4000f8e18ff */
[----:B------:R-:W-:Y:S02]  /*6a10*/  @P0 LEA R33, R39, UR4, 0x3 ;  /* 0x0000000427210c11 */ /* 0x000fe4000f8e18ff */
[----:B------:R-:W-:Y:S02]  /*6a20*/  FSEL R31, R53, R43, P0 ;  /* 0x0000002b351f7208 */ /* 0x000fe40000000000 */
[----:B------:R0:W1:Y:S01]  /*6a30*/  @!P0 LDS.64 R42, [R32] ;  /* 0x00000000202a8984 */ /* 0x0000620000000a00 */
[----:B------:R-:W-:-:S02]  /*6a40*/  ISETP.GE.AND P3, PT, R39, R56, PT ;  /* 0x000000382700720c */ /* 0x000fc40003f66270 */
[----:B------:R-:W-:Y:S01]  /*6a50*/  IADD3 R40, PT, PT, R60, 0x1, RZ ;  /* 0x000000013c287810 */ /* 0x000fe20007ffe0ff */
[----:B------:R0:W2:Y:S01]  /*6a60*/  @P0 LDS.64 R52, [R33] ;  /* 0x0000000021340984 */ /* 0x0000a20000000a00 */
[----:B------:R-:W-:-:S09]  /*6a70*/  PLOP3.LUT P2, PT, PT, PT, PT, 0x8, 0x80 ;  /* 0x000000000080781c */ /* 0x000fd20003f4e170 */
[----:B0-----:R-:W-:Y:S05]  /*6a80*/  @P3 BRA `(.L_x_137) ;  /* 0x0000000000103947 */ /* 0x001fea0003800000 */
[----:B------:R-:W-:-:S13]  /*6a90*/  ISETP.GE.AND P2, PT, R60, R55, PT ;  /* 0x000000373c00720c */ /* 0x000fda0003f46270 */
[----:B--2---:R-:W-:Y:S08]  /*6aa0*/  @!P2 F2F.F32.F64 R32, R52 ;  /* 0x000000340020a310 */ /* 0x004ff00000301000 */
[----:B-1----:R-:W0:Y:S02]  /*6ab0*/  @!P2 F2F.F32.F64 R33, R42 ;  /* 0x0000002a0021a310 */ /* 0x002e240000301000 */
[----:B0-----:R-:W-:-:S13]  /*6ac0*/  FSETP.LT.OR P2, PT, R32, R33, P2 ;  /* 0x000000212000720b */ /* 0x001fda0001741400 */
.L_x_137:
[----:B------:R-:W-:Y:S05]  /*6ad0*/  BSYNC.RECONVERGENT B0 ;  /* 0x0000000000007941 */ /* 0x000fea0003800200 */
.L_x_136:
[----:B------:R-:W-:Y:S01]  /*6ae0*/  @P2 IMAD.MOV R40, RZ, RZ, R60 ;  /* 0x000000ffff282224 */ /* 0x000fe200078e023c */
[----:B-12---:R-:W-:Y:S01]  /*6af0*/  FSEL R32, R52, R42, P2 ;  /* 0x0000002a34207208 */ /* 0x006fe20001000000 */
[----:B------:R-:W-:Y:S01]  /*6b00*/  @!P2 IMAD.MOV R61, RZ, RZ, R39 ;  /* 0x000000ffff3da224 */ /* 0x000fe200078e0227 */
[----:B------:R-:W-:Y:S01]  /*6b10*/  FSEL R33, R53, R43, P2 ;  /* 0x0000002b35217208 */ /* 0x000fe20001000000 */
[----:B------:R-:W-:Y:S01]  /*6b20*/  BSSY.RECONVERGENT B0, `(.L_x_138) ;  /* 0x000000e000007945 */ /* 0x000fe20003800200 */
[C---:B------:R-:W-:Y:S01]  /*6b30*/  @!P2 LEA R34, R40.reuse, UR4, 0x3 ;  /* 0x000000042822ac11 */ /* 0x040fe2000f8e18ff */
[----:B------:R-:W-:Y:S01]  /*6b40*/  VIADD R62, R40, 0x1 ;  /* 0x00000001283e7836 */ /* 0x000fe20000000000 */
[C---:B------:R-:W-:Y:S02]  /*6b50*/  @P2 LEA R35, R61.reuse, UR4, 0x3 ;  /* 0x000000043d232c11 */ /* 0x040fe4000f8e18ff */
[C---:B------:R-:W-:Y:S01]  /*6b60*/  ISETP.GE.AND P4, PT, R61.reuse, R56, PT ;  /* 0x000000383d00720c */ /* 0x040fe20003f86270 */
[----:B------:R0:W1:Y:S01]  /*6b70*/  @!P2 LDS.64 R42, [R34] ;  /* 0x00000000222aa984 */ /* 0x0000620000000a00 */
[----:B------:R-:W-:-:S02]  /*6b80*/  IADD3 R41, PT, PT, R61, 0x1, RZ ;  /* 0x000000013d297810 */ /* 0x000fc40007ffe0ff */
[----:B------:R-:W-:Y:S01]  /*6b90*/  PLOP3.LUT P3, PT, PT, PT, PT, 0x8, 0x80 ;  /* 0x000000000080781c */ /* 0x000fe20003f6e170 */
[----:B------:R0:W2:Y:S08]  /*6ba0*/  @P2 LDS.64 R52, [R35] ;  /* 0x0000000023342984 */ /* 0x0000b00000000a00 */
[----:B0-----:R-:W-:Y:S05]  /*6bb0*/  @P4 BRA `(.L_x_139) ;  /* 0x0000000000104947 */ /* 0x001fea0003800000 */
[----:B------:R-:W-:-:S13]  /*6bc0*/  ISETP.GE.AND P3, PT, R40, R55, PT ;  /* 0x000000372800720c */ /* 0x000fda0003f66270 */
[----:B--2---:R-:W-:Y:S08]  /*6bd0*/  @!P3 F2F.F32.F64 R34, R52 ;  /* 0x000000340022b310 */ /* 0x004ff00000301000 */
[----:B-1----:R-:W0:Y:S02]  /*6be0*/  @!P3 F2F.F32.F64 R35, R42 ;  /* 0x0000002a0023b310 */ /* 0x002e240000301000 */
[----:B0-----:R-:W-:-:S13]  /*6bf0*/  FSETP.LT.OR P3, PT, R34, R35, P3 ;  /* 0x000000232200720b */ /* 0x001fda0001f61400 */
.L_x_139:
[----:B------:R-:W-:Y:S05]  /*6c00*/  BSYNC.RECONVERGENT B0 ;  /* 0x0000000000007941 */ /* 0x000fea0003800200 */
.L_x_138:
        /* <DEDUP_REMOVED lines=18> */
.L_x_141:
[----:B------:R-:W-:Y:S05]  /*6d30*/  BSYNC.RECONVERGENT B0 ;  /* 0x0000000000007941 */ /* 0x000fea0003800200 */
.L_x_140:
[----:B------:R-:W-:Y:S01]  /*6d40*/  IADD3 R63, PT, PT, R41, 0x1, RZ ;  /* 0x00000001293f7810 */ /* 0x000fe20007ffe0ff */
[----:B------:R-:W-:Y:S01]  /*6d50*/  @P1 IMAD.MOV R64, RZ, RZ, R62 ;  /* 0x000000ffff401224 */ /* 0x000fe200078e023e */
[----:B-12---:R-:W-:Y:S01]  /*6d60*/  FSEL R36, R52, R42, P1 ;  /* 0x0000002a34247208 */ /* 0x006fe20000800000 */
[----:B------:R-:W-:Y:S01]  /*6d70*/  @!P1 IMAD.MOV R63, RZ, RZ, R41 ;  /* 0x000000ffff3f9224 */ /* 0x000fe200078e0229 */
[----:B------:R-:W-:Y:S01]  /*6d80*/  FSEL R37, R53, R43, P1 ;  /* 0x0000002b35257208 */ /* 0x000fe20000800000 */
[----:B------:R-:W-:Y:S01]  /*6d90*/  BSSY.RECONVERGENT B0, `(.L_x_142) ;  /* 0x0000011000007945 */ /* 0x000fe20003800200 */
[----:B------:R-:W-:Y:S02]  /*6da0*/  @!P1 LEA R65, R64, UR4, 0x3 ;  /* 0x0000000440419c11 */ /* 0x000fe4000f8e18ff */
[C---:B------:R-:W-:Y:S02]  /*6db0*/  @P1 LEA R66, R63.reuse, UR4, 0x3 ;  /* 0x000000043f421c11 */ /* 0x040fe4000f8e18ff */
[----:B------:R-:W-:Y:S01]  /*6dc0*/  ISETP.GE.AND P4, PT, R63, R56, PT ;  /* 0x000000383f00720c */ /* 0x000fe20003f86270 */
[----:B------:R0:W1:Y:S01]  /*6dd0*/  @!P1 LDS.64 R42, [R65] ;  /* 0x00000000412a9984 */ /* 0x0000620000000a00 */
[----:B------:R-:W-:-:S02]  /*6de0*/  SEL R59, R59, R38, P0 ;  /* 0x000000263b3b7207 */ /* 0x000fc40000000000 */
[----:B------:R-:W-:Y:S01]  /*6df0*/  SEL R61, R61, R40, P3 ;  /* 0x000000283d3d7207 */ /* 0x000fe20001800000 */
[----:B------:R0:W2:Y:S01]  /*6e00*/  @P1 LDS.64 R52, [R66] ;  /* 0x0000000042341984 */ /* 0x0000a20000000a00 */
[----:B------:R-:W-:Y:S01]  /*6e10*/  SEL R60, R39, R60, P2 ;  /* 0x0000003c273c7207 */ /* 0x000fe20001000000 */
[----:B------:R-:W-:Y:S01]  /*6e20*/  VIADD R40, R64, 0x1 ;  /* 0x0000000140287836 */ /* 0x000fe20000000000 */
[----:B------:R-:W-:Y:S02]  /*6e30*/  SEL R62, R41, R62, P1 ;  /* 0x0000003e293e7207 */ /* 0x000fe40000800000 */
[----:B------:R-:W-:-:S03]  /*6e40*/  PLOP3.LUT P0, PT, PT, PT, PT, 0x8, 0x80 ;  /* 0x000000000080781c */ /* 0x000fc60003f0e170 */
[----:B0-----:R-:W-:Y:S10]  /*6e50*/  @P4 BRA `(.L_x_143) ;  /* 0x0000000000104947 */ /* 0x001ff40003800000 */
[----:B------:R-:W-:-:S13]  /*6e60*/  ISETP.GE.AND P0, PT, R64, R55, PT ;  /* 0x000000374000720c */ /* 0x000fda0003f06270 */
[----:B--2---:R-:W-:Y:S08]  /*6e70*/  @!P0 F2F.F32.F64 R38, R52 ;  /* 0x0000003400268310 */ /* 0x004ff00000301000 */
[----:B-1----:R-:W0:Y:S02]  /*6e80*/  @!P0 F2F.F32.F64 R39, R42 ;  /* 0x0000002a00278310 */ /* 0x002e240000301000 */
[----:B0-----:R-:W-:-:S13]  /*6e90*/  FSETP.LT.OR P0, PT, R38, R39, P0 ;  /* 0x000000272600720b */ /* 0x001fda0000701400 */
.L_x_143:
[----:B------:R-:W-:Y:S05]  /*6ea0*/  BSYNC.RECONVERGENT B0 ;  /* 0x0000000000007941 */ /* 0x000fea0003800200 */
.L_x_142:
[----:B------:R-:W-:Y:S01]  /*6eb0*/  VIADD R41, R63, 0x1 ;  /* 0x000000013f297836 */ /* 0x000fe20000000000 */
[----:B------:R-:W-:Y:S01]  /*6ec0*/  @P0 IADD3 R40, PT, PT, R64, RZ, RZ ;  /* 0x000000ff40280210 */ /* 0x000fe20007ffe0ff */
[----:B------:R-:W-:Y:S01]  /*6ed0*/  @!P0 IMAD.MOV R41, RZ, RZ, R63 ;  /* 0x000000ffff298224 */ /* 0x000fe200078e023f */
[----:B------:R-:W-:Y:S01]  /*6ee0*/  BSSY.RECONVERGENT B0, `(.L_x_144) ;  /* 0x000000f000007945 */ /* 0x000fe20003800200 */
[----:B-12---:R-:W-:Y:S02]  /*6ef0*/  FSEL R38, R52, R42, P0 ;  /* 0x0000002a34267208 */ /* 0x006fe40000000000 */
[----:B------:R-:W-:Y:S02]  /*6f00*/  @!P0 LEA R65, R40, UR4, 0x3 ;  /* 0x0000000428418c11 */ /* 0x000fe4000f8e18ff */
[C---:B------:R-:W-:Y:S02]  /*6f10*/  ISETP.GE.AND P1, PT, R41.reuse, R56, PT ;  /* 0x000000382900720c */ /* 0x040fe40003f26270 */
[----:B------:R-:W-:-:S02]  /*6f20*/  @P0 LEA R66, R41, UR4, 0x3 ;  /* 0x0000000429420c11 */ /* 0x000fc4000f8e18ff */
[----:B------:R-:W-:Y:S02]  /*6f30*/  FSEL R39, R53, R43, P0 ;  /* 0x0000002b35277208 */ /* 0x000fe40000000000 */
[----:B------:R0:W1:Y:S01]  /*6f40*/  @!P0 LDS.64 R42, [R65] ;  /* 0x00000000412a8984 */ /* 0x0000620000000a00 */
[----:B------:R-:W-:-:S03]  /*6f50*/  SEL R63, R63, R64, P0 ;  /* 0x000000403f3f7207 */ /* 0x000fc60000000000 */
[----:B------:R0:W2:Y:S01]  /*6f60*/  @P0 LDS.64 R52, [R66] ;  /* 0x0000000042340984 */ /* 0x0000a20000000a00 */
[----:B------:R-:W-:Y:S02]  /*6f70*/  PLOP3.LUT P0, PT, PT, PT, PT, 0x8, 0x80 ;  /* 0x000000000080781c */ /* 0x000fe40003f0e170 */
[----:B------:R-:W-:Y:S11]  /*6f80*/  @P1 BRA `(.L_x_145) ;  /* 0x0000000000101947 */ /* 0x000ff60003800000 */
[----:B------:R-:W-:-:S13]  /*6f90*/  ISETP.GE.AND P0, PT, R40, R55, PT ;  /* 0x000000372800720c */ /* 0x000fda0003f06270 */
[----:B--2---:R-:W-:Y:S08]  /*6fa0*/  @!P0 F2F.F32.F64 R64, R52 ;  /* 0x0000003400408310 */ /* 0x004ff00000301000 */
[----:B01----:R-:W0:Y:S02]  /*6fb0*/  @!P0 F2F.F32.F64 R65, R42 ;  /* 0x0000002a00418310 */ /* 0x003e240000301000 */
[----:B0-----:R-:W-:-:S13]  /*6fc0*/  FSETP.LT.OR P0, PT, R64, R65, P0 ;  /* 0x000000414000720b */ /* 0x001fda0000701400 */
.L_x_145:
[----:B------:R-:W-:Y:S05]  /*6fd0*/  BSYNC.RECONVERGENT B0 ;  /* 0x0000000000007941 */ /* 0x000fea0003800200 */
.L_x_144:
[C---:B0-----:R-:W-:Y:S01]  /*6fe0*/  IADD3 R65, PT, PT, R41.reuse, 0x1, RZ ;  /* 0x0000000129417810 */ /* 0x041fe20007ffe0ff */
[----:B------:R-:W-:Y:S01]  /*6ff0*/  @!P0 IMAD.MOV R65, RZ, RZ, R41 ;  /* 0x000000ffff418224 */ /* 0x000fe200078e0229 */
[----:B------:R-:W-:Y:S01]  /*7000*/  SEL R66, R41, R40, P0 ;  /* 0x0000002829427207 */ /* 0x000fe20000000000 */
[C---:B------:R-:W-:Y:S01]  /*7010*/  VIADD R64, R40.reuse, 0x1 ;  /* 0x0000000128407836 */ /* 0x040fe20000000000 */
[----:B------:R-:W-:Y:S01]  /*7020*/  @P0 IADD3 R64, PT, PT, R40, RZ, RZ ;  /* 0x000000ff28400210 */ /* 0x000fe20007ffe0ff */
[----:B------:R-:W-:Y:S01]  /*7030*/  BSSY.RECONVERGENT B0, `(.L_x_146) ;  /* 0x000000e000007945 */ /* 0x000fe20003800200 */
        /* <DEDUP_REMOVED lines=13> */
.L_x_147:
[----:B------:R-:W-:Y:S05]  /*7110*/  BSYNC.RECONVERGENT B0 ;  /* 0x0000000000007941 */ /* 0x000fea0003800200 */
.L_x_146:
        /* <DEDUP_REMOVED lines=34> */
[----:B------:R-:W-:Y:S01]  /*7340*/  ISETP.NE.AND P0, PT, R51, RZ, PT ;  /* 0x000000ff3300720c */ /* 0x000fe20003f05270 */
[----:B------:R-:W-:Y:S01]  /*7350*/  STS.64 [R9], R28 ;  /* 0x0000001c09007388 */ /* 0x000fe20000000a00 */
[----:B------:R-:W5:Y:S01]  /*7360*/  LDCU.64 UR8, c[0x0][0x398] ;  /* 0x00007300ff0877ac */ /* 0x000f620008000a00 */
[----:B0-----:R-:W-:Y:S02]  /*7370*/  IMAD.WIDE.U32 R58, R58, 0x800, RZ ;  /* 0x000008003a3a7825 */ /* 0x001fe400078e00ff */
[----:B------:R-:W-:Y:S04]  /*7380*/  STS.64 [R6+0x8], R30 ;  /* 0x0000081e06007388 */ /* 0x000fe80000000a00 */
[----:B------:R-:W-:Y:S04]  /*7390*/  STS.64 [R7+0x10], R32 ;  /* 0x0000102007007388 */ /* 0x000fe80000000a00 */
[----:B------:R-:W-:Y:S04]  /*73a0*/  STS.64 [R4+0x18], R34 ;  /* 0x0000182204007388 */ /* 0x000fe80000000a00 */
[----:B------:R0:W-:Y:S04]  /*73b0*/  STS.64 [R5+0x20], R36 ;  /* 0x0000202405007388 */ /* 0x0001e80000000a00 */
[----:B------:R1:W-:Y:S04]  /*73c0*/  STS.64 [R2+0x28], R38 ;  /* 0x0000282602007388 */ /* 0x0003e80000000a00 */
[----:B------:R2:W-:Y:S04]  /*73d0*/  STS.64 [R3+0x30], R40 ;  /* 0x0000302803007388 */ /* 0x0005e80000000a00 */
[----:B------:R3:W-:Y:S01]  /*73e0*/  STS.64 [R0+0x38], R42 ;  /* 0x0000382a00007388 */ /* 0x0007e20000000a00 */
[----:B------:R-:W-:-:S03]  /*73f0*/  NOP ;  /* 0x0000000000007918 */ /* 0x000fc60000000000 */
[----:B------:R-:W-:Y:S01]  /*7400*/  LDS.64 R56, [R48] ;  /* 0x0000000030387984 */ /* 0x000fe20000000a00 */
[C---:B0-----:R-:W-:Y:S01]  /*7410*/  IMAD.SHL.U32 R36, R51.reuse, 0x8, RZ ;  /* 0x0000000833247824 */ /* 0x041fe200078e00ff */
[----:B-1----:R-:W-:Y:S02]  /*7420*/  LOP3.LUT R38, R51, 0x1f, RZ, 0xc0, !PT ;  /* 0x0000001f33267812 */ /* 0x002fe400078ec0ff */
[----:B------:R-:W-:Y:S02]  /*7430*/  LDS.64 R52, [R47+0x100] ;  /* 0x000100002f347984 */ /* 0x000fe40000000a00 */
[----:B------:R-:W-:Y:S02]  /*7440*/  LOP3.LUT R37, R36, 0x1f00, RZ, 0xc0, !PT ;  /* 0x00001f0024257812 */ /* 0x000fe400078ec0ff */
[----:B------:R-:W-:Y:S04]  /*7450*/  LDS.64 R54, [R46+0x200] ;  /* 0x000200002e367984 */ /* 0x000fe80000000a00 */
[----:B------:R-:W-:Y:S04]  /*7460*/  LDS.64 R28, [R45+0x300] ;  /* 0x000300002d1c7984 */ /* 0x000fe80000000a00 */
[----:B------:R-:W-:Y:S04]  /*7470*/  LDS.64 R32, [R44+0x400] ;  /* 0x000400002c207984 */ /* 0x000fe80000000a00 */
[----:B------:R-:W-:Y:S04]  /*7480*/  LDS.64 R60, [R11+0x500] ;  /* 0x000500000b3c7984 */ /* 0x000fe80000000a00 */
[----:B------:R-:W-:Y:S04]  /*7490*/  LDS.64 R34, [R10+0x600] ;  /* 0x000600000a227984 */ /* 0x000fe80000000a00 */
[----:B------:R-:W-:Y:S04]  /*74a0*/  LDS.64 R30, [R8+0x700] ;  /* 0x00070000081e7984 */ /* 0x000fe80000000a00 */
[----:B------:R-:W-:Y:S01]  /*74b0*/  @!P0 STS [UR4+0x4200], R50 ;  /* 0x00420032ff008988 */ /* 0x000fe20008000804 */
[----:B------:R-:W-:Y:S01]  /*74c0*/  BAR.SYNC.DEFER_BLOCKING 0x0 ;  /* 0x0000000000007b1d */ /* 0x000fe20000010000 */
[----:B------:R-:W-:-:S04]  /*74d0*/  IADD3 R37, P0, P1, R37, R58, R38 ;  /* 0x0000003a25257210 */ /* 0x000fc8000791e026 */
[----:B--2---:R-:W-:Y:S01]  /*74e0*/  IADD3.X R40, PT, PT, RZ, R59, RZ, P0, P1 ;  /* 0x0000003bff287210 */ /* 0x004fe200007e24ff */
[----:B------:R-:W0:Y:S03]  /*74f0*/  S2R R62, SR_TID.X ;  /* 0x00000000003e7919 */ /* 0x000e260000002100 */
[----:B------:R-:W-:Y:S01]  /*7500*/  SHF.L.U64.HI R40, R37, 0x3, R40 ;  /* 0x0000000325287819 */ /* 0x000fe20000010228 */
[----:B------:R-:W1:Y:S01]  /*7510*/  LDS R63, [UR4+0x4200] ;  /* 0x00420004ff3f7984 */ /* 0x000e620008000800 */
[----:B0-----:R-:W-:-:S04]  /*7520*/  SHF.L.U32 R41, R62, 0x3, RZ ;  /* 0x000000033e297819 */ /* 0x001fc800000006ff */
[C---:B------:R-:W-:Y:S02]  /*7530*/  LOP3.LUT R39, R41.reuse, 0x1f00, RZ, 0xc0, !PT ;  /* 0x00001f0029277812 */ /* 0x040fe400078ec0ff */
[----:B------:R-:W-:Y:S02]  /*7540*/  LOP3.LUT R41, R41, 0x1f00, RZ, 0xc0, !PT ;  /* 0x00001f0029297812 */ /* 0x000fe400078ec0ff */
[--C-:B------:R-:W-:Y:S01]  /*7550*/  LOP3.LUT R38, R39, 0x1f, R62.reuse, 0xf8, !PT ;  /* 0x0000001f27267812 */ /* 0x100fe200078ef83e */
[----:B------:R-:W-:Y:S01]  /*7560*/  IMAD.SHL.U32 R39, R37, 0x8, RZ ;  /* 0x0000000825277824 */ /* 0x000fe200078e00ff */
[----:B------:R-:W-:Y:S02]  /*7570*/  LOP3.LUT R59, R41, 0x1f, R62, 0xf8, !PT ;  /* 0x0000001f293b7812 */ /* 0x000fe400078ef83e */
[C---:B------:R-:W-:Y:S01]  /*7580*/  IADD3 R62, PT, PT, R38.reuse, 0x40, RZ ;  /* 0x00000040263e7810 */ /* 0x040fe20007ffe0ff */
[----:B------:R-:W-:Y:S01]  /*7590*/  VIADD R41, R38, 0x20 ;  /* 0x0000002026297836 */ /* 0x000fe20000000000 */
[----:B-----5:R-:W-:Y:S01]  /*75a0*/  IADD3 R36, P1, PT, R39, UR8, RZ ;  /* 0x0000000827247c10 */ /* 0x020fe2000ff3e0ff */
[C---:B---3--:R-:W-:Y:S01]  /*75b0*/  VIADD R42, R59.reuse, 0xa0 ;  /* 0x000000a03b2a7836 */ /* 0x048fe20000000000 */
[C---:B------:R-:W-:Y:S01]  /*75c0*/  IADD3 R58, PT, PT, R59.reuse, 0xe0, RZ ;  /* 0x000000e03b3a7810 */ /* 0x040fe20007ffe0ff */
[C---:B------:R-:W-:Y:S01]  /*75d0*/  VIADD R43, R59.reuse, 0xc0 ;  /* 0x000000c03b2b7836 */ /* 0x040fe20000000000 */
[----:B------:R-:W-:Y:S01]  /*75e0*/  IADD3.X R37, PT, PT, R40, UR9, RZ, P1, !PT ;  /* 0x0000000928257c10 */ /* 0x000fe20008ffe4ff */
[----:B------:R-:W-:Y:S01]  /*75f0*/  VIADD R59, R59, 0x80 ;  /* 0x000000803b3b7836 */ /* 0x000fe20000000000 */
[----:B------:R-:W0:Y:S01]  /*7600*/  LDCU.64 UR8, c[0x0][0x3a0] ;  /* 0x00007400ff0877ac */ /* 0x000e220008000a00 */
[----:B-1----:R-:W-:-:S02]  /*7610*/  ISETP.GE.AND P0, PT, R38, R63, PT ;  /* 0x0000003f2600720c */ /* 0x002fc40003f06270 */
[-C--:B------:R-:W-:Y:S02]  /*7620*/  ISETP.GE.AND P6, PT, R41, R63.reuse, PT ;  /* 0x0000003f2900720c */ /* 0x080fe40003fc6270 */
[-C--:B------:R-:W-:Y:S02]  /*7630*/  ISETP.GE.AND P5, PT, R62, R63.reuse, PT ;  /* 0x0000003f3e00720c */ /* 0x080fe40003fa6270 */
[-C--:B------:R-:W-:Y:S02]  /*7640*/  ISETP.GE.AND P4, PT, R49, R63.reuse, PT ;  /* 0x0000003f3100720c */ /* 0x080fe40003f86270 */
[-C--:B------:R-:W-:Y:S02]  /*7650*/  ISETP.GE.AND P3, PT, R42, R63.reuse, PT ;  /* 0x0000003f2a00720c */ /* 0x080fe40003f66270 */
[-C--:B------:R-:W-:Y:S02]  /*7660*/  ISETP.GE.AND P2, PT, R43, R63.reuse, PT ;  /* 0x0000003f2b00720c */ /* 0x080fe40003f46270 */
[-C--:B------:R-:W-:Y:S01]  /*7670*/  ISETP.GE.AND P1, PT, R59, R63.reuse, PT ;  /* 0x0000003f3b00720c */ /* 0x080fe20003f26270 */
[----:B------:R-:W-:Y:S01]  /*7680*/  @!P0 STG.E.64 desc[UR6][R36.64], R56 ;  /* 0x0000003824008986 */ /* 0x000fe2000c101b06 */
[----:B------:R-:W-:-:S03]  /*7690*/  ISETP.GE.AND P0, PT, R58, R63, PT ;  /* 0x0000003f3a00720c */ /* 0x000fc60003f06270 */
[----:B------:R-:W-:Y:S01]  /*76a0*/  @!P6 STG.E.64 desc[UR6][R36.64+0x100], R52 ;  /* 0x000100342400e986 */ /* 0x000fe2000c101b06 */
[----:B------:R-:W-:-:S03]  /*76b0*/  ISETP.NE.AND P6, PT, R51, RZ, PT ;  /* 0x000000ff3300720c */ /* 0x000fc60003fc5270 */
[----:B------:R-:W-:Y:S04]  /*76c0*/  @!P5 STG.E.64 desc[UR6][R36.64+0x200], R54 ;  /* 0x000200362400d986 */ /* 0x000fe8000c101b06 */
[----:B------:R-:W-:Y:S04]  /*76d0*/  @!P4 STG.E.64 desc[UR6][R36.64+0x300], R28 ;  /* 0x0003001c2400c986 */ /* 0x000fe8000c101b06 */
[----:B------:R-:W-:Y:S04]  /*76e0*/  @!P3 STG.E.64 desc[UR6][R36.64+0x500], R60 ;  /* 0x0005003c2400b986 */ /* 0x000fe8000c101b06 */
[----:B------:R-:W-:Y:S04]  /*76f0*/  @!P2 STG.E.64 desc[UR6][R36.64+0x600], R34 ;  /* 0x000600222400a986 */ /* 0x000fe8000c101b06 */
[----:B------:R-:W-:Y:S04]  /*7700*/  @!P1 STG.E.64 desc[UR6][R36.64+0x400], R32 ;  /* 0x0004002024009986 */ /* 0x000fe8000c101b06 */
[----:B------:R-:W-:Y:S01]  /*7710*/  @!P0 STG.E.64 desc[UR6][R36.64+0x700], R30 ;  /* 0x0007001e24008986 */ /* 0x000fe2000c101b06 */
[----:B------:R-:W-:Y:S06]  /*7720*/  BAR.SYNC.DEFER_BLOCKING 0x0 ;  /* 0x0000000000007b1d */ /* 0x000fec0000010000 */
[----:B------:R-:W-:Y:S04]  /*7730*/  STS.64 [R9], R12 ;  /* 0x0000000c09007388 */ /* 0x000fe80000000a00 */
[----:B------:R-:W-:Y:S04]  /*7740*/  STS.64 [R6+0x8], R14 ;  /* 0x0000080e06007388 */ /* 0x000fe80000000a00 */
[----:B------:R-:W-:Y:S04]  /*7750*/  STS.64 [R7+0x10], R16 ;  /* 0x0000101007007388 */ /* 0x000fe80000000a00 */
[----:B----4-:R-:W-:Y:S04]  /*7760*/  STS.64 [R4+0x18], R18 ;  /* 0x0000181204007388 */ /* 0x010fe80000000a00 */
[----:B------:R-:W-:Y:S04]  /*7770*/  STS.64 [R5+0x20], R20 ;  /* 0x0000201405007388 */ /* 0x000fe80000000a00 */
[----:B------:R0:W-:Y:S04]  /*7780*/  STS.64 [R2+0x28], R22 ;  /* 0x0000281602007388 */ /* 0x0001e80000000a00 */
[----:B------:R1:W-:Y:S04]  /*7790*/  STS.64 [R3+0x30], R24 ;  /* 0x0000301803007388 */ /* 0x0003e80000000a00 */
        /* <DEDUP_REMOVED lines=12> */
[----:B0-----:R-:W-:-:S04]  /*7860*/  IADD3 R2, P6, PT, R39, UR8, RZ ;  /* 0x0000000827027c10 */ /* 0x001fc8000ffde0ff */
[----:B-1----:R-:W-:Y:S01]  /*7870*/  IADD3.X R3, PT, PT, R40, UR9, RZ, P6, !PT ;  /* 0x0000000928037c10 */ /* 0x002fe2000b7fe4ff */
[----:B------:R-:W0:Y:S02]  /*7880*/  LDS R0, [UR4+0x4200] ;  /* 0x00420004ff007984 */ /* 0x000e240008000800 */
[-C--:B0-----:R-:W-:Y:S02]  /*7890*/  ISETP.GE.AND P0, PT, R38, R0.reuse, PT ;  /* 0x000000002600720c */ /* 0x081fe40003f06270 */
[-C--:B------:R-:W-:Y:S02]  /*78a0*/  ISETP.GE.AND P1, PT, R41, R0.reuse, PT ;  /* 0x000000002900720c */ /* 0x080fe40003f26270 */
[-C--:B------:R-:W-:Y:S02]  /*78b0*/  ISETP.GE.AND P2, PT, R62, R0.reuse, PT ;  /* 0x000000003e00720c */ /* 0x080fe40003f46270 */
[-C--:B------:R-:W-:Y:S02]  /*78c0*/  ISETP.GE.AND P3, PT, R49, R0.reuse, PT ;  /* 0x000000003100720c */ /* 0x080fe40003f66270 */
        /* <DEDUP_REMOVED lines=14> */
.L_x_149:
        /* <DEDUP_REMOVED lines=22> */
[----:B------:R-:W0:Y:S01]  /*7b10*/  S2R R62, SR_TID.X ;  /* 0x00000000003e7919 */ /* 0x000e220000002100 */
[----:B------:R-:W3:Y:S01]  /*7b20*/  LDS R63, [UR4+0x4200] ;  /* 0x00420004ff3f7984 */ /* 0x000ee20008000800 */
[----:B0-----:R-:W-:-:S05]  /*7b30*/  IMAD.SHL.U32 R37, R62, 0x8, RZ ;  /* 0x000000083e257824 */ /* 0x001fca00078e00ff */
[C---:B-1----:R-:W-:Y:S02]  /*7b40*/  LOP3.LUT R39, R37.reuse, 0x1f00, RZ, 0xc0, !PT ;  /* 0x00001f0025277812 */ /* 0x042fe400078ec0ff */
[----:B--2---:R-:W-:Y:S02]  /*7b50*/  LOP3.LUT R41, R37, 0x1f00, RZ, 0xc0, !PT ;  /* 0x00001f0025297812 */ /* 0x004fe400078ec0ff */
[----:B------:R-:W-:-:S04]  /*7b60*/  LOP3.LUT R38, R39, 0x1f, R62, 0xf8, !PT ;  /* 0x0000001f27267812 */ /* 0x000fc800078ef83e */
[----:B------:R-:W-:-:S04]  /*7b70*/  IADD3 R40, P0, PT, R58, R38, RZ ;  /* 0x000000263a287210 */ /* 0x000fc80007f1e0ff */
[----:B------:R-:W-:Y:S01]  /*7b80*/  IADD3.X R59, PT, PT, RZ, R59, RZ, P0, !PT ;  /* 0x0000003bff3b7210 */ /* 0x000fe200007fe4ff */
[----:B------:R-:W-:-:S03]  /*7b90*/  IMAD.SHL.U32 R39, R40, 0x8, RZ ;  /* 0x0000000828277824 */ /* 0x000fc600078e00ff */
[----:B------:R-:W-:Y:S02]  /*7ba0*/  SHF.L.U64.HI R40, R40, 0x3, R59 ;  /* 0x0000000328287819 */ /* 0x000fe4000001023b */
[----:B------:R-:W-:Y:S01]  /*7bb0*/  LOP3.LUT R59, R41, 0x1f, R62, 0xf8, !PT ;  /* 0x0000001f293b7812 */ /* 0x000fe200078ef83e */
[C---:B------:R-:W-:Y:S01]  /*7bc0*/  VIADD R41, R38.reuse, 0x20 ;  /* 0x0000002026297836 */ /* 0x040fe20000000000 */
[-C--:B---3--:R-:W-:Y:S02]  /*7bd0*/  ISETP.GE.AND P0, PT, R38, R63.reuse, PT ;  /* 0x0000003f2600720c */ /* 0x088fe40003f06270 */
[----:B-----5:R-:W-:Y:S01]  /*7be0*/  IADD3 R36, P1, PT, R39, UR8, RZ ;  /* 0x0000000827247c10 */ /* 0x020fe2000ff3e0ff */
[C---:B------:R-:W-:Y:S01]  /*7bf0*/  VIADD R42, R59.reuse, 0xa0 ;  /* 0x000000a03b2a7836 */ /* 0x040fe20000000000 */
[C---:B------:R-:W-:Y:S01]  /*7c00*/  IADD3 R58, PT, PT, R59.reuse, 0xe0, RZ ;  /* 0x000000e03b3a7810 */ /* 0x040fe20007ffe0ff */
[C---:B------:R-:W-:Y:S01]  /*7c10*/  VIADD R43, R59.reuse, 0xc0 ;  /* 0x000000c03b2b7836 */ /* 0x040fe20000000000 */
[----:B------:R-:W-:Y:S01]  /*7c20*/  IADD3.X R37, PT, PT, R40, UR9, RZ, P1, !PT ;  /* 0x0000000928257c10 */ /* 0x000fe20008ffe4ff */
[----:B------:R-:W-:Y:S01]  /*7c30*/  VIADD R59, R59, 0x80 ;  /* 0x000000803b3b7836 */ /* 0x000fe20000000000 */
[----:B------:R-:W-:Y:S01]  /*7c40*/  IADD3 R62, PT, PT, R38, 0x40, RZ ;  /* 0x00000040263e7810 */ /* 0x000fe20007ffe0ff */
[----:B------:R-:W0:Y:S01]  /*7c50*/  LDCU.64 UR8, c[0x0][0x3b8] ;  /* 0x00007700ff0877ac */ /* 0x000e220008000a00 */
[----:B------:R-:W-:-:S02]  /*7c60*/  ISETP.GE.AND P6, PT, R41, R63, PT ;  /* 0x0000003f2900720c */ /* 0x000fc40003fc6270 */
[-C--:B------:R-:W-:Y:S01]  /*7c70*/  ISETP.GE.AND P5, PT, R62, R63.reuse, PT ;  /* 0x0000003f3e00720c */ /* 0x080fe20003fa6270 */
[----:B------:R-:W-:Y:S01]  /*7c80*/  @!P0 STG.E.64 desc[UR6][R36.64], R56 ;  /* 0x0000003824008986 */ /* 0x000fe2000c101b06 */
[-C--:B------:R-:W-:Y:S02]  /*7c90*/  ISETP.GE.AND P4, PT, R49, R63.reuse, PT ;  /* 0x0000003f3100720c */ /* 0x080fe40003f86270 */
[-C--:B------:R-:W-:Y:S02]  /*7ca0*/  ISETP.GE.AND P3, PT, R42, R63.reuse, PT ;  /* 0x0000003f2a00720c */ /* 0x080fe40003f66270 */
[-C--:B------:R-:W-:Y:S02]  /*7cb0*/  ISETP.GE.AND P2, PT, R43, R63.reuse, PT ;  /* 0x0000003f2b00720c */ /* 0x080fe40003f46270 */
[-C--:B------:R-:W-:Y:S02]  /*7cc0*/  ISETP.GE.AND P1, PT, R59, R63.reuse, PT ;  /* 0x0000003f3b00720c */ /* 0x080fe40003f26270 */
[----:B------:R-:W-:Y:S01]  /*7cd0*/  ISETP.GE.AND P0, PT, R58, R63, PT ;  /* 0x0000003f3a00720c */ /* 0x000fe20003f06270 */
        /* <DEDUP_REMOVED lines=18> */
[----:B------:R-:W-:Y:S01]  /*7e00*/  LDS.64 R28, [R48] ;  /* 0x00000000301c7984 */ /* 0x000fe20000000a00 */
[----:B0-----:R-:W-:-:S03]  /*7e10*/  IADD3 R2, P0, PT, R39, UR8, RZ ;  /* 0x0000000827027c10 */ /* 0x001fc6000ff1e0ff */
[----:B------:R-:W-:Y:S01]  /*7e20*/  LDS.64 R30, [R47+0x100] ;  /* 0x000100002f1e7984 */ /* 0x000fe20000000a00 */
[----:B-1----:R-:W-:-:S03]  /*7e30*/  IADD3.X R3, PT, PT, R40, UR9, RZ, P0, !PT ;  /* 0x0000000928037c10 */ /* 0x002fc600087fe4ff */
        /* <DEDUP_REMOVED lines=11> */
[-C--:B------:R-:W-:Y:S02]  /*7ef0*/  ISETP.GE.AND P4, PT, R62, R0.reuse, PT ;  /* 0x000000003e00720c */ /* 0x080fe40003f86270 */
[-C--:B------:R-:W-:Y:S02]  /*7f00*/  ISETP.GE.AND P3, PT, R49, R0.reuse, PT ;  /* 0x000000003100720c */ /* 0x080fe40003f66270 */
[-C--:B------:R-:W-:Y:S02]  /*7f10*/  ISETP.GE.AND P2, PT, R59, R0.reuse, PT ;  /* 0x000000003b00720c */ /* 0x080fe40003f46270 */
        /* <DEDUP_REMOVED lines=13> */
.L_x_150:
        /* <DEDUP_REMOVED lines=9> */
.L_x_336:


//--------------------- .text._ZN3cub18CUB_300001_SM_10006detail10merge_sort26DeviceMergeSortMergeKernelINS2_10policy_hubIN6thrust24THRUST_300001_SM_1000_NS6detail15normal_iteratorINS6_10device_ptrIdEEEEE9Policy600ESB_SB_SB_SB_jN4cuda3std3__44lessIfEEddEEvbT2_T3_T4_PT6_PT7_T5_PSL_SL_NS1_7vsmem_tE --------------------------
	.section	.text._ZN3cub18CUB_300001_SM_10006detail10merge_sort26DeviceMergeSortMergeKernelINS2_10policy_hubIN6thrust24THRUST_300001_SM_1000_NS6detail15normal_iteratorINS6_10device_ptrIdEEEEE9Policy600ESB_SB_SB_SB_jN4cuda3std3__44lessIfEEddEEvbT2_T3_T4_PT6_PT7_T5_PSL_SL_NS1_7vsmem_tE,"ax",@progbits
	.align	128
        .global         _ZN3cub18CUB_300001_SM_10006detail10merge_sort26DeviceMergeSortMergeKernelINS2_10policy_hubIN6thrust24THRUST_300001_SM_1000_NS6detail15normal_iteratorINS6_10device_ptrIdEEEEE9Policy600ESB_SB_SB_SB_jN4cuda3std3__44lessIfEEddEEvbT2_T3_T4_PT6_PT7_T5_PSL_SL_NS1_7vsmem_tE
        .type           _ZN3cub18CUB_300001_SM_10006detail10merge_sort26DeviceMergeSortMergeKernelINS2_10policy_hubIN6thrust24THRUST_300001_SM_1000_NS6detail15normal_iteratorINS6_10device_ptrIdEEEEE9Policy600ESB_SB_SB_SB_jN4cuda3std3__44lessIfEEddEEvbT2_T3_T4_PT6_PT7_T5_PSL_SL_NS1_7vsmem_tE,@function
        .size           _ZN3cub18CUB_300001_SM_10006detail10merge_sort26DeviceMergeSortMergeKernelINS2_10policy_hubIN6thrust24THRUST_300001_SM_1000_NS6detail15normal_iteratorINS6_10device_ptrIdEEEEE9Policy600ESB_SB_SB_SB_jN4cuda3std3__44lessIfEEddEEvbT2_T3_T4_PT6_PT7_T5_PSL_SL_NS1_7vsmem_tE,(.L_x_337 - _ZN3cub18CUB_300001_SM_10006detail10merge_sort26DeviceMergeSortMergeKernelINS2_10policy_hubIN6thrust24THRUST_300001_SM_1000_NS6detail15normal_iteratorINS6_10device_ptrIdEEEEE9Policy600ESB_SB_SB_SB_jN4cuda3std3__44lessIfEEddEEvbT2_T3_T4_PT6_PT7_T5_PSL_SL_NS1_7vsmem_tE)
        .other          _ZN3cub18CUB_300001_SM_10006detail10merge_sort26DeviceMergeSortMergeKernelINS2_10policy_hubIN6thrust24THRUST_300001_SM_1000_NS6detail15normal_iteratorINS6_10device_ptrIdEEEEE9Policy600ESB_SB_SB_SB_jN4cuda3std3__44lessIfEEddEEvbT2_T3_T4_PT6_PT7_T5_PSL_SL_NS1_7vsmem_tE,@"STO_CUDA_ENTRY STV_DEFAULT"
_ZN3cub18CUB_300001_SM_10006detail10merge_sort26DeviceMergeSortMergeKernelINS2_10policy_hubIN6thrust24THRUST_300001_SM_1000_NS6detail15normal_iteratorINS6_10device_ptrIdEEEEE9Policy600ESB_SB_SB_SB_jN4cuda3std3__44lessIfEEddEEvbT2_T3_T4_PT6_PT7_T5_PSL_SL_NS1_7vsmem_tE:
.text._ZN3cub18CUB_300001_SM_10006detail10merge_sort26DeviceMergeSortMergeKernelINS2_10policy_hubIN6thrust24THRUST_300001_SM_1000_NS6detail15normal_iteratorINS6_10device_ptrIdEEEEE9Policy600ESB_SB_SB_SB_jN4cuda3std3__44lessIfEEddEEvbT2_T3_T4_PT6_PT7_T5_PSL_SL_NS1_7vsmem_tE:
[----:B------:R-:W-:Y:S01]  /*0000*/  LDC R1, c[0x0][0x37c] ;  /* 0x0000df00ff017b82 */ /* 0x000fe20000000800 */
[----:B------:R-:W0:Y:S01]  /*0010*/  S2R R2, SR_CTAID.X ;  /* 0x0000000000027919 */ /* 0x000e220000002500 */
[----:B------:R-:W1:Y:S06]  /*0020*/  LDCU UR4, c[0x0][0x370] ;  /* 0x00006e00ff0477ac */ /* 0x000e6c0008000800 */
[----:B------:R-:W2:Y:S01]  /*0030*/  LDC R6, c[0x0][0x3c0] ;  /* 0x0000f000ff067b82 */ /* 0x000ea20000000800 */
[----:B------:R-:W3:Y:S01]  /*0040*/  S2R R34, SR_TID.X ;  /* 0x0000000000227919 */ /* 0x000ee20000002100 */
[----:B------:R-:W4:Y:S01]  /*0050*/  LDCU.64 UR6, c[0x0][0x358] ;  /* 0x00006b00ff0677ac */ /* 0x000f220008000a00 */
[----:B-1----:R-:W-:Y:S01]  /*0060*/  UIADD3 UR4, UPT, UPT, UR4, -0x1, URZ ;  /* 0xffffffff04047890 */ /* 0x002fe2000fffe0ff */
[----:B--2---:R-:W-:-:S05]  /*0070*/  IMAD.SHL.U32 R3, R6, 0x400, RZ ;  /* 0x0000040006037824 */ /* 0x004fca00078e00ff */
[----:B0-----:R-:W-:-:S13]  /*0080*/  ISETP.GE.U32.AND P0, PT, R2, UR4, PT ;  /* 0x0000000402007c0c */ /* 0x001fda000bf06070 */
[----:B---34-:R-:W-:Y:S05]  /*0090*/  @P0 BRA `(.L_x_151) ;  /* 0x0000002c00ec0947 */ /* 0x018fea0003800000 */
[----:B------:R-:W0:Y:S01]  /*00a0*/  LDC.64 R4, c[0x0][0x3b8] ;  /* 0x0000ee00ff047b82 */ /* 0x000e220000000a00 */
[----:B------:R-:W-:Y:S01]  /*00b0*/  IMAD.MOV R9, RZ, RZ, -R6 ;  /* 0x000000ffff097224 */ /* 0x000fe200078e0a06 */
[----:B------:R-:W1:Y:S06]  /*00c0*/  LDCU.U8 UR4, c[0x0][0x380] ;  /* 0x00007000ff0477ac */ /* 0x000e6c0008000000 */
[----:B------:R-:W2:Y:S01]  /*00d0*/  LDC R8, c[0x0][0x398] ;  /* 0x0000e600ff087b82 */ /* 0x000ea20000000800 */
[----:B0-----:R-:W-:-:S05]  /*00e0*/  IMAD.WIDE.U32 R4, R2, 0x4, R4 ;  /* 0x0000000402047825 */ /* 0x001fca00078e0004 */
[----:B------:R-:W3:Y:S04]  /*00f0*/  LDG.E R0, desc[UR6][R4.64+0x4] ;  /* 0x0000040604007981 */ /* 0x000ee8000c1e1900 */
[----:B------:R3:W4:Y:S01]  /*0100*/  LDG.E R38, desc[UR6][R4.64] ;  /* 0x0000000604267981 */ /* 0x000722000c1e1900 */
[C---:B------:R-:W-:Y:S01]  /*0110*/  LOP3.LUT R29, R2.reuse, R9, RZ, 0xc0, !PT ;  /* 0x00000009021d7212 */ /* 0x040fe200078ec0ff */
[----:B-1----:R-:W-:Y:S01]  /*0120*/  UPRMT UR4, UR4, 0x8880, URZ ;  /* 0x0000888004047896 */ /* 0x002fe200080000ff */
[----:B------:R-:W-:Y:S01]  /*0130*/  LOP3.LUT R23, R3, 0xfffff800, RZ, 0xc0, !PT ;  /* 0xfffff80003177812 */ /* 0x000fe200078ec0ff */
[----:B------:R-:W-:Y:S02]  /*0140*/  ACQBULK ;  /* 0x000000000000782e */ /* 0x000fe40000000000 */
[----:B------:R-:W-:Y:S01]  /*0150*/  IMAD.IADD R6, R2, 0x1, -R29 ;  /* 0x0000000102067824 */ /* 0x000fe200078e0a1d */
[----:B------:R-:W-:Y:S01]  /*0160*/  UISETP.NE.AND UP0, UPT, UR4, URZ, UPT ;  /* 0x000000ff0400728c */ /* 0x000fe2000bf05270 */
[----:B------:R-:W-:-:S02]  /*0170*/  IMAD.SHL.U32 R29, R29, 0x800, RZ ;  /* 0x000008001d1d7824 */ /* 0x000fc400078e00ff */
[----:B------:R-:W-:Y:S01]  /*0180*/  IMAD.SHL.U32 R7, R6, 0x800, RZ ;  /* 0x0000080006077824 */ /* 0x000fe200078e00ff */
[----:B------:R-:W-:-:S04]  /*0190*/  LOP3.LUT R6, R2, R9, RZ, 0xfc, !PT ;  /* 0x0000000902067212 */ /* 0x000fc800078efcff */
[C---:B------:R-:W-:Y:S02]  /*01a0*/  ISETP.NE.AND P0, PT, R7.reuse, -0x800, PT ;  /* 0xfffff8000700780c */ /* 0x040fe40003f05270 */
[----:B------:R-:W-:Y:S01]  /*01b0*/  ISETP.NE.AND P1, PT, R6, -0x1, PT ;  /* 0xffffffff0600780c */ /* 0x000fe20003f25270 */
[----:B------:R-:W-:-:S10]  /*01c0*/  VIADD R6, R7, 0x7ff ;  /* 0x000007ff07067836 */ /* 0x000fd40000000000 */
[----:B------:R-:W-:Y:S02]  /*01d0*/  @P0 VIADD R6, R7, 0x800 ;  /* 0x0000080007060836 */ /* 0x000fe40000000000 */
[--C-:B---3--:R-:W-:Y:S02]  /*01e0*/  IMAD.IADD R5, R0, 0x1, -R29.reuse ;  /* 0x0000000100057824 */ /* 0x108fe400078e0a1d */
[----:B--2---:R-:W-:Y:S02]  /*01f0*/  IMAD.IADD R0, R8, 0x1, -R29 ;  /* 0x0000000108007824 */ /* 0x004fe400078e0a1d */
[----:B------:R-:W-:Y:S02]  /*0200*/  IMAD.IADD R6, R6, 0x1, -R5 ;  /* 0x0000000106067824 */ /* 0x000fe400078e0a05 */
[----:B----4-:R-:W-:Y:S01]  /*0210*/  IMAD.IADD R38, R38, 0x1, -R29 ;  /* 0x0000000126267824 */ /* 0x010fe200078e0a1d */
[CC--:B------:R-:W-:Y:S02]  /*0220*/  VIMNMX.U32 R4, PT, PT, R23.reuse, R0.reuse, !PT ;  /* 0x0000000017047248 */ /* 0x0c0fe40007fe0000 */
[----:B------:R-:W-:-:S02]  /*0230*/  @!P1 VIMNMX.U32 R5, PT, PT, R23, R0, PT ;  /* 0x0000000017059248 */ /* 0x000fc40003fe0000 */
[----:B------:R-:W-:Y:S01]  /*0240*/  SEL R6, R23, R6, !P1 ;  /* 0x0000000617067207 */ /* 0x000fe20004800000 */
[----:B------:R-:W-:Y:S02]  /*0250*/  IMAD.IADD R3, R4, 0x1, -R23 ;  /* 0x0000000104037824 */ /* 0x000fe400078e0a17 */
[----:B------:R-:W-:-:S03]  /*0260*/  IMAD.IADD R5, R5, 0x1, -R38 ;  /* 0x0000000105057824 */ /* 0x000fc600078e0a26 */
[----:B------:R-:W-:Y:S02]  /*0270*/  VIADDMNMX.U32 R4, R7, -R38, R3, PT ;  /* 0x8000002607047246 */ /* 0x000fe40003800003 */
[----:B------:R-:W-:Y:S01]  /*0280*/  VIMNMX.U32 R3, PT, PT, R3, R6, PT ;  /* 0x0000000603037248 */ /* 0x000fe20003fe0000 */
[----:B------:R-:W-:Y:S06]  /*0290*/  BRA.U !UP0, `(.L_x_152) ;  /* 0x0000000108b47547 */ /* 0x000fec000b800000 */
[----:B------:R-:W0:Y:S01]  /*02a0*/  LDCU.64 UR4, c[0x0][0x388] ;  /* 0x00007100ff0477ac */ /* 0x000e220008000a00 */
[C---:B------:R-:W-:Y:S02]  /*02b0*/  IADD3 R0, P1, P2, R34.reuse, R38, R29 ;  /* 0x0000002622007210 */ /* 0x040fe40007a3e01d */
[----:B------:R-:W-:Y:S02]  /*02c0*/  ISETP.GE.AND P0, PT, R34, R5, PT ;  /* 0x000000052200720c */ /* 0x000fe40003f06270 */
[----:B------:R-:W-:Y:S02]  /*02d0*/  IADD3.X R7, PT, PT, RZ, RZ, RZ, P1, P2 ;  /* 0x000000ffff077210 */ /* 0x000fe40000fe44ff */
[----:B0-----:R-:W-:-:S04]  /*02e0*/  LEA R10, P1, R0, UR4, 0x3 ;  /* 0x00000004000a7c11 */ /* 0x001fc8000f8218ff */
[----:B------:R-:W-:-:S05]  /*02f0*/  LEA.HI.X R11, R0, UR5, R7, 0x3, P1 ;  /* 0x00000005000b7c11 */ /* 0x000fca00088f1c07 */
[----:B------:R0:W5:Y:S01]  /*0300*/  @!P0 LDG.E.64 R6, desc[UR6][R10.64] ;  /* 0x000000060a068981 */ /* 0x000162000c1e1b00 */
[----:B------:R-:W-:Y:S01]  /*0310*/  IADD3 R23, P1, P2, R4, R29, R23 ;  /* 0x0000001d04177210 */ /* 0x000fe20007a3e017 */
[C---:B------:R-:W-:Y:S01]  /*0320*/  IMAD.IADD R25, R34.reuse, 0x1, -R5 ;  /* 0x0000000122197824 */ /* 0x040fe200078e0a05 */
[C---:B------:R-:W-:Y:S01]  /*0330*/  LOP3.LUT R26, R34.reuse, 0x400, RZ, 0xfc, !PT ;  /* 0x00000400221a7812 */ /* 0x040fe200078efcff */
[C---:B------:R-:W-:Y:S01]  /*0340*/  VIADD R40, R34.reuse, 0x100 ;  /* 0x0000010022287836 */ /* 0x040fe20000000000 */
[----:B------:R-:W-:Y:S01]  /*0350*/  IADD3.X R27, PT, PT, RZ, RZ, RZ, P1, P2 ;  /* 0x000000ffff1b7210 */ /* 0x000fe20000fe44ff */
[C---:B------:R-:W-:Y:S01]  /*0360*/  VIADD R36, R34.reuse, 0x200 ;  /* 0x0000020022247836 */ /* 0x040fe20000000000 */
[----:B------:R-:W-:Y:S01]  /*0370*/  SHF.R.S32.HI R22, RZ, 0x1f, R25 ;  /* 0x0000001fff167819 */ /* 0x000fe20000011419 */
[C---:B------:R-:W-:Y:S01]  /*0380*/  VIADD R28, R34.reuse, 0x300 ;  /* 0x00000300221c7836 */ /* 0x040fe20000000000 */
[----:B------:R-:W-:Y:S01]  /*0390*/  IADD3 R0, P1, PT, R25, R23, RZ ;  /* 0x0000001719007210 */ /* 0x000fe20007f3e0ff */
[----:B------:R-:W-:Y:S01]  /*03a0*/  VIADD R32, R34, 0x500 ;  /* 0x0000050022207836 */ /* 0x000fe20000000000 */
[-C--:B------:R-:W-:Y:S01]  /*03b0*/  ISETP.GE.AND P6, PT, R40, R5.reuse, PT ;  /* 0x000000052800720c */ /* 0x080fe20003fc6270 */
[----:B------:R-:W-:Y:S01]  /*03c0*/  VIADD R24, R34, 0x600 ;  /* 0x0000060022187836 */ /* 0x000fe20000000000 */
[-C--:B------:R-:W-:Y:S01]  /*03d0*/  ISETP.GE.AND P5, PT, R36, R5.reuse, PT ;  /* 0x000000052400720c */ /* 0x080fe20003fa6270 */
[----:B------:R-:W-:Y:S01]  /*03e0*/  IMAD.X R9, R22, 0x1, R27, P1 ;  /* 0x0000000116097824 */ /* 0x000fe200008e061b */
[----:B------:R-:W-:Y:S01]  /*03f0*/  LEA R12, P1, R0, UR4, 0x3 ;  /* 0x00000004000c7c11 */ /* 0x000fe2000f8218ff */
[----:B------:R-:W-:Y:S01]  /*0400*/  VIADD R30, R34, 0x700 ;  /* 0x00000700221e7836 */ /* 0x000fe20000000000 */
[----:B------:R-:W-:-:S02]  /*0410*/  ISETP.GE.AND P4, PT, R28, R5, PT ;  /* 0x000000051c00720c */ /* 0x000fc40003f86270 */
[----:B------:R-:W-:Y:S02]  /*0420*/  LEA.HI.X R13, R0, UR5, R9, 0x3, P1 ;  /* 0x00000005000d7c11 */ /* 0x000fe400088f1c09 */
        /* <DEDUP_REMOVED lines=20> */
.L_x_152:
[----:B------:R-:W-:Y:S01]  /*0570*/  IADD3 R16, P1, PT, R29, R38, RZ ;  /* 0x000000261d107210 */ /* 0x000fe20007f3e0ff */
[----:B------:R-:W0:Y:S01]  /*0580*/  LDCU.64 UR4, c[0x0][0x3a0] ;  /* 0x00007400ff0477ac */ /* 0x000e220008000a00 */
[----:B------:R-:W-:Y:S01]  /*0590*/  IMAD.IADD R25, R34, 0x1, -R5 ;  /* 0x0000000122197824 */ /* 0x000fe200078e0a05 */
[----:B------:R-:W-:Y:S01]  /*05a0*/  IADD3 R23, P2, P3, R4, R29, R23 ;  /* 0x0000001d04177210 */ /* 0x000fe20007b5e017 */
[C---:B------:R-:W-:Y:S01]  /*05b0*/  VIADD R40, R34.reuse, 0x100 ;  /* 0x0000010022287836 */ /* 0x040fe20000000000 */
[----:B------:R-:W-:Y:S01]  /*05c0*/  ISETP.GE.AND P0, PT, R34, R5, PT ;  /* 0x000000052200720c */ /* 0x000fe20003f06270 */
[----:B------:R-:W-:Y:S01]  /*05d0*/  IMAD.X R14, RZ, RZ, RZ, P1 ;  /* 0x000000ffff0e7224 */ /* 0x000fe200008e06ff */
[----:B------:R-:W-:Y:S01]  /*05e0*/  IADD3.X R27, PT, PT, RZ, RZ, RZ, P2, P3 ;  /* 0x000000ffff1b7210 */ /* 0x000fe200017e64ff */
[----:B------:R-:W-:Y:S01]  /*05f0*/  IMAD.IADD R11, R40, 0x1, -R5 ;  /* 0x00000001280b7824 */ /* 0x000fe200078e0a05 */
[----:B------:R-:W-:Y:S01]  /*0600*/  SEL R7, R16, R23, !P0 ;  /* 0x0000001710077207 */ /* 0x000fe20004000000 */
[C---:B------:R-:W-:Y:S01]  /*0610*/  VIADD R28, R34.reuse, 0x300 ;  /* 0x00000300221c7836 */ /* 0x040fe20000000000 */
[C---:B------:R-:W-:Y:S01]  /*0620*/  SEL R12, R34.reuse, R25, !P0 ;  /* 0x00000019220c7207 */ /* 0x040fe20004000000 */
[----:B------:R-:W-:Y:S01]  /*0630*/  VIADD R36, R34, 0x200 ;  /* 0x0000020022247836 */ /* 0x000fe20000000000 */
[----:B------:R-:W-:Y:S01]  /*0640*/  SHF.R.S32.HI R22, RZ, 0x1f, R25 ;  /* 0x0000001fff167819 */ /* 0x000fe20000011419 */
[--C-:B------:R-:W-:Y:S01]  /*0650*/  IMAD.IADD R17, R28, 0x1, -R5.reuse ;  /* 0x000000011c117824 */ /* 0x100fe200078e0a05 */
[----:B------:R-:W-:Y:S01]  /*0660*/  ISETP.GE.AND P6, PT, R40, R5, PT ;  /* 0x000000052800720c */ /* 0x000fe20003fc6270 */
[----:B------:R-:W-:Y:S01]  /*0670*/  IMAD.IADD R13, R36, 0x1, -R5 ;  /* 0x00000001240d7824 */ /* 0x000fe200078e0a05 */
[----:B------:R-:W-:Y:S01]  /*0680*/  IADD3 R12, P1, PT, R12, R7, RZ ;  /* 0x000000070c0c7210 */ /* 0x000fe20007f3e0ff */
[----:B------:R-:W-:Y:S01]  /*0690*/  VIADD R32, R34, 0x500 ;  /* 0x0000050022207836 */ /* 0x000fe20000000000 */
[----:B------:R-:W-:Y:S01]  /*06a0*/  SEL R0, R14, R27, !P0 ;  /* 0x0000001b0e007207 */ /* 0x000fe20004000000 */
[----:B------:R-:W-:Y:S01]  /*06b0*/  VIADD R24, R34, 0x600 ;  /* 0x0000060022187836 */ /* 0x000fe20000000000 */
[----:B------:R-:W-:Y:S01]  /*06c0*/  SEL R15, R22, RZ, P0 ;  /* 0x000000ff160f7207 */ /* 0x000fe20000000000 */
[----:B------:R-:W-:Y:S01]  /*06d0*/  VIADD R30, R34, 0x700 ;  /* 0x00000700221e7836 */ /* 0x000fe20000000000 */
[----:B------:R-:W-:-:S02]  /*06e0*/  SEL R10, R40, R11, !P6 ;  /* 0x0000000b280a7207 */ /* 0x000fc40007000000 */
[----:B------:R-:W-:Y:S01]  /*06f0*/  SEL R7, R16, R23, !P6 ;  /* 0x0000001710077207 */ /* 0x000fe20007000000 */
[----:B------:R-:W-:Y:S01]  /*0700*/  IMAD.X R15, R15, 0x1, R0, P1 ;  /* 0x000000010f0f7824 */ /* 0x000fe200008e0600 */
[----:B------:R-:W-:Y:S02]  /*0710*/  ISETP.GE.AND P4, PT, R28, R5, PT ;  /* 0x000000051c00720c */ /* 0x000fe40003f86270 */
[----:B------:R-:W-:Y:S02]  /*0720*/  IADD3 R10, P1, PT, R10, R7, RZ ;  /* 0x000000070a0a7210 */ /* 0x000fe40007f3e0ff */
[----:B------:R-:W-:Y:S02]  /*0730*/  SEL R0, R28, R17, !P4 ;  /* 0x000000111c007207 */ /* 0x000fe40006000000 */
[----:B------:R-:W-:Y:S02]  /*0740*/  SEL R7, R16, R23, !P4 ;  /* 0x0000001710077207 */ /* 0x000fe40006000000 */
[----:B------:R-:W-:-:S02]  /*0750*/  LOP3.LUT R26, R34, 0x400, RZ, 0xfc, !PT ;  /* 0x00000400221a7812 */ /* 0x000fc400078efcff */
[----:B------:R-:W-:Y:S02]  /*0760*/  ISETP.GE.AND P5, PT, R36, R5, PT ;  /* 0x000000052400720c */ /* 0x000fe40003fa6270 */
[----:B0-----:R-:W-:Y:S01]  /*0770*/  LEA R6, P3, R12, UR4, 0x3 ;  /* 0x000000040c067c11 */ /* 0x001fe2000f8618ff */
[----:B------:R-:W-:Y:S01]  /*0780*/  IMAD.IADD R19, R26, 0x1, -R5 ;  /* 0x000000011a137824 */ /* 0x000fe200078e0a05 */
[----:B------:R-:W-:Y:S02]  /*0790*/  IADD3 R0, P0, PT, R0, R7, RZ ;  /* 0x0000000700007210 */ /* 0x000fe40007f1e0ff */
[----:B------:R-:W-:Y:S02]  /*07a0*/  SHF.R.S32.HI R11, RZ, 0x1f, R11 ;  /* 0x0000001fff0b7819 */ /* 0x000fe4000001140b */
[----:B------:R-:W-:Y:S02]  /*07b0*/  SEL R9, R36, R13, !P5 ;  /* 0x0000000d24097207 */ /* 0x000fe40006800000 */
[----:B------:R-:W-:-:S02]  /*07c0*/  SEL R8, R16, R23, !P5 ;  /* 0x0000001710087207 */ /* 0x000fc40006800000 */
[----:B------:R-:W-:Y:S02]  /*07d0*/  LEA.HI.X R7, R12, UR5, R15, 0x3, P3 ;  /* 0x000000050c077c11 */ /* 0x000fe400098f1c0f */
[----:B------:R-:W-:Y:S02]  /*07e0*/  ISETP.GE.AND P3, PT, R26, R5, PT ;  /* 0x000000051a00720c */ /* 0x000fe40003f66270 */
[----:B------:R-:W-:Y:S02]  /*07f0*/  SHF.R.S32.HI R13, RZ, 0x1f, R13 ;  /* 0x0000001fff0d7819 */ /* 0x000fe4000001140d */
[----:B------:R-:W-:Y:S01]  /*0800*/  SEL R18, R14, R27, !P6 ;  /* 0x0000001b0e127207 */ /* 0x000fe20007000000 */
[----:B------:R-:W5:Y:S01]  /*0810*/  LDG.E.64 R6, desc[UR6][R6.64] ;  /* 0x0000000606067981 */ /* 0x000f62000c1e1b00 */
[----:B------:R-:W-:Y:S02]  /*0820*/  SEL R15, R11, RZ, P6 ;  /* 0x000000ff0b0f7207 */ /* 0x000fe40003000000 */
[----:B------:R-:W-:-:S02]  /*0830*/  IADD3 R9, P2, PT, R9, R8, RZ ;  /* 0x0000000809097210 */ /* 0x000fc40007f5e0ff */
[----:B------:R-:W-:Y:S01]  /*0840*/  SEL R21, R14, R27, !P5 ;  /* 0x0000001b0e157207 */ /* 0x000fe20006800000 */
[----:B------:R-:W-:Y:S01]  /*0850*/  IMAD.X R15, R15, 0x1, R18, P1 ;  /* 0x000000010f0f7824 */ /* 0x000fe200008e0612 */
[----:B------:R-:W-:Y:S02]  /*0860*/  SEL R8, R26, R19, !P3 ;  /* 0x000000131a087207 */ /* 0x000fe40005800000 */
[----:B------:R-:W-:Y:S02]  /*0870*/  SEL R11, R16, R23, !P3 ;  /* 0x00000017100b7207 */ /* 0x000fe40005800000 */
[----:B------:R-:W-:Y:S01]  /*0880*/  SEL R12, R13, RZ, P5 ;  /* 0x000000ff0d0c7207 */ /* 0x000fe20002800000 */
[----:B------:R-:W-:Y:S01]  /*0890*/  IMAD.IADD R13, R32, 0x1, -R5 ;  /* 0x00000001200d7824 */ /* 0x000fe200078e0a05 */
[----:B------:R-:W-:Y:S02]  /*08a0*/  SHF.R.S32.HI R17, RZ, 0x1f, R17 ;  /* 0x0000001fff117819 */ /* 0x000fe40000011411 */
[----:B------:R-:W-:Y:S01]  /*08b0*/  SHF.R.S32.HI R19, RZ, 0x1f, R19 ;  /* 0x0000001fff137819 */ /* 0x000fe20000011413 */
[----:B------:R-:W-:Y:S01]  /*08c0*/  IMAD.X R12, R12, 0x1, R21, P2 ;  /* 0x000000010c0c7824 */ /* 0x000fe200010e0615 */
[----:B------:R-:W-:-:S02]  /*08d0*/  IADD3 R8, P1, PT, R8, R11, RZ ;  /* 0x0000000b08087210 */ /* 0x000fc40007f3e0ff */
[CC--:B------:R-:W-:Y:S02]  /*08e0*/  SEL R20, R14.reuse, R27.reuse, !P4 ;  /* 0x0000001b0e147207 */ /* 0x0c0fe40006000000 */
[----:B------:R-:W-:Y:S02]  /*08f0*/  SEL R17, R17, RZ, P4 ;  /* 0x000000ff11117207 */ /* 0x000fe40002000000 */
[----:B------:R-:W-:Y:S02]  /*0900*/  SEL R18, R14, R27, !P3 ;  /* 0x0000001b0e127207 */ /* 0x000fe40005800000 */
[----:B------:R-:W-:Y:S01]  /*0910*/  SEL R11, R19, RZ, P3 ;  /* 0x000000ff130b7207 */ /* 0x000fe20001800000 */
[----:B------:R-:W-:Y:S01]  /*0920*/  IMAD.X R17, R17, 0x1, R20, P0 ;  /* 0x0000000111117824 */ /* 0x000fe200000e0614 */
[----:B------:R-:W-:Y:S01]  /*0930*/  ISETP.GE.AND P2, PT, R32, R5, PT ;  /* 0x000000052000720c */ /* 0x000fe20003f46270 */
[----:B------:R-:W-:Y:S01]  /*0940*/  IMAD.IADD R19, R24, 0x1, -R5 ;  /* 0x0000000118137824 */ /* 0x000fe200078e0a05 */
[----:B------:R-:W-:Y:S01]  /*0950*/  P2R R33, PR, RZ, 0x40 ;  /* 0x00000040ff217803 */ /* 0x000fe20000000000 */
[----:B------:R-:W-:Y:S01]  /*0960*/  IMAD.X R11, R11, 0x1, R18, P1 ;  /* 0x000000010b0b7824 */ /* 0x000fe200008e0612 */
[----:B------:R-:W-:-:S02]  /*0970*/  SEL R20, R32, R13, !P2 ;  /* 0x0000000d20147207 */ /* 0x000fc40005000000 */
[----:B------:R-:W-:Y:S02]  /*0980*/  SEL R21, R16, R23, !P2 ;  /* 0x0000001710157207 */ /* 0x000fe40005000000 */
[----:B------:R-:W-:Y:S02]  /*0990*/  SHF.R.S32.HI R18, RZ, 0x1f, R13 ;  /* 0x0000001fff127819 */ /* 0x000fe4000001140d */
[----:B------:R-:W-:Y:S02]  /*09a0*/  ISETP.GE.AND P1, PT, R24, R5, PT ;  /* 0x000000051800720c */ /* 0x000fe40003f26270 */
[----:B------:R-:W-:Y:S02]  /*09b0*/  IADD3 R13, P0, PT, R20, R21, RZ ;  /* 0x00000015140d7210 */ /* 0x000fe40007f1e0ff */
[----:B------:R-:W-:Y:S02]  /*09c0*/  SEL R21, R14, R27, !P2 ;  /* 0x0000001b0e157207 */ /* 0x000fe40005000000 */
[----:B------:R-:W-:-:S02]  /*09d0*/  SEL R46, R18, RZ, P2 ;  /* 0x000000ff122e7207 */ /* 0x000fc40001000000 */
[----:B------:R-:W-:Y:S02]  /*09e0*/  SEL R35, R24, R19, !P1 ;  /* 0x0000001318237207 */ /* 0x000fe40004800000 */
[----:B------:R-:W-:Y:S01]  /*09f0*/  SEL R18, R16, R23, !P1 ;  /* 0x0000001710127207 */ /* 0x000fe20004800000 */
[----:B------:R-:W-:Y:S01]  /*0a00*/  IMAD.X R46, R46, 0x1, R21, P0 ;  /* 0x000000012e2e7824 */ /* 0x000fe200000e0615 */
[----:B------:R-:W-:Y:S02]  /*0a10*/  SHF.R.S32.HI R19, RZ, 0x1f, R19 ;  /* 0x0000001fff137819 */ /* 0x000fe40000011413 */
[----:B------:R-:W-:Y:S02]  /*0a20*/  IADD3 R35, P0, PT, R35, R18, RZ ;  /* 0x0000001223237210 */ /* 0x000fe40007f1e0ff */
[----:B------:R-:W-:Y:S02]  /*0a30*/  SEL R44, R14, R27, !P1 ;  /* 0x0000001b0e2c7207 */ /* 0x000fe40004800000 */
[----:B------:R-:W-:-:S05]  /*0a40*/  SEL R19, R19, RZ, P1 ;  /* 0x000000ff13137207 */ /* 0x000fca0000800000 */
[----:B------:R-:W-:Y:S01]  /*0a50*/  IMAD.X R44, R19, 0x1, R44, P0 ;  /* 0x00000001132c7824 */ /* 0x000fe200000e062c */
[C---:B------:R-:W-:Y:S01]  /*0a60*/  ISETP.GE.AND P0, PT, R30.reuse, R5, PT ;  /* 0x000000051e00720c */ /* 0x040fe20003f06270 */
[----:B------:R-:W-:-:S03]  /*0a70*/  IMAD.IADD R19, R30, 0x1, -R5 ;  /* 0x000000011e137824 */ /* 0x000fc600078e0a05 */
[----:B------:R-:W-:Y:S02]  /*0a80*/  SEL R18, R16, R23, !P0 ;  /* 0x0000001710127207 */ /* 0x000fe40004000000 */
[----:B------:R-:W-:Y:S02]  /*0a90*/  SHF.R.S32.HI R16, RZ, 0x1f, R19 ;  /* 0x0000001fff107819 */ /* 0x000fe40000011413 */
[----:B------:R-:W-:Y:S02]  /*0aa0*/  SEL R31, R30, R19, !P0 ;  /* 0x000000131e1f7207 */ /* 0x000fe40004000000 */
[----:B------:R-:W-:Y:S02]  /*0ab0*/  SEL R19, R14, R27, !P0 ;  /* 0x0000001b0e137207 */ /* 0x000fe40004000000 */
[----:B------:R-:W-:Y:S02]  /*0ac0*/  SEL R16, R16, RZ, P0 ;  /* 0x000000ff10107207 */ /* 0x000fe40000000000 */
[----:B------:R-:W-:-:S05]  /*0ad0*/  IADD3 R31, P6, PT, R31, R18, RZ ;  /* 0x000000121f1f7210 */ /* 0x000fca0007fde0ff */
[----:B------:R-:W-:Y:S01]  /*0ae0*/  IMAD.X R42, R16, 0x1, R19, P6 ;  /* 0x00000001102a7824 */ /* 0x000fe200030e0613 */
        /* <DEDUP_REMOVED lines=18> */
[----:B------:R-:W-:Y:S02]  /*0c10*/  LEA.HI.X R13, R31, UR5, R42, 0x3, P6 ;  /* 0x000000051f0d7c11 */ /* 0x000fe4000b0f1c2a */
[----:B------:R1:W5:Y:S01]  /*0c20*/  LDG.E.64 R42, desc[UR6][R10.64] ;  /* 0x000000060a2a7981 */ /* 0x000362000c1e1b00 */
[----:B------:R-:W-:-:S03]  /*0c30*/  ISETP.NE.AND P6, PT, R33, RZ, PT ;  /* 0x000000ff2100720c */ /* 0x000fc60003fc5270 */
[----:B------:R1:W5:Y:S10]  /*0c40*/  LDG.E.64 R44, desc[UR6][R12.64] ;  /* 0x000000060c2c7981 */ /* 0x000374000c1e1b00 */
.L_x_153:
        /* <DEDUP_REMOVED lines=15> */
[----:B01----:R-:W-:Y:S02]  /*0d40*/  P2R R10, PR, RZ, 0x1 ;  /* 0x00000001ff0a7803 */ /* 0x003fe40000000000 */
[----:B------:R-:W-:-:S04]  /*0d50*/  IADD3 R29, P0, P1, R34, R38, R29 ;  /* 0x00000026221d7210 */ /* 0x000fc8000791e01d */
[----:B------:R-:W-:Y:S02]  /*0d60*/  IADD3.X R8, PT, PT, RZ, RZ, RZ, P0, P1 ;  /* 0x000000ffff087210 */ /* 0x000fe400007e24ff */
[----:B------:R-:W-:Y:S02]  /*0d70*/  IADD3 R23, P0, PT, R25, R23, RZ ;  /* 0x0000001719177210 */ /* 0x000fe40007f1e0ff */
[----:B------:R-:W-:-:S03]  /*0d80*/  ISETP.NE.AND P1, PT, R6, RZ, PT ;  /* 0x000000ff0600720c */ /* 0x000fc60003f25270 */
[----:B------:R-:W-:Y:S01]  /*0d90*/  IMAD.X R22, R22, 0x1, R27, P0 ;  /* 0x0000000116167824 */ /* 0x000fe200000e061b */
        /* <DEDUP_REMOVED lines=11> */
[----:B------:R1:W5:Y:S04]  /*0e50*/  @P1 LDG.E.64 R16, desc[UR6][R8.64+0x3000] ;  /* 0x0030000608101981 */ /* 0x000368000c1e1b00 */
[----:B------:R1:W5:Y:S04]  /*0e60*/  @!P6 LDG.E.64 R26, desc[UR6][R6.64+0x800] ;  /* 0x00080006061ae981 */ /* 0x000368000c1e1b00 */
[----:B------:R1:W5:Y:S04]  /*0e70*/  @!P5 LDG.E.64 R24, desc[UR6][R6.64+0x1000] ;  /* 0x001000060618d981 */ /* 0x000368000c1e1b00 */
[----:B------:R1:W5:Y:S04]  /*0e80*/  @!P4 LDG.E.64 R22, desc[UR6][R6.64+0x1800] ;  /* 0x001800060616c981 */ /* 0x000368000c1e1b00 */
[----:B------:R1:W5:Y:S01]  /*0e90*/  @P0 LDG.E.64 R28, desc[UR6][R8.64] ;  /* 0x00000006081c0981 */ /* 0x000362000c1e1b00 */
[----:B------:R-:W-:-:S03]  /*0ea0*/  ISETP.NE.AND P0, PT, R10, RZ, PT ;  /* 0x000000ff0a00720c */ /* 0x000fc60003f05270 */
[----:B------:R1:W5:Y:S04]  /*0eb0*/  @!P3 LDG.E.64 R20, desc[UR6][R6.64+0x2000] ;  /* 0x002000060614b981 */ /* 0x000368000c1e1b00 */
[----:B------:R1:W5:Y:S04]  /*0ec0*/  @!P2 LDG.E.64 R18, desc[UR6][R6.64+0x2800] ;  /* 0x002800060612a981 */ /* 0x000368000c1e1b00 */
[----:B------:R1:W5:Y:S04]  /*0ed0*/  @!P1 LDG.E.64 R16, desc[UR6][R6.64+0x3000] ;  /* 0x0030000606109981 */ /* 0x000368000c1e1b00 */
[----:B------:R1:W5:Y:S04]  /*0ee0*/  @P0 LDG.E.64 R14, desc[UR6][R8.64+0x3800] ;  /* 0x00380006080e0981 */ /* 0x000368000c1e1b00 */
[----:B------:R1:W5:Y:S01]  /*0ef0*/  @!P0 LDG.E.64 R14, desc[UR6][R6.64+0x3800] ;  /* 0x00380006060e8981 */ /* 0x000362000c1e1b00 */
[----:B------:R-:W-:Y:S05]  /*0f00*/  BRA `(.L_x_155) ;  /* 0x0000000400707947 */ /* 0x000fea0003800000 */
.L_x_154:
[----:B--2---:R-:W-:Y:S01]  /*0f10*/  P2R R6, PR, RZ, 0x1 ;  /* 0x00000001ff067803 */ /* 0x004fe20000000000 */
[--C-:B------:R-:W-:Y:S01]  /*0f20*/  IMAD.IADD R7, R40, 0x1, -R5.reuse ;  /* 0x0000000128077824 */ /* 0x100fe200078e0a05 */
[----:B------:R-:W-:Y:S01]  /*0f30*/  IADD3 R38, P0, PT, R29, R38, RZ ;  /* 0x000000261d267210 */ /* 0x000fe20007f1e0ff */
[--C-:B01----:R-:W-:Y:S01]  /*0f40*/  IMAD.IADD R11, R36, 0x1, -R5.reuse ;  /* 0x00000001240b7824 */ /* 0x103fe200078e0a05 */
[----:B------:R-:W0:Y:S01]  /*0f50*/  LDCU.64 UR8, c[0x0][0x3a8] ;  /* 0x00007500ff0877ac */ /* 0x000e220008000a00 */
[--C-:B------:R-:W-:Y:S01]  /*0f60*/  IMAD.IADD R13, R28, 0x1, -R5.reuse ;  /* 0x000000011c0d7824 */ /* 0x100fe200078e0a05 */
[----:B------:R-:W-:Y:S01]  /*0f70*/  SEL R9, R40, R7, !P6 ;  /* 0x0000000728097207 */ /* 0x000fe20007000000 */
[----:B------:R-:W-:Y:S01]  /*0f80*/  IMAD.X R10, RZ, RZ, RZ, P0 ;  /* 0x000000ffff0a7224 */ /* 0x000fe200000e06ff */
[----:B------:R-:W-:Y:S01]  /*0f90*/  ISETP.NE.AND P0, PT, R6, RZ, PT ;  /* 0x000000ff0600720c */ /* 0x000fe20003f05270 */
[----:B------:R-:W-:Y:S01]  /*0fa0*/  IMAD.IADD R17, R26, 0x1, -R5 ;  /* 0x000000011a117824 */ /* 0x000fe200078e0a05 */
[----:B------:R-:W-:Y:S01]  /*0fb0*/  SHF.R.S32.HI R7, RZ, 0x1f, R7 ;  /* 0x0000001fff077819 */ /* 0x000fe20000011407 */
[--C-:B------:R-:W-:Y:S01]  /*0fc0*/  IMAD.IADD R19, R32, 0x1, -R5.reuse ;  /* 0x0000000120137824 */ /* 0x100fe200078e0a05 */
[----:B------:R-:W-:Y:S01]  /*0fd0*/  SEL R6, R38, R23, !P6 ;  /* 0x0000001726067207 */ /* 0x000fe20007000000 */
[----:B------:R-:W-:Y:S01]  /*0fe0*/  IMAD.IADD R21, R24, 0x1, -R5 ;  /* 0x0000000118157824 */ /* 0x000fe200078e0a05 */
[----:B------:R-:W-:-:S02]  /*0ff0*/  SEL R8, R10, R27, !P6 ;  /* 0x0000001b0a087207 */ /* 0x000fc40007000000 */
[----:B------:R-:W-:Y:S02]  /*1000*/  SEL R7, R7, RZ, P6 ;  /* 0x000000ff07077207 */ /* 0x000fe40003000000 */
[----:B------:R-:W-:Y:S02]  /*1010*/  IADD3 R6, P6, PT, R9, R6, RZ ;  /* 0x0000000609067210 */ /* 0x000fe40007fde0ff */
[----:B------:R-:W-:Y:S02]  /*1020*/  SEL R36, R36, R11, !P5 ;  /* 0x0000000b24247207 */ /* 0x000fe40006800000 */
[----:B------:R-:W-:Y:S01]  /*1030*/  SEL R9, R38, R23, !P5 ;  /* 0x0000001726097207 */ /* 0x000fe20006800000 */
[----:B------:R-:W-:Y:S01]  /*1040*/  IMAD.X R7, R7, 0x1, R8, P6 ;  /* 0x0000000107077824 */ /* 0x000fe200030e0608 */
[----:B------:R-:W-:Y:S02]  /*1050*/  SHF.R.S32.HI R11, RZ, 0x1f, R11 ;  /* 0x0000001fff0b7819 */ /* 0x000fe4000001140b */
[----:B------:R-:W-:-:S02]  /*1060*/  IADD3 R8, P6, PT, R36, R9, RZ ;  /* 0x0000000924087210 */ /* 0x000fc40007fde0ff */
[----:B------:R-:W-:Y:S02]  /*1070*/  SEL R9, R10, R27, !P5 ;  /* 0x0000001b0a097207 */ /* 0x000fe40006800000 */
[----:B------:R-:W-:Y:S02]  /*1080*/  SEL R12, R11, RZ, P5 ;  /* 0x000000ff0b0c7207 */ /* 0x000fe40002800000 */
[----:B------:R-:W-:Y:S02]  /*1090*/  SEL R14, R38, R23, !P4 ;  /* 0x00000017260e7207 */ /* 0x000fe40006000000 */
[----:B------:R-:W-:Y:S01]  /*10a0*/  SEL R15, R28, R13, !P4 ;  /* 0x0000000d1c0f7207 */ /* 0x000fe20006000000 */
[----:B------:R-:W-:Y:S01]  /*10b0*/  IMAD.X R11, R12, 0x1, R9, P6 ;  /* 0x000000010c0b7824 */ /* 0x000fe200030e0609 */
[----:B------:R-:W-:Y:S02]  /*10c0*/  SHF.R.S32.HI R13, RZ, 0x1f, R13 ;  /* 0x0000001fff0d7819 */ /* 0x000fe4000001140d */
[----:B------:R-:W-:-:S02]  /*10d0*/  SEL R18, R38, R23, !P3 ;  /* 0x0000001726127207 */ /* 0x000fc40005800000 */
[----:B------:R-:W-:Y:S02]  /*10e0*/  SEL R9, R26, R17, !P3 ;  /* 0x000000111a097207 */ /* 0x000fe40005800000 */
[----:B------:R-:W-:Y:S02]  /*10f0*/  SHF.R.S32.HI R17, RZ, 0x1f, R17 ;  /* 0x0000001fff117819 */ /* 0x000fe40000011411 */
[----:B------:R-:W-:Y:S02]  /*1100*/  IADD3 R12, P6, PT, R15, R14, RZ ;  /* 0x0000000e0f0c7210 */ /* 0x000fe40007fde0ff */
[----:B------:R-:W-:Y:S02]  /*1110*/  SEL R15, R10, R27, !P4 ;  /* 0x0000001b0a0f7207 */ /* 0x000fe40006000000 */
[----:B------:R-:W-:Y:S02]  /*1120*/  SEL R14, R13, RZ, P4 ;  /* 0x000000ff0d0e7207 */ /* 0x000fe40002000000 */
[----:B------:R-:W-:-:S02]  /*1130*/  IADD3 R9, P4, PT, R9, R18, RZ ;  /* 0x0000001209097210 */ /* 0x000fc40007f9e0ff */
[----:B------:R-:W-:Y:S01]  /*1140*/  SEL R18, R17, RZ, P3 ;  /* 0x000000ff11127207 */ /* 0x000fe20001800000 */
[----:B------:R-:W-:Y:S01]  /*1150*/  IMAD.X R15, R14, 0x1, R15, P6 ;  /* 0x000000010e0f7824 */ /* 0x000fe200030e060f */
[----:B------:R-:W-:Y:S02]  /*1160*/  ISETP.GE.AND P5, PT, R34, R5, PT ;  /* 0x000000052200720c */ /* 0x000fe40003fa6270 */
[----:B------:R-:W-:Y:S02]  /*1170*/  SEL R17, R10, R27, !P3 ;  /* 0x0000001b0a117207 */ /* 0x000fe40005800000 */
[CC--:B------:R-:W-:Y:S02]  /*1180*/  SEL R20, R38.reuse, R23.reuse, !P2 ;  /* 0x0000001726147207 */ /* 0x0c0fe40005000000 */
[----:B------:R-:W-:Y:S02]  /*1190*/  SEL R16, R38, R23, !P5 ;  /* 0x0000001726107207 */ /* 0x000fe40006800000 */
[----:B------:R-:W-:Y:S01]  /*11a0*/  SEL R13, R32, R19, !P2 ;  /* 0x00000013200d7207 */ /* 0x000fe20005000000 */
[----:B------:R-:W-:Y:S01]  /*11b0*/  IMAD.X R32, R18, 0x1, R17, P4 ;  /* 0x0000000112207824 */ /* 0x000fe200020e0611 */
[----:B------:R-:W-:Y:S01]  /*11c0*/  SEL R25, R34, R25, !P5 ;  /* 0x0000001922197207 */ /* 0x000fe20006800000 */
[----:B------:R-:W-:Y:S01]  /*11d0*/  IMAD.IADD R17, R30, 0x1, -R5 ;  /* 0x000000011e117824 */ /* 0x000fe200078e0a05 */
[----:B------:R-:W-:-:S02]  /*11e0*/  IADD3 R13, P6, PT, R13, R20, RZ ;  /* 0x000000140d0d7210 */ /* 0x000fc40007fde0ff */
[----:B------:R-:W-:Y:S02]  /*11f0*/  IADD3 R25, P4, PT, R25, R16, RZ ;  /* 0x0000001019197210 */ /* 0x000fe40007f9e0ff */
[CC--:B------:R-:W-:Y:S02]  /*1200*/  SEL R18, R10.reuse, R27.reuse, !P2 ;  /* 0x0000001b0a127207 */ /* 0x0c0fe40005000000 */
[CC--:B------:R-:W-:Y:S02]  /*1210*/  SEL R20, R10.reuse, R27.reuse, !P1 ;  /* 0x0000001b0a147207 */ /* 0x0c0fe40004800000 */
[----:B------:R-:W-:Y:S02]  /*1220*/  SEL R16, R10, R27, !P5 ;  /* 0x0000001b0a107207 */ /* 0x000fe40006800000 */
[----:B------:R-:W-:Y:S02]  /*1230*/  SEL R29, R38, R23, !P1 ;  /* 0x00000017261d7207 */ /* 0x000fe40004800000 */
[----:B------:R-:W-:-:S02]  /*1240*/  SEL R27, R10, R27, !P0 ;  /* 0x0000001b0a1b7207 */ /* 0x000fc40004000000 */
[----:B------:R-:W-:Y:S02]  /*1250*/  SHF.R.S32.HI R19, RZ, 0x1f, R19 ;  /* 0x0000001fff137819 */ /* 0x000fe40000011413 */
[----:B------:R-:W-:Y:S02]  /*1260*/  SEL R23, R38, R23, !P0 ;  /* 0x0000001726177207 */ /* 0x000fe40004000000 */
[----:B------:R-:W-:Y:S02]  /*1270*/  SEL R14, R24, R21, !P1 ;  /* 0x00000015180e7207 */ /* 0x000fe40004800000 */
[----:B------:R-:W-:Y:S02]  /*1280*/  SEL R30, R30, R17, !P0 ;  /* 0x000000111e1e7207 */ /* 0x000fe40004000000 */
[----:B------:R-:W-:Y:S02]  /*1290*/  SHF.R.S32.HI R10, RZ, 0x1f, R17 ;  /* 0x0000001fff0a7819 */ /* 0x000fe40000011411 */
[----:B------:R-:W-:-:S02]  /*12a0*/  SHF.R.S32.HI R21, RZ, 0x1f, R21 ;  /* 0x0000001fff157819 */ /* 0x000fc40000011415 */
[----:B------:R-:W-:Y:S02]  /*12b0*/  SEL R19, R19, RZ, P2 ;  /* 0x000000ff13137207 */ /* 0x000fe40001000000 */
[----:B------:R-:W-:Y:S02]  /*12c0*/  SEL R17, R22, RZ, P5 ;  /* 0x000000ff16117207 */ /* 0x000fe40002800000 */
[----:B------:R-:W-:Y:S02]  /*12d0*/  IADD3 R30, P2, PT, R30, R23, RZ ;  /* 0x000000171e1e7210 */ /* 0x000fe40007f5e0ff */
[----:B------:R-:W-:Y:S01]  /*12e0*/  SEL R22, R10, RZ, P0 ;  /* 0x000000ff0a167207 */ /* 0x000fe20000000000 */
[----:B------:R-:W-:Y:S01]  /*12f0*/  IMAD.X R16, R17, 0x1, R16, P4 ;  /* 0x0000000111107824 */ /* 0x000fe200020e0610 */
[----:B------:R-:W-:Y:S01]  /*1300*/  IADD3 R14, P3, PT, R14, R29, RZ ;  /* 0x0000001d0e0e7210 */ /* 0x000fe20007f7e0ff */
[----:B------:R-:W-:Y:S01]  /*1310*/  IMAD.X R10, R19, 0x1, R18, P6 ;  /* 0x00000001130a7824 */ /* 0x000fe200030e0612 */
[----:B------:R-:W-:Y:S01]  /*1320*/  SEL R21, R21, RZ, P1 ;  /* 0x000000ff15157207 */ /* 0x000fe20000800000 */
[----:B------:R-:W-:Y:S01]  /*1330*/  IMAD.X R33, R22, 0x1, R27, P2 ;  /* 0x0000000116217824 */ /* 0x000fe200010e061b */
[----:B0-----:R-:W-:-:S02]  /*1340*/  LEA R28, P0, R25, UR8, 0x3 ;  /* 0x00000008191c7c11 */ /* 0x001fc4000f8018ff */
[----:B------:R-:W-:Y:S01]  /*1350*/  LEA R26, P1, R6, UR8, 0x3 ;  /* 0x00000008061a7c11 */ /* 0x000fe2000f8218ff */
[----:B------:R-:W-:Y:S01]  /*1360*/  IMAD.X R31, R21, 0x1, R20, P3 ;  /* 0x00000001151f7824 */ /* 0x000fe200018e0614 */
[----:B------:R-:W-:Y:S02]  /*1370*/  LEA R24, P2, R8, UR8, 0x3 ;  /* 0x0000000808187c11 */ /* 0x000fe4000f8418ff */
[----:B------:R-:W-:Y:S02]  /*1380*/  LEA R22, P3, R12, UR8, 0x3 ;  /* 0x000000080c167c11 */ /* 0x000fe4000f8618ff */
[----:B------:R-:W-:Y:S02]  /*1390*/  LEA.HI.X R29, R25, UR9, R16, 0x3, P0 ;  /* 0x00000009191d7c11 */ /* 0x000fe400080f1c10 */
[----:B------:R-:W-:Y:S02]  /*13a0*/  LEA.HI.X R27, R6, UR9, R7, 0x3, P1 ;  /* 0x00000009061b7c11 */ /* 0x000fe400088f1c07 */
[----:B------:R-:W-:-:S02]  /*13b0*/  LEA.HI.X R25, R8, UR9, R11, 0x3, P2 ;  /* 0x0000000908197c11 */ /* 0x000fc400090f1c0b */
[----:B------:R-:W-:Y:S01]  /*13c0*/  LEA.HI.X R23, R12, UR9, R15, 0x3, P3 ;  /* 0x000000090c177c11 */ /* 0x000fe200098f1c0f */
[----:B------:R-:W5:Y:S01]  /*13d0*/  LDG.E.64 R28, desc[UR6][R28.64] ;  /* 0x000000061c1c7981 */ /* 0x000f62000c1e1b00 */
[----:B------:R-:W-:Y:S02]  /*13e0*/  LEA R20, P0, R9, UR8, 0x3 ;  /* 0x0000000809147c11 */ /* 0x000fe4000f8018ff */
[----:B------:R-:W-:Y:S01]  /*13f0*/  LEA R18, P1, R13, UR8, 0x3 ;  /* 0x000000080d127c11 */ /* 0x000fe2000f8218ff */
[----:B------:R-:W5:Y:S01]  /*1400*/  LDG.E.64 R26, desc[UR6][R26.64] ;  /* 0x000000061a1a7981 */ /* 0x000f62000c1e1b00 */
[----:B------:R-:W-:Y:S02]  /*1410*/  LEA R16, P2, R14, UR8, 0x3 ;  /* 0x000000080e107c11 */ /* 0x000fe4000f8418ff */
[----:B------:R-:W-:Y:S01]  /*1420*/  LEA R6, P3, R30, UR8, 0x3 ;  /* 0x000000081e067c11 */ /* 0x000fe2000f8618ff */
[----:B------:R-:W5:Y:S01]  /*1430*/  LDG.E.64 R24, desc[UR6][R24.64] ;  /* 0x0000000618187981 */ /* 0x000f62000c1e1b00 */
[----:B------:R-:W-:-:S02]  /*1440*/  LEA.HI.X R21, R9, UR9, R32, 0x3, P0 ;  /* 0x0000000909157c11 */ /* 0x000fc400080f1c20 */
[----:B------:R-:W-:Y:S01]  /*1450*/  LEA.HI.X R19, R13, UR9, R10, 0x3, P1 ;  /* 0x000000090d137c11 */ /* 0x000fe200088f1c0a */
[----:B------:R-:W5:Y:S01]  /*1460*/  LDG.E.64 R22, desc[UR6][R22.64] ;  /* 0x0000000616167981 */ /* 0x000f62000c1e1b00 */
[----:B------:R-:W-:Y:S02]  /*1470*/  LEA.HI.X R17, R14, UR9, R31, 0x3, P2 ;  /* 0x000000090e117c11 */ /* 0x000fe400090f1c1f */
[----:B------:R-:W-:Y:S01]  /*1480*/  LEA.HI.X R7, R30, UR9, R33, 0x3, P3 ;  /* 0x000000091e077c11 */ /* 0x000fe200098f1c21 */
[----:B------:R-:W5:Y:S04]  /*1490*/  LDG.E.64 R20, desc[UR6][R20.64] ;  /* 0x0000000614147981 */ /* 0x000f68000c1e1b00 */
[----:B------:R-:W5:Y:S04]  /*14a0*/  LDG.E.64 R18, desc[UR6][R18.64] ;  /* 0x0000000612127981 */ /* 0x000f68000c1e1b00 */
[----:B------:R-:W5:Y:S04]  /*14b0*/  LDG.E.64 R16, desc[UR6][R16.64] ;  /* 0x0000000610107981 */ /* 0x000f68000c1e1b00 */
[----:B------:R0:W5:Y:S02]  /*14c0*/  LDG.E.64 R14, desc[UR6][R6.64] ;  /* 0x00000006060e7981 */ /* 0x000164000c1e1b00 */
.L_x_155:
[----:B------:R-:W-:Y:S01]  /*14d0*/  BAR.SYNC.DEFER_BLOCKING 0x0 ;  /* 0x0000000000007b1d */ /* 0x000fe20000010000 */
[----:B01----:R-:W-:-:S04]  /*14e0*/  IMAD.IADD R6, R3, 0x1, -R4 ;  /* 0x0000000103067824 */ /* 0x003fc800078e0a04 */
[----:B------:R-:W-:-:S03]  /*14f0*/  IMAD.IADD R4, R5, 0x1, R6 ;  /* 0x0000000105047824 */ /* 0x000fc600078e0206 */
[----:B------:R-:W-:Y:S01]  /*1500*/  PREEXIT ;  /* 0x000000000000782d */ /* 0x000fe20000000000 */
[----:B------:R-:W-:Y:S01]  /*1510*/  BSSY.RECONVERGENT B0, `(.L_x_156) ;  /* 0x0000019000007945 */ /* 0x000fe20003800200 */
[----:B------:R-:W-:-:S04]  /*1520*/  VIMNMX R13, PT, PT, R0, R4, PT ;  /* 0x00000004000d7248 */ /* 0x000fc80003fe0100 */
[C---:B------:R-:W-:Y:S01]  /*1530*/  ISETP.GE.AND P0, PT, R13.reuse, R6, PT ;  /* 0x000000060d00720c */ /* 0x040fe20003f06270 */
[----:B------:R-:W-:Y:S01]  /*1540*/  IMAD.IADD R6, R13, 0x1, -R6 ;  /* 0x000000010d067824 */ /* 0x000fe200078e0a06 */
[----:B------:R-:W-:-:S04]  /*1550*/  VIMNMX R3, PT, PT, R5, R13, PT ;  /* 0x0000000d05037248 */ /* 0x000fc80003fe0100 */
[----:B------:R-:W-:-:S04]  /*1560*/  SEL R6, R6, RZ, P0 ;  /* 0x000000ff06067207 */ /* 0x000fc80000000000 */
[----:B------:R-:W-:-:S13]  /*1570*/  ISETP.GE.AND P0, PT, R6, R3, PT ;  /* 0x000000030600720c */ /* 0x000fda0003f06270 */
[----:B------:R-:W-:Y:S05]  /*1580*/  @P0 BRA `(.L_x_157) ;  /* 0x0000000000440947 */ /* 0x000fea0003800000 */
[----:B------:R-:W-:-:S07]  /*1590*/  IMAD.IADD R30, R5, 0x1, R13 ;  /* 0x00000001051e7824 */ /* 0x000fce00078e020d */
.L_x_158:
[----:B------:R-:W-:-:S05]  /*15a0*/  IMAD.IADD R7, R3, 0x1, -R6 ;  /* 0x0000000103077824 */ /* 0x000fca00078e0a06 */
[----:B------:R-:W-:-:S04]  /*15b0*/  LEA.HI R7, R7, R7, RZ, 0x1 ;  /* 0x0000000707077211 */ /* 0x000fc800078f08ff */
[----:B------:R-:W-:-:S04]  /*15c0*/  LEA.HI.SX32 R12, R7, R6, 0x1f ;  /* 0x00000006070c7211 */ /* 0x000fc800078ffaff */
[----:B------:R-:W-:Y:S02]  /*15d0*/  LOP3.LUT R7, RZ, R12, RZ, 0x33, !PT ;  /* 0x0000000cff077212 */ /* 0x000fe400078e33ff */
[----:B------:R-:W-:-:S03]  /*15e0*/  LEA R8, R12, UR4, 0x3 ;  /* 0x000000040c087c11 */ /* 0x000fc6000f8e18ff */
[----:B------:R-:W-:-:S03]  /*15f0*/  IMAD.IADD R7, R30, 0x1, R7 ;  /* 0x000000011e077824 */ /* 0x000fc600078e0207 */
[----:B------:R-:W0:Y:S02]  /*1600*/  LDS.64 R8, [R8] ;  /* 0x0000000008087984 */ /* 0x000e240000000a00 */
[----:B------:R-:W-:-:S05]  /*1610*/  LEA R7, R7, UR4, 0x3 ;  /* 0x0000000407077c11 */ /* 0x000fca000f8e18ff */
        /* <DEDUP_REMOVED lines=8> */
.L_x_157:
[----:B------:R-:W-:Y:S05]  /*16a0*/  BSYNC.RECONVERGENT B0 ;  /* 0x0000000000007941 */ /* 0x000fea0003800200 */
.L_x_156:
[----:B------:R-:W-:Y:S01]  /*16b0*/  IADD3 R3, PT, PT, R5, R13, -R6 ;  /* 0x0000000d05037210 */ /* 0x000fe20007ffe806 */
[----:B------:R-:W-:Y:S01]  /*16c0*/  BSSY.RECONVERGENT B0, `(.L_x_159) ;  /* 0x000000e000007945 */ /* 0x000fe20003800200 */
[----:B------:R-:W-:Y:S02]  /*16d0*/  LEA R33, R6, UR4, 0x3 ;  /* 0x0000000406217c11 */ /* 0x000fe4000f8e18ff */
[C---:B------:R-:W-:Y:S02]  /*16e0*/  LEA R32, R3.reuse, UR4, 0x3 ;  /* 0x0000000403207c11 */ /* 0x040fe4000f8e18ff */
[----:B------:R-:W-:Y:S01]  /*16f0*/  ISETP.GE.AND P0, PT, R3, R4, PT ;  /* 0x000000040300720c */ /* 0x000fe20003f06270 */
[----:B------:R0:W1:Y:S01]  /*1700*/  LDS.64 R10, [R33] ;  /* 0x00000000210a7984 */ /* 0x0000620000000a00 */
[----:B------:R-:W-:-:S03]  /*1710*/  PLOP3.LUT P1, PT, PT, PT, PT, 0x8, 0x80 ;  /* 0x000000000080781c */ /* 0x000fc60003f2e170 */
[----:B------:R0:W2:Y:S01]  /*1720*/  LDS.64 R12, [R32] ;  /* 0x00000000200c7984 */ /* 0x0000a20000000a00 */
[----:B------:R-:W-:-:S07]  /*1730*/  P2R R44, PR, RZ, 0x2 ;  /* 0x00000002ff2c7803 */ /* 0x000fce0000000000 */
[----:B0-----:R-:W-:Y:S05]  /*1740*/  @P0 BRA `(.L_x_160) ;  /* 0x0000000000140947 */ /* 0x001fea0003800000 */
[----:B------:R-:W-:-:S13]  /*1750*/  ISETP.GE.AND P0, PT, R6, R5, PT ;  /* 0x000000050600720c */ /* 0x000fda0003f06270 */
[----:B--2---:R-:W-:Y:S08]  /*1760*/  @!P0 F2F.F32.F64 R7, R12 ;  /* 0x0000000c00078310 */ /* 0x004ff00000301000 */
[----:B-1----:R-:W0:Y:S02]  /*1770*/  @!P0 F2F.F32.F64 R8, R10 ;  /* 0x0000000a00088310 */ /* 0x002e240000301000 */
[----:B0-----:R-:W-:-:S04]  /*1780*/  FSETP.LT.OR P0, PT, R7, R8, P0 ;  /* 0x000000080700720b */ /* 0x001fc80000701400 */
[----:B------:R-:W-:-:S09]  /*1790*/  P2R R44, PR, RZ, 0x1 ;  /* 0x00000001ff2c7803 */ /* 0x000fd20000000000 */
.L_x_160:
[----:B------:R-:W-:Y:S05]  /*17a0*/  BSYNC.RECONVERGENT B0 ;  /* 0x0000000000007941 */ /* 0x000fea0003800200 */
.L_x_159:
        /* <DEDUP_REMOVED lines=19> */
.L_x_162:
[----:B------:R-:W-:Y:S05]  /*18e0*/  BSYNC.RECONVERGENT B0 ;  /* 0x0000000000007941 */ /* 0x000fea0003800200 */
.L_x_161:
        /* <DEDUP_REMOVED lines=18> */
.L_x_164:
[----:B------:R-:W-:Y:S05]  /*1a10*/  BSYNC.RECONVERGENT B0 ;  /* 0x0000000000007941 */ /* 0x000fea0003800200 */
.L_x_163:
        /* <DEDUP_REMOVED lines=18> */
.L_x_166:
[----:B------:R-:W-:Y:S05]  /*1b40*/  BSYNC.RECONVERGENT B0 ;  /* 0x0000000000007941 */ /* 0x000fea0003800200 */
.L_x_165:
        /* <DEDUP_REMOVED lines=18> */
.L_x_168:
[----:B------:R-:W-:Y:S05]  /*1c70*/  BSYNC.RECONVERGENT B0 ;  /* 0x0000000000007941 */ /* 0x000fea0003800200 */
.L_x_167:
        /* <DEDUP_REMOVED lines=18> */
.L_x_170:
[----:B------:R-:W-:Y:S05]  /*1da0*/  BSYNC.RECONVERGENT B0 ;  /* 0x0000000000007941 */ /* 0x000fea0003800200 */
.L_x_169:
        /* <DEDUP_REMOVED lines=18> */
.L_x_172:
[----:B------:R-:W-:Y:S05]  /*1ed0*/  BSYNC.RECONVERGENT B0 ;  /* 0x0000000000007941 */ /* 0x000fea0003800200 */
.L_x_171:
        /* <DEDUP_REMOVED lines=22> */
.L_x_174:
[----:B------:R-:W-:Y:S05]  /*2040*/  BSYNC.RECONVERGENT B0 ;  /* 0x0000000000007941 */ /* 0x000fea0003800200 */
.L_x_173:
[----:B------:R-:W-:Y:S01]  /*2050*/  BAR.SYNC.DEFER_BLOCKING 0x0 ;  /* 0x0000000000007b1d */ /* 0x000fe20000010000 */
[----:B------:R-:W-:Y:S02]  /*2060*/  ISETP.NE.AND P6, PT, R4, RZ, PT ;  /* 0x000000ff0400720c */ /* 0x000fe40003fc5270 */
[----:B------:R-:W-:Y:S02]  /*2070*/  SEL R4, R9, R46, P0 ;  /* 0x0000002e09047207 */ /* 0x000fe40000000000 */
[----:B------:R-:W-:Y:S02]  /*2080*/  SEL R5, R7, R8, P1 ;  /* 0x0000000807057207 */ /* 0x000fe40000800000 */
        /* <DEDUP_REMOVED lines=10> */
[----:B------:R-:W1:Y:S04]  /*2130*/  LDCU.64 UR8, c[0x0][0x3a0] ;  /* 0x00007400ff0877ac */ /* 0x000e680008000a00 */
[----:B0-----:R-:W-:-:S05]  /*2140*/  IMAD R13, R48, 0x8, R11 ;  /* 0x00000008300d7824 */ /* 0x001fca00078e020b */
[----:B------:R-:W-:Y:S01]  /*2150*/  LEA.HI.SX32 R12, R13, R13, 0x1b ;  /* 0x0000000d0d0c7211 */ /* 0x000fe200078fdaff */
[----:B------:R-:W-:-:S03]  /*2160*/  IMAD R13, R48, -0x7, R13 ;  /* 0xfffffff9300d7824 */ /* 0x000fc600078e020d */
[----:B------:R-:W-:Y:S01]  /*2170*/  LEA R12, R12, UR4, 0x3 ;  /* 0x000000040c0c7c11 */ /* 0x000fe2000f8e18ff */
[C---:B------:R-:W-:Y:S01]  /*2180*/  VIADD R35, R13.reuse, 0x60 ;  /* 0x000000600d237836 */ /* 0x040fe20000000000 */
[CC--:B------:R-:W-:Y:S01]  /*2190*/  LEA.HI.SX32 R50, R13.reuse, R13.reuse, 0x1b ;  /* 0x0000000d0d327211 */ /* 0x0c0fe200078fdaff */
[C---:B------:R-:W-:Y:S02]  /*21a0*/  VIADD R48, R13.reuse, 0x20 ;  /* 0x000000200d307836 */ /* 0x040fe40000000000 */
[----:B------:R0:W-:Y:S01]  /*21b0*/  STS.64 [R12], R30 ;  /* 0x0000001e0c007388 */ /* 0x0001e20000000a00 */
[----:B------:R-:W-:Y:S01]  /*21c0*/  VIADD R52, R13, 0x40 ;  /* 0x000000400d347836 */ /* 0x000fe20000000000 */
[----:B------:R-:W-:Y:S02]  /*21d0*/  LEA R50, R50, UR4, 0x3 ;  /* 0x0000000432327c11 */ /* 0x000fe4000f8e18ff */
[----:B------:R2:W-:Y:S01]  /*21e0*/  STS.64 [R12+0x8], R32 ;  /* 0x000008200c007388 */ /* 0x0005e20000000a00 */
[----:B------:R-:W-:-:S02]  /*21f0*/  LEA.HI.SX32 R48, R48, R13, 0x1b ;  /* 0x0000000d30307211 */ /* 0x000fc400078fdaff */
[----:B------:R-:W-:Y:S01]  /*2200*/  LEA.HI.SX32 R52, R52, R13, 0x1b ;  /* 0x0000000d34347211 */ /* 0x000fe200078fdaff */
[----:B------:R3:W-:Y:S01]  /*2210*/  STS.64 [R12+0x10], R36 ;  /* 0x000010240c007388 */ /* 0x0007e20000000a00 */
[----:B------:R-:W-:Y:S02]  /*2220*/  LEA R51, R48, UR4, 0x3 ;  /* 0x0000000430337c11 */ /* 0x000fe4000f8e18ff */
[----:B------:R-:W-:Y:S01]  /*2230*/  LEA R52, R52, UR4, 0x3 ;  /* 0x0000000434347c11 */ /* 0x000fe2000f8e18ff */
[C---:B0-----:R-:W-:Y:S01]  /*2240*/  VIADD R30, R13.reuse, 0x80 ;  /* 0x000000800d1e7836 */ /* 0x041fe20000000000 */
[----:B------:R0:W-:Y:S01]  /*2250*/  STS.64 [R12+0x18], R38 ;  /* 0x000018260c007388 */ /* 0x0001e20000000a00 */
[----:B--2---:R-:W-:-:S03]  /*2260*/  VIADD R32, R13, 0xa0 ;  /* 0x000000a00d207836 */ /* 0x004fc60000000000 */
[-C--:B------:R-:W-:Y:S01]  /*2270*/  LEA.HI.SX32 R31, R30, R13.reuse, 0x1b ;  /* 0x0000000d1e1f7211 */ /* 0x080fe200078fdaff */
[----:B------:R2:W-:Y:S01]  /*2280*/  STS.64 [R12+0x28], R42 ;  /* 0x0000282a0c007388 */ /* 0x0005e20000000a00 */
[-C--:B------:R-:W-:Y:S01]  /*2290*/  LEA.HI.SX32 R30, R35, R13.reuse, 0x1b ;  /* 0x0000000d231e7211 */ /* 0x080fe200078fdaff */
[C---:B---3--:R-:W-:Y:S01]  /*22a0*/  VIADD R36, R13.reuse, 0xc0 ;  /* 0x000000c00d247836 */ /* 0x048fe20000000000 */
[-C--:B------:R-:W-:Y:S01]  /*22b0*/  LEA.HI.SX32 R32, R32, R13.reuse, 0x1b ;  /* 0x0000000d20207211 */ /* 0x080fe200078fdaff */
[----:B------:R3:W-:Y:S01]  /*22c0*/  STS.64 [R12+0x20], R40 ;  /* 0x000020280c007388 */ /* 0x0007e20000000a00 */
[----:B0-----:R-:W-:Y:S02]  /*22d0*/  VIADD R38, R13, 0xe0 ;  /* 0x000000e00d267836 */ /* 0x001fe40000000000 */
[----:B------:R-:W-:Y:S01]  /*22e0*/  LEA.HI.SX32 R36, R36, R13, 0x1b ;  /* 0x0000000d24247211 */ /* 0x000fe200078fdaff */
[----:B------:R-:W-:Y:S01]  /*22f0*/  STS.64 [R12+0x30], R44 ;  /* 0x0000302c0c007388 */ /* 0x000fe20000000a00 */
[----:B------:R-:W-:-:S02]  /*2300*/  LOP3.LUT R39, R11, 0x1f, R34, 0xf8, !PT ;  /* 0x0000001f0b277812 */ /* 0x000fc400078ef822 */
[----:B------:R-:W-:Y:S01]  /*2310*/  LEA.HI.SX32 R38, R38, R13, 0x1b ;  /* 0x0000000d26267211 */ /* 0x000fe200078fdaff */
[----:B------:R-:W-:Y:S01]  /*2320*/  STS.64 [R12+0x38], R46 ;  /* 0x0000382e0c007388 */ /* 0x000fe20000000a00 */
[----:B--2---:R-:W-:Y:S01]  /*2330*/  LEA R42, R30, UR4, 0x3 ;  /* 0x000000041e2a7c11 */ /* 0x004fe2000f8e18ff */
[----:B------:R-:W-:Y:S01]  /*2340*/  NOP ;  /* 0x0000000000007918 */ /* 0x000fe20000000000 */
[----:B------:R-:W-:Y:S01]  /*2350*/  LEA R30, R32, UR4, 0x3 ;  /* 0x00000004201e7c11 */ /* 0x000fe2000f8e18ff */
[----:B------:R-:W0:Y:S01]  /*2360*/  LDS.64 R48, [R50] ;  /* 0x0000000032307984 */ /* 0x000e220000000a00 */
[----:B------:R-:W-:Y:S02]  /*2370*/  LEA R32, R36, UR4, 0x3 ;  /* 0x0000000424207c11 */ /* 0x000fe4000f8e18ff */
[----:B---3--:R-:W-:Y:S01]  /*2380*/  LEA R40, R31, UR4, 0x3 ;  /* 0x000000041f287c11 */ /* 0x008fe2000f8e18ff */
[----:B------:R-:W2:Y:S01]  /*2390*/  LDS.64 R46, [R51+0x100] ;  /* 0x00010000332e7984 */ /* 0x000ea20000000a00 */
[----:B------:R-:W-:-:S02]  /*23a0*/  LEA R36, R38, UR4, 0x3 ;  /* 0x0000000426247c11 */ /* 0x000fc4000f8e18ff */
[----:B------:R-:W-:Y:S01]  /*23b0*/  LEA R39, P0, R2, R39, 0xb ;  /* 0x0000002702277211 */ /* 0x000fe200078058ff */
[----:B------:R-:W3:Y:S04]  /*23c0*/  LDS.64 R44, [R52+0x200] ;  /* 0x00020000342c7984 */ /* 0x000ee80000000a00 */
[----:B------:R-:W4:Y:S01]  /*23d0*/  LDS.64 R42, [R42+0x300] ;  /* 0x000300002a2a7984 */ /* 0x000f220000000a00 */
[----:B------:R-:W-:Y:S01]  /*23e0*/  IMAD.X R54, RZ, RZ, RZ, P0 ;  /* 0x000000ffff367224 */ /* 0x000fe200000e06ff */
[C---:B-1----:R-:W-:Y:S02]  /*23f0*/  LEA R38, P0, R39.reuse, UR8, 0x3 ;  /* 0x0000000827267c11 */ /* 0x042fe4000f8018ff */
[----:B------:R-:W1:Y:S02]  /*2400*/  LDS.64 R40, [R40+0x400] ;  /* 0x0004000028287984 */ /* 0x000e640000000a00 */
[----:B------:R-:W-:-:S02]  /*2410*/  LEA.HI.X R39, R39, UR9, R54, 0x3, P0 ;  /* 0x0000000927277c11 */ /* 0x000fc400080f1c36 */
[----:B------:R-:W1:Y:S04]  /*2420*/  LDS.64 R30, [R30+0x500] ;  /* 0x000500001e1e7984 */ /* 0x000e680000000a00 */
[----:B------:R-:W1:Y:S04]  /*2430*/  LDS.64 R32, [R32+0x600] ;  /* 0x0006000020207984 */ /* 0x000e680000000a00 */
[----:B------:R-:W1:Y:S04]  /*2440*/  LDS.64 R36, [R36+0x700] ;  /* 0x0007000024247984 */ /* 0x000e680000000a00 */
[----:B0-----:R0:W-:Y:S04]  /*2450*/  STG.E.64 desc[UR6][R38.64], R48 ;  /* 0x0000003026007986 */ /* 0x0011e8000c101b06 */
[----:B--2---:R0:W-:Y:S04]  /*2460*/  STG.E.64 desc[UR6][R38.64+0x100], R46 ;  /* 0x0001002e26007986 */ /* 0x0041e8000c101b06 */
[----:B---3--:R0:W-:Y:S04]  /*2470*/  STG.E.64 desc[UR6][R38.64+0x200], R44 ;  /* 0x0002002c26007986 */ /* 0x0081e8000c101b06 */
[----:B----4-:R0:W-:Y:S04]  /*2480*/  STG.E.64 desc[UR6][R38.64+0x300], R42 ;  /* 0x0003002a26007986 */ /* 0x0101e8000c101b06 */
[----:B-1----:R0:W-:Y:S04]  /*2490*/  STG.E.64 desc[UR6][R38.64+0x400], R40 ;  /* 0x0004002826007986 */ /* 0x0021e8000c101b06 */
[----:B------:R0:W-:Y:S04]  /*24a0*/  STG.E.64 desc[UR6][R38.64+0x500], R30 ;  /* 0x0005001e26007986 */ /* 0x0001e8000c101b06 */
[----:B------:R0:W-:Y:S04]  /*24b0*/  STG.E.64 desc[UR6][R38.64+0x600], R32 ;  /* 0x0006002026007986 */ /* 0x0001e8000c101b06 */
[----:B------:R0:W-:Y:S01]  /*24c0*/  STG.E.64 desc[UR6][R38.64+0x700], R36 ;  /* 0x0007002426007986 */ /* 0x0001e2000c101b06 */
[----:B------:R-:W-:Y:S05]  /*24d0*/  BRA `(.L_x_176) ;  /* 0x0000000000f47947 */ /* 0x000fea0003800000 */
.L_x_175:
[----:B------:R-:W0:Y:S01]  /*24e0*/  S2R R48, SR_LANEID ;  /* 0x0000000000307919 */ /* 0x000e220000000000 */
[----:B------:R-:W-:Y:S01]  /*24f0*/  LOP3.LUT R11, R0, 0x1f00, RZ, 0xc0, !PT ;  /* 0x00001f00000b7812 */ /* 0x000fe200078ec0ff */
[----:B------:R-:W1:Y:S01]  /*2500*/  LDCU.64 UR8, c[0x0][0x388] ;  /* 0x00007100ff0877ac */ /* 0x000e620008000a00 */
[----:B------:R-:W-:-:S03]  /*2510*/  LOP3.LUT R49, R34, 0x1f, RZ, 0xc0, !PT ;  /* 0x0000001f22317812 */ /* 0x000fc600078ec0ff */
        /* <DEDUP_REMOVED lines=12> */
[-C--:B------:R-:W-:Y:S01]  /*25e0*/  LEA.HI.SX32 R52, R52, R13.reuse, 0x1b ;  /* 0x0000000d34347211 */ /* 0x080fe200078fdaff */
[----:B------:R3:W-:Y:S01]  /*25f0*/  STS.64 [R12+0x10], R36 ;  /* 0x000010240c007388 */ /* 0x0007e20000000a00 */
[----:B------:R-:W-:Y:S01]  /*2600*/  LEA R51, R48, UR4, 0x3 ;  /* 0x0000000430337c11 */ /* 0x000fe2000f8e18ff */
[----:B------:R-:W-:Y:S01]  /*2610*/  IMAD R48, R2, 0x800, R49 ;  /* 0x0000080002307824 */ /* 0x000fe200078e0231 */
[----:B------:R-:W-:Y:S01]  /*2620*/  LEA R52, R52, UR4, 0x3 ;  /* 0x0000000434347c11 */ /* 0x000fe2000f8e18ff */
[----:B------:R4:W-:Y:S01]  /*2630*/  STS.64 [R12+0x18], R38 ;  /* 0x000018260c007388 */ /* 0x0009e20000000a00 */
[----:B0-----:R-:W-:Y:S02]  /*2640*/  VIADD R30, R13, 0x80 ;  /* 0x000000800d1e7836 */ /* 0x001fe40000000000 */
[----:B------:R-:W-:Y:S01]  /*2650*/  IADD3 R49, P0, PT, R11, R48, RZ ;  /* 0x000000300b317210 */ /* 0x000fe20007f1e0ff */
[C---:B--2---:R-:W-:Y:S01]  /*2660*/  VIADD R32, R13.reuse, 0xa0 ;  /* 0x000000a00d207836 */ /* 0x044fe20000000000 */
[----:B------:R0:W-:Y:S01]  /*2670*/  STS.64 [R12+0x20], R40 ;  /* 0x000020280c007388 */ /* 0x0001e20000000a00 */
[----:B------:R-:W-:Y:S01]  /*2680*/  LEA.HI.SX32 R31, R30, R13, 0x1b ;  /* 0x0000000d1e1f7211 */ /* 0x000fe200078fdaff */
[----:B---3--:R-:W-:-:S02]  /*2690*/  VIADD R36, R13, 0xc0 ;  /* 0x000000c00d247836 */ /* 0x008fc40000000000 */
[-C--:B------:R-:W-:Y:S01]  /*26a0*/  LEA.HI.SX32 R32, R32, R13.reuse, 0x1b ;  /* 0x0000000d20207211 */ /* 0x080fe200078fdaff */
[----:B------:R2:W-:Y:S01]  /*26b0*/  STS.64 [R12+0x28], R42 ;  /* 0x0000282a0c007388 */ /* 0x0005e20000000a00 */
[-C--:B------:R-:W-:Y:S01]  /*26c0*/  LEA.HI.SX32 R30, R35, R13.reuse, 0x1b ;  /* 0x0000000d231e7211 */ /* 0x080fe200078fdaff */
[----:B----4-:R-:W-:Y:S01]  /*26d0*/  VIADD R38, R13, 0xe0 ;  /* 0x000000e00d267836 */ /* 0x010fe20000000000 */
[-C--:B------:R-:W-:Y:S01]  /*26e0*/  LEA.HI.SX32 R36, R36, R13.reuse, 0x1b ;  /* 0x0000000d24247211 */ /* 0x080fe200078fdaff */
[----:B------:R3:W-:Y:S01]  /*26f0*/  STS.64 [R12+0x30], R44 ;  /* 0x0000302c0c007388 */ /* 0x0007e20000000a00 */
[----:B------:R-:W-:Y:S01]  /*2700*/  IMAD.X R54, RZ, RZ, RZ, P0 ;  /* 0x000000ffff367224 */ /* 0x000fe200000e06ff */
[----:B-1----:R-:W-:Y:S02]  /*2710*/  LEA R48, P0, R49, UR8, 0x3 ;  /* 0x0000000831307c11 */ /* 0x002fe4000f8018ff */
[----:B------:R-:W-:Y:S01]  /*2720*/  LEA.HI.SX32 R33, R38, R13, 0x1b ;  /* 0x0000000d26217211 */ /* 0x000fe200078fdaff */
[----:B------:R1:W-:Y:S01]  /*2730*/  STS.64 [R12+0x38], R46 ;  /* 0x0000382e0c007388 */ /* 0x0003e20000000a00 */
[----:B------:R-:W-:Y:S01]  /*2740*/  LEA R38, R30, UR4, 0x3 ;  /* 0x000000041e267c11 */ /* 0x000fe2000f8e18ff */
[----:B------:R-:W-:Y:S01]  /*2750*/  NOP ;  /* 0x0000000000007918 */ /* 0x000fe20000000000 */
[----:B0-----:R-:W-:-:S04]  /*2760*/  LEA R40, R31, UR4, 0x3 ;  /* 0x000000041f287c11 */ /* 0x001fc8000f8e18ff */
[----:B------:R-:W0:Y:S01]  /*2770*/  LDS.64 R38, [R38+0x300] ;  /* 0x0003000026267984 */ /* 0x000e220000000a00 */
[----:B--2---:R-:W-:Y:S02]  /*2780*/  LEA R42, R32, UR4, 0x3 ;  /* 0x00000004202a7c11 */ /* 0x004fe4000f8e18ff */
[----:B---3--:R-:W-:Y:S01]  /*2790*/  LEA R44, R36, UR4, 0x3 ;  /* 0x00000004242c7c11 */ /* 0x008fe2000f8e18ff */
[----:B------:R-:W2:Y:S01]  /*27a0*/  LDS.64 R30, [R50] ;  /* 0x00000000321e7984 */ /* 0x000ea20000000a00 */
[----:B-1----:R-:W-:Y:S02]  /*27b0*/  LEA R46, R33, UR4, 0x3 ;  /* 0x00000004212e7c11 */ /* 0x002fe4000f8e18ff */
[----:B------:R-:W-:Y:S01]  /*27c0*/  LEA.HI.X R49, R49, UR9, R54, 0x3, P0 ;  /* 0x0000000931317c11 */ /* 0x000fe200080f1c36 */
[----:B------:R-:W1:Y:S04]  /*27d0*/  LDS.64 R32, [R51+0x100] ;  /* 0x0001000033207984 */ /* 0x000e680000000a00 */
[----:B------:R-:W3:Y:S04]  /*27e0*/  LDS.64 R36, [R52+0x200] ;  /* 0x0002000034247984 */ /* 0x000ee80000000a00 */
[----:B------:R-:W4:Y:S04]  /*27f0*/  LDS.64 R40, [R40+0x400] ;  /* 0x0004000028287984 */ /* 0x000f280000000a00 */
[----:B------:R-:W4:Y:S04]  /*2800*/  LDS.64 R42, [R42+0x500] ;  /* 0x000500002a2a7984 */ /* 0x000f280000000a00 */
[----:B------:R-:W4:Y:S04]  /*2810*/  LDS.64 R44, [R44+0x600] ;  /* 0x000600002c2c7984 */ /* 0x000f280000000a00 */
[----:B------:R-:W4:Y:S04]  /*2820*/  LDS.64 R46, [R46+0x700] ;  /* 0x000700002e2e7984 */ /* 0x000f280000000a00 */
[----:B0-----:R0:W-:Y:S04]  /*2830*/  STG.E.64 desc[UR6][R48.64+0x300], R38 ;  /* 0x0003002630007986 */ /* 0x0011e8000c101b06 */
[----:B--2---:R0:W-:Y:S04]  /*2840*/  STG.E.64 desc[UR6][R48.64], R30 ;  /* 0x0000001e30007986 */ /* 0x0041e8000c101b06 */
[----:B-1----:R0:W-:Y:S04]  /*2850*/  STG.E.64 desc[UR6][R48.64+0x100], R32 ;  /* 0x0001002030007986 */ /* 0x0021e8000c101b06 */
[----:B---3--:R0:W-:Y:S04]  /*2860*/  STG.E.64 desc[UR6][R48.64+0x200], R36 ;  /* 0x0002002430007986 */ /* 0x0081e8000c101b06 */
[----:B----4-:R0:W-:Y:S04]  /*2870*/  STG.E.64 desc[UR6][R48.64+0x400], R40 ;  /* 0x0004002830007986 */ /* 0x0101e8000c101b06 */
[----:B------:R0:W-:Y:S04]  /*2880*/  STG.E.64 desc[UR6][R48.64+0x500], R42 ;  /* 0x0005002a30007986 */ /* 0x0001e8000c101b06 */
[----:B------:R0:W-:Y:S04]  /*2890*/  STG.E.64 desc[UR6][R48.64+0x600], R44 ;  /* 0x0006002c30007986 */ /* 0x0001e8000c101b06 */
[----:B------:R0:W-:Y:S02]  /*28a0*/  STG.E.64 desc[UR6][R48.64+0x700], R46 ;  /* 0x0007002e30007986 */ /* 0x0001e4000c101b06 */
.L_x_176:
[----:B------:R-:W-:Y:S01]  /*28b0*/  BAR.SYNC.DEFER_BLOCKING 0x0 ;  /* 0x0000000000007b1d */ /* 0x000fe20000010000 */
[----:B------:R-:W-:Y:S01]  /*28c0*/  LEA R3, R3, UR4, 0x3 ;  /* 0x0000000403037c11 */ /* 0x000fe2000f8e18ff */
[----:B------:R-:W-:Y:S01]  /*28d0*/  IMAD.SHL.U32 R2, R2, 0x800, RZ ;  /* 0x0000080002027824 */ /* 0x000fe200078e00ff */
[----:B0-----:R-:W-:Y:S02]  /*28e0*/  LEA R30, R4, UR4, 0x3 ;  /* 0x00000004041e7c11 */ /* 0x001fe4000f8e18ff */
[----:B------:R-:W-:Y:S02]  /*28f0*/  LEA R31, R5, UR4, 0x3 ;  /* 0x00000004051f7c11 */ /* 0x000fe4000f8e18ff */
[----:B------:R-:W-:Y:S01]  /*2900*/  LEA R10, R10, UR4, 0x3 ;  /* 0x000000040a0a7c11 */ /* 0x000fe2000f8e18ff */
[----:B-----5:R0:W-:Y:S04]  /*2910*/  STS.64 [R0+UR4], R28 ;  /* 0x0000001c00007988 */ /* 0x0201e80008000a04 */
[----:B------:R1:W-:Y:S04]  /*2920*/  STS.64 [R0+UR4+0x800], R26 ;  /* 0x0008001a00007988 */ /* 0x0003e80008000a04 */
[----:B------:R2:W-:Y:S04]  /*2930*/  STS.64 [R0+UR4+0x1000], R24 ;  /* 0x0010001800007988 */ /* 0x0005e80008000a04 */
[----:B------:R3:W-:Y:S01]  /*2940*/  STS.64 [R0+UR4+0x1800], R22 ;  /* 0x0018001600007988 */ /* 0x0007e20008000a04 */
[----:B0-----:R-:W-:-:S03]  /*2950*/  LEA R28, R6, UR4, 0x3 ;  /* 0x00000004061c7c11 */ /* 0x001fc6000f8e18ff */
[----:B------:R3:W-:Y:S01]  /*2960*/  STS.64 [R0+UR4+0x2000], R20 ;  /* 0x0020001400007988 */ /* 0x0007e20008000a04 */
[----:B-1----:R-:W-:-:S03]  /*2970*/  LEA R26, R7, UR4, 0x3 ;  /* 0x00000004071a7c11 */ /* 0x002fc6000f8e18ff */
[----:B------:R3:W-:Y:S01]  /*2980*/  STS.64 [R0+UR4+0x2800], R18 ;  /* 0x0028001200007988 */ /* 0x0007e20008000a04 */
[----:B--2---:R-:W-:Y:S02]  /*2990*/  LEA R24, R8, UR4, 0x3 ;  /* 0x0000000408187c11 */ /* 0x004fe4000f8e18ff */
[----:B------:R-:W-:Y:S01]  /*29a0*/  LEA R25, R9, UR4, 0x3 ;  /* 0x0000000409197c11 */ /* 0x000fe2000f8e18ff */
[----:B------:R3:W-:Y:S04]  /*29b0*/  STS.64 [R0+UR4+0x3000], R16 ;  /* 0x0030001000007988 */ /* 0x0007e80008000a04 */
[----:B------:R3:W-:Y:S01]  /*29c0*/  STS.64 [R0+UR4+0x3800], R14 ;  /* 0x0038000e00007988 */ /* 0x0007e20008000a04 */
[----:B------:R-:W-:Y:S06]  /*29d0*/  BAR.SYNC.DEFER_BLOCKING 0x0 ;  /* 0x0000000000007b1d */ /* 0x000fec0000010000 */
[----:B------:R3:W0:Y:S04]  /*29e0*/  LDS.64 R4, [R3] ;  /* 0x0000000003047984 */ /* 0x0006280000000a00 */
[----:B------:R3:W1:Y:S04]  /*29f0*/  LDS.64 R6, [R30] ;  /* 0x000000001e067984 */ /* 0x0006680000000a00 */
[----:B------:R3:W2:Y:S04]  /*2a00*/  LDS.64 R8, [R31] ;  /* 0x000000001f087984 */ /* 0x0006a80000000a00 */
[----:B------:R3:W4:Y:S04]  /*2a10*/  LDS.64 R14, [R28] ;  /* 0x000000001c0e7984 */ /* 0x0007280000000a00 */
[----:B------:R3:W0:Y:S04]  /*2a20*/  LDS.64 R16, [R26] ;  /* 0x000000001a107984 */ /* 0x0006280000000a00 */
[----:B------:R3:W0:Y:S04]  /*2a30*/  LDS.64 R18, [R24] ;  /* 0x0000000018127984 */ /* 0x0006280000000a00 */
[----:B------:R3:W0:Y:S04]  /*2a40*/  LDS.64 R20, [R25] ;  /* 0x0000000019147984 */ /* 0x0006280000000a00 */
[----:B------:R3:W0:Y:S01]  /*2a50*/  LDS.64 R22, [R10] ;  /* 0x000000000a167984 */ /* 0x0006220000000a00 */
[----:B------:R-:W-:Y:S06]  /*2a60*/  BAR.SYNC.DEFER_BLOCKING 0x0 ;  /* 0x0000000000007b1d */ /* 0x000fec0000010000 */
[----:B------:R-:W-:Y:S05]  /*2a70*/  BRA.U !UP0, `(.L_x_177) ;  /* 0x0000000108b87547 */ /* 0x000fea000b800000 */
[----:B0-----:R0:W-:Y:S01]  /*2a80*/  STS.64 [R12], R4 ;  /* 0x000000040c007388 */ /* 0x0011e20000000a00 */
[----:B---3--:R-:W-:Y:S01]  /*2a90*/  VIADD R0, R13, 0x80 ;  /* 0x000000800d007836 */ /* 0x008fe20000000000 */
[-C--:B------:R-:W-:Y:S01]  /*2aa0*/  LEA.HI.SX32 R35, R35, R13.reuse, 0x1b ;  /* 0x0000000d23237211 */ /* 0x080fe200078fdaff */
[C---:B------:R-:W-:Y:S01]  /*2ab0*/  VIADD R10, R13.reuse, 0xa0 ;  /* 0x000000a00d0a7836 */ /* 0x040fe20000000000 */
[----:B-1----:R1:W-:Y:S01]  /*2ac0*/  STS.64 [R12+0x8], R6 ;  /* 0x000008060c007388 */ /* 0x0023e20000000a00 */
[----:B------:R-:W3:Y:S01]  /*2ad0*/  LDCU.64 UR8, c[0x0][0x3a8] ;  /* 0x00007500ff0877ac */ /* 0x000ee20008000a00 */
[-C--:B------:R-:W-:Y:S02]  /*2ae0*/  LEA.HI.SX32 R0, R0, R13.reuse, 0x1b ;  /* 0x0000000d00007211 */ /* 0x080fe400078fdaff */
[----:B------:R-:W-:Y:S01]  /*2af0*/  LEA.HI.SX32 R10, R10, R13, 0x1b ;  /* 0x0000000d0a0a7211 */ /* 0x000fe200078fdaff */
[----:B--2---:R2:W-:Y:S01]  /*2b00*/  STS.64 [R12+0x10], R8 ;  /* 0x000010080c007388 */ /* 0x0045e20000000a00 */
[----:B------:R-:W-:Y:S01]  /*2b10*/  LEA R0, R0, UR4, 0x3 ;  /* 0x0000000400007c11 */ /* 0x000fe2000f8e18ff */
[----:B0-----:R-:W-:-:S02]  /*2b20*/  VIADD R4, R13, 0xc0 ;  /* 0x000000c00d047836 */ /* 0x001fc40000000000 */
[----:B------:R0:W-:Y:S01]  /*2b30*/  STS.64 [R12+0x20], R16 ;  /* 0x000020100c007388 */ /* 0x0001e20000000a00 */
[----:B------:R-:W-:Y:S01]  /*2b40*/  LEA R10, R10, UR4, 0x3 ;  /* 0x000000040a0a7c11 */ /* 0x000fe2000f8e18ff */
[----:B-1----:R-:W-:Y:S01]  /*2b50*/  VIADD R6, R13, 0xe0 ;  /* 0x000000e00d067836 */ /* 0x002fe20000000000 */
[-C--:B------:R-:W-:Y:S01]  /*2b60*/  LEA.HI.SX32 R4, R4, R13.reuse, 0x1b ;  /* 0x0000000d04047211 */ /* 0x080fe200078fdaff */
[----:B------:R1:W-:Y:S01]  /*2b70*/  STS.64 [R12+0x28], R18 ;  /* 0x000028120c007388 */ /* 0x0003e20000000a00 */
[----:B------:R-:W-:Y:S02]  /*2b80*/  LOP3.LUT R11, R11, 0x1f, R34, 0xf8, !PT ;  /* 0x0000001f0b0b7812 */ /* 0x000fe400078ef822 */
[----:B------:R-:W-:Y:S01]  /*2b90*/  LEA.HI.SX32 R6, R6, R13, 0x1b ;  /* 0x0000000d06067211 */ /* 0x000fe200078fdaff */
[----:B----4-:R-:W-:Y:S01]  /*2ba0*/  STS.64 [R12+0x18], R14 ;  /* 0x0000180e0c007388 */ /* 0x010fe20000000a00 */
[----:B--2---:R-:W-:Y:S02]  /*2bb0*/  LEA R8, R35, UR4, 0x3 ;  /* 0x0000000423087c11 */ /* 0x004fe4000f8e18ff */
[----:B0-----:R-:W-:Y:S01]  /*2bc0*/  LEA R16, R4, UR4, 0x3 ;  /* 0x0000000404107c11 */ /* 0x001fe2000f8e18ff */
[----:B------:R0:W-:Y:S01]  /*2bd0*/  STS.64 [R12+0x30], R20 ;  /* 0x000030140c007388 */ /* 0x0001e20000000a00 */
[----:B------:R-:W-:-:S02]  /*2be0*/  IADD3 R11, P0, PT, R2, R11, RZ ;  /* 0x0000000b020b7210 */ /* 0x000fc40007f1e0ff */
[----:B-1----:R-:W-:Y:S01]  /*2bf0*/  LEA R18, R6, UR4, 0x3 ;  /* 0x0000000406127c11 */ /* 0x002fe2000f8e18ff */
[----:B------:R-:W-:Y:S01]  /*2c00*/  STS.64 [R12+0x38], R22 ;  /* 0x000038160c007388 */ /* 0x000fe20000000a00 */
[----:B------:R-:W-:-:S03]  /*2c10*/  NOP ;  /* 0x0000000000007918 */ /* 0x000fc60000000000 */
[----:B------:R-:W1:Y:S01]  /*2c20*/  LDS.64 R4, [R50] ;  /* 0x0000000032047984 */ /* 0x000e620000000a00 */
[----:B0-----:R-:W-:Y:S01]  /*2c30*/  IMAD.X R20, RZ, RZ, RZ, P0 ;  /* 0x000000ffff147224 */ /* 0x001fe200000e06ff */
[C---:B---3--:R-:W-:Y:S02]  /*2c40*/  LEA R2, P0, R11.reuse, UR8, 0x3 ;  /* 0x000000080b027c11 */ /* 0x048fe4000f8018ff */
[----:B------:R-:W0:Y:S02]  /*2c50*/  LDS.64 R6, [R51+0x100] ;  /* 0x0001000033067984 */ /* 0x000e240000000a00 */
[----:B------:R-:W-:Y:S02]  /*2c60*/  LEA.HI.X R3, R11, UR9, R20, 0x3, P0 ;  /* 0x000000090b037c11 */ /* 0x000fe400080f1c14 */
[----:B------:R-:W2:Y:S04]  /*2c70*/  LDS.64 R52, [R52+0x200] ;  /* 0x0002000034347984 */ /* 0x000ea80000000a00 */
[----:B------:R-:W3:Y:S04]  /*2c80*/  LDS.64 R8, [R8+0x300] ;  /* 0x0003000008087984 */ /* 0x000ee80000000a00 */
[----:B------:R-:W4:Y:S04]  /*2c90*/  LDS.64 R12, [R0+0x400] ;  /* 0x00040000000c7984 */ /* 0x000f280000000a00 */
[----:B------:R-:W5:Y:S04]  /*2ca0*/  LDS.64 R14, [R10+0x500] ;  /* 0x000500000a0e7984 */ /* 0x000f680000000a00 */
[----:B------:R-:W5:Y:S04]  /*2cb0*/  LDS.64 R16, [R16+0x600] ;  /* 0x0006000010107984 */ /* 0x000f680000000a00 */
[----:B------:R-:W5:Y:S04]  /*2cc0*/  LDS.64 R18, [R18+0x700] ;  /* 0x0007000012127984 */ /* 0x000f680000000a00 */
[----:B-1----:R-:W-:Y:S04]  /*2cd0*/  STG.E.64 desc[UR6][R2.64], R4 ;  /* 0x0000000402007986 */ /* 0x002fe8000c101b06 */
[----:B0-----:R-:W-:Y:S04]  /*2ce0*/  STG.E.64 desc[UR6][R2.64+0x100], R6 ;  /* 0x0001000602007986 */ /* 0x001fe8000c101b06 */
[----:B--2---:R-:W-:Y:S04]  /*2cf0*/  STG.E.64 desc[UR6][R2.64+0x200], R52 ;  /* 0x0002003402007986 */ /* 0x004fe8000c101b06 */
[----:B---3--:R-:W-:Y:S04]  /*2d00*/  STG.E.64 desc[UR6][R2.64+0x300], R8 ;  /* 0x0003000802007986 */ /* 0x008fe8000c101b06 */
[----:B----4-:R-:W-:Y:S04]  /*2d10*/  STG.E.64 desc[UR6][R2.64+0x400], R12 ;  /* 0x0004000c02007986 */ /* 0x010fe8000c101b06 */
[----:B-----5:R-:W-:Y:S04]  /*2d20*/  STG.E.64 desc[UR6][R2.64+0x500], R14 ;  /* 0x0005000e02007986 */ /* 0x020fe8000c101b06 */
[----:B------:R-:W-:Y:S04]  /*2d30*/  STG.E.64 desc[UR6][R2.64+0x600], R16 ;  /* 0x0006001002007986 */ /* 0x000fe8000c101b06 */
[----:B------:R-:W-:Y:S01]  /*2d40*/  STG.E.64 desc[UR6][R2.64+0x700], R18 ;  /* 0x0007001202007986 */ /* 0x000fe2000c101b06 */
[----:B------:R-:W-:Y:S05]  /*2d50*/  EXIT ;  /* 0x000000000000794d */ /* 0x000fea0003800000 */
.L_x_177:
        /* <DEDUP_REMOVED lines=9> */
[----:B------:R-:W-:Y:S01]  /*2df0*/  LOP3.LUT R3, R34, 0x1f, RZ, 0xc0, !PT ;  /* 0x0000001f22037812 */ /* 0x000fe200078ec0ff */
[----:B0-----:R-:W-:-:S02]  /*2e00*/  VIADD R4, R13, 0xc0 ;  /* 0x000000c00d047836 */ /* 0x001fc40000000000 */
[----:B----4-:R-:W-:Y:S01]  /*2e10*/  STS.64 [R12+0x18], R14 ;  /* 0x0000180e0c007388 */ /* 0x010fe20000000a00 */
[----:B------:R-:W-:Y:S01]  /*2e20*/  LEA R10, R10, UR4, 0x3 ;  /* 0x000000040a0a7c11 */ /* 0x000fe2000f8e18ff */
[----:B------:R-:W-:Y:S02]  /*2e30*/  IMAD.IADD R2, R2, 0x1, R3 ;  /* 0x0000000102027824 */ /* 0x000fe400078e0203 */
[----:B-1----:R-:W-:Y:S01]  /*2e40*/  VIADD R6, R13, 0xe0 ;  /* 0x000000e00d067836 */ /* 0x002fe20000000000 */
[-C--:B------:R-:W-:Y:S01]  /*2e50*/  LEA.HI.SX32 R4, R4, R13.reuse, 0x1b ;  /* 0x0000000d04047211 */ /* 0x080fe200078fdaff */
[----:B------:R0:W-:Y:S01]  /*2e60*/  STS.64 [R12+0x20], R16 ;  /* 0x000020100c007388 */ /* 0x0001e20000000a00 */
[----:B------:R-:W-:Y:S02]  /*2e70*/  IADD3 R11, P0, PT, R11, R2, RZ ;  /* 0x000000020b0b7210 */ /* 0x000fe40007f1e0ff */
[----:B------:R-:W-:Y:S01]  /*2e80*/  LEA.HI.SX32 R6, R6, R13, 0x1b ;  /* 0x0000000d06067211 */ /* 0x000fe200078fdaff */
[----:B------:R1:W-:Y:S01]  /*2e90*/  STS.64 [R12+0x28], R18 ;  /* 0x000028120c007388 */ /* 0x0003e20000000a00 */
[----:B--2---:R-:W-:-:S03]  /*2ea0*/  LEA R8, R35, UR4, 0x3 ;  /* 0x0000000423087c11 */ /* 0x004fc6000f8e18ff */
[----:B------:R-:W-:Y:S04]  /*2eb0*/  STS.64 [R12+0x30], R20 ;  /* 0x000030140c007388 */ /* 0x000fe80000000a00 */
[----:B------:R2:W-:Y:S01]  /*2ec0*/  STS.64 [R12+0x38], R22 ;  /* 0x000038160c007388 */ /* 0x0005e20000000a00 */
[----:B0-----:R-:W-:Y:S01]  /*2ed0*/  LEA R16, R4, UR4, 0x3 ;  /* 0x0000000404107c11 */ /* 0x001fe2000f8e18ff */
[----:B------:R-:W-:Y:S01]  /*2ee0*/  NOP ;  /* 0x0000000000007918 */ /* 0x000fe20000000000 */
[----:B-1----:R-:W-:Y:S01]  /*2ef0*/  LEA R18, R6, UR4, 0x3 ;  /* 0x0000000406127c11 */ /* 0x002fe2000f8e18ff */
[----:B------:R-:W0:Y:S01]  /*2f00*/  LDS.64 R4, [R50] ;  /* 0x0000000032047984 */ /* 0x000e220000000a00 */
[----:B--2---:R-:W-:-:S03]  /*2f10*/  LEA R12, R0, UR4, 0x3 ;  /* 0x00000004000c7c11 */ /* 0x004fc6000f8e18ff */
[----:B------:R-:W1:Y:S01]  /*2f20*/  LDS.64 R6, [R51+0x100] ;  /* 0x0001000033067984 */ /* 0x000e620000000a00 */
[----:B------:R-:W-:Y:S01]  /*2f30*/  IMAD.X R0, RZ, RZ, RZ, P0 ;  /* 0x000000ffff007224 */ /* 0x000fe200000e06ff */
[C---:B---3--:R-:W-:Y:S02]  /*2f40*/  LEA R2, P0, R11.reuse, UR8, 0x3 ;  /* 0x000000080b027c11 */ /* 0x048fe4000f8018ff */
[----:B------:R-:W2:Y:S02]  /*2f50*/  LDS.64 R52, [R52+0x200] ;  /* 0x0002000034347984 */ /* 0x000ea40000000a00 */
[----:B------:R-:W-:Y:S02]  /*2f60*/  LEA.HI.X R3, R11, UR9, R0, 0x3, P0 ;  /* 0x000000090b037c11 */ /* 0x000fe400080f1c00 */
        /* <DEDUP_REMOVED lines=14> */
.L_x_151:
[----:B------:R-:W0:Y:S01]  /*3050*/  LDC.64 R4, c[0x0][0x3b8] ;  /* 0x0000ee00ff047b82 */ /* 0x000e220000000a00 */
[----:B------:R-:W-:Y:S01]  /*3060*/  IMAD.MOV R7, RZ, RZ, -R6 ;  /* 0x000000ffff077224 */ /* 0x000fe200078e0a06 */
[----:B------:R-:W1:Y:S01]  /*3070*/  LDCU.U8 UR4, c[0x0][0x380] ;  /* 0x00007000ff0477ac */ /* 0x000e620008000000 */
[----:B0-----:R-:W-:-:S05]  /*3080*/  IMAD.WIDE.U32 R4, R2, 0x4, R4 ;  /* 0x0000000402047825 */ /* 0x001fca00078e0004 */
[----:B------:R-:W0:Y:S01]  /*3090*/  LDC R6, c[0x0][0x398] ;  /* 0x0000e600ff067b82 */ /* 0x000e220000000800 */
[----:B------:R-:W2:Y:S04]  /*30a0*/  LDG.E R0, desc[UR6][R4.64+0x4] ;  /* 0x0000040604007981 */ /* 0x000ea8000c1e1900 */
[----:B------:R3:W4:Y:S01]  /*30b0*/  LDG.E R44, desc[UR6][R4.64] ;  /* 0x00000006042c7981 */ /* 0x000722000c1e1900 */
[CC--:B------:R-:W-:Y:S01]  /*30c0*/  LOP3.LUT R35, R2.reuse, R7.reuse, RZ, 0xc0, !PT ;  /* 0x0000000702237212 */ /* 0x0c0fe200078ec0ff */
[----:B-1----:R-:W-:Y:S01]  /*30d0*/  UPRMT UR4, UR4, 0x8880, URZ ;  /* 0x0000888004047896 */ /* 0x002fe200080000ff */
[C---:B------:R-:W-:Y:S01]  /*30e0*/  LOP3.LUT R7, R2.reuse, R7, RZ, 0xfc, !PT ;  /* 0x0000000702077212 */ /* 0x040fe200078efcff */
[----:B------:R-:W-:Y:S01]  /*30f0*/  BSSY.RECONVERGENT B0, `(.L_x_178) ;  /* 0x00000e1000007945 */ /* 0x000fe20003800200 */
[----:B------:R-:W-:Y:S01]  /*3100*/  LOP3.LUT R31, R3, 0xfffff800, RZ, 0xc0, !PT ;  /* 0xfffff800031f7812 */ /* 0x000fe200078ec0ff */
[----:B------:R-:W-:Y:S01]  /*3110*/  IMAD.IADD R8, R2, 0x1, -R35 ;  /* 0x0000000102087824 */ /* 0x000fe200078e0a23 */
[----:B------:R-:W-:Y:S01]  /*3120*/  ISETP.NE.AND P1, PT, R7, -0x1, PT ;  /* 0xffffffff0700780c */ /* 0x000fe20003f25270 */
[----:B------:R-:W-:Y:S01]  /*3130*/  IMAD.SHL.U32 R35, R35, 0x800, RZ ;  /* 0x0000080023237824 */ /* 0x000fe200078e00ff */
[----:B------:R-:W-:Y:S01]  /*3140*/  UISETP.NE.AND UP0, UPT, UR4, URZ, UPT ;  /* 0x000000ff0400728c */ /* 0x000fe2000bf05270 */
[----:B------:R-:W-:Y:S01]  /*3150*/  IMAD.SHL.U32 R9, R8, 0x800, RZ ;  /* 0x0000080008097824 */ /* 0x000fe200078e00ff */
[----:B------:R-:W-:-:S03]  /*3160*/  ACQBULK ;  /* 0x000000000000782e */ /* 0x000fc60000000000 */
[C---:B---3--:R-:W-:Y:S01]  /*3170*/  VIADD R4, R9.reuse, 0x7ff ;  /* 0x000007ff09047836 */ /* 0x048fe20000000000 */
[----:B------:R-:W-:Y:S01]  /*3180*/  ISETP.NE.AND P0, PT, R9, -0x800, PT ;  /* 0xfffff8000900780c */ /* 0x000fe20003f05270 */
[----:B0-----:R-:W-:-:S05]  /*3190*/  IMAD R3, R2, -0x800, R6 ;  /* 0xfffff80002037824 */ /* 0x001fca00078e0206 */
[----:B------:R-:W-:-:S07]  /*31a0*/  VIMNMX.U32 R3, PT, PT, R3, 0x800, PT ;  /* 0x0000080003037848 */ /* 0x000fce0003fe0000 */
[----:B------:R-:W-:Y:S02]  /*31b0*/  @P0 VIADD R4, R9, 0x800 ;  /* 0x0000080009040836 */ /* 0x000fe40000000000 */
[--C-:B--2---:R-:W-:Y:S02]  /*31c0*/  IMAD.IADD R5, R0, 0x1, -R35.reuse ;  /* 0x0000000100057824 */ /* 0x104fe400078e0a23 */
[----:B------:R-:W-:Y:S02]  /*31d0*/  IMAD.IADD R0, R6, 0x1, -R35 ;  /* 0x0000000106007824 */ /* 0x000fe400078e0a23 */
        /* <DEDUP_REMOVED lines=8> */
[----:B------:R-:W-:-:S05]  /*3260*/  VIMNMX.U32 R7, PT, PT, R7, R0, PT ;  /* 0x0000000007077248 */ /* 0x000fca0003fe0000 */
[----:B------:R-:W-:Y:S01]  /*3270*/  IMAD.IADD R0, R7, 0x1, -R4 ;  /* 0x0000000107007824 */ /* 0x000fe200078e0a04 */
[----:B------:R-:W-:Y:S06]  /*3280*/  BRA.U !UP0, `(.L_x_179) ;  /* 0x00000005082c7547 */ /* 0x000fec000b800000 */
[----:B------:R-:W0:Y:S01]  /*3290*/  LDCU.64 UR4, c[0x0][0x388] ;  /* 0x00007100ff0477ac */ /* 0x000e220008000a00 */
[----:B------:R-:W-:Y:S01]  /*32a0*/  IMAD.IADD R54, R5, 0x1, R0 ;  /* 0x0000000105367824 */ /* 0x000fe200078e0200 */
[----:B------:R-:W-:Y:S01]  /*32b0*/  IADD3 R31, P0, P1, R4, R35, R31 ;  /* 0x00000023041f7210 */ /* 0x000fe2000791e01f */
[C---:B------:R-:W-:Y:S01]  /*32c0*/  IMAD.IADD R4, R34.reuse, 0x1, -R5 ;  /* 0x0000000122047824 */ /* 0x040fe200078e0a05 */
[C---:B------:R-:W-:Y:S01]  /*32d0*/  IADD3 R8, P2, P3, R34.reuse, R44, R35 ;  /* 0x0000002c22087210 */ /* 0x040fe20007b5e023 */
[C---:B------:R-:W-:Y:S01]  /*32e0*/  VIADD R42, R34.reuse, 0x100 ;  /* 0x00000100222a7836 */ /* 0x040fe20000000000 */
[C---:B------:R-:W-:Y:S01]  /*32f0*/  ISETP.GE.AND P6, PT, R34.reuse, R54, PT ;  /* 0x000000362200720c */ /* 0x040fe20003fc6270 */
[C---:B------:R-:W-:Y:S01]  /*3300*/  VIADD R40, R34.reuse, 0x200 ;  /* 0x0000020022287836 */ /* 0x040fe20000000000 */
[----:B------:R-:W-:Y:S01]  /*3310*/  IADD3.X R33, PT, PT, RZ, RZ, RZ, P0, P1 ;  /* 0x000000ffff217210 */ /* 0x000fe200007e24ff */
[----:B------:R-:W-:Y:S01]  /*3320*/  VIADD R38, R34, 0x300 ;  /* 0x0000030022267836 */ /* 0x000fe20000000000 */
[----:B------:R-:W-:Y:S01]  /*3330*/  IADD3 R6, P1, PT, R4, R31, RZ ;  /* 0x0000001f04067210 */ /* 0x000fe20007f3e0ff */
[C---:B------:R-:W-:Y:S01]  /*3340*/  VIADD R32, R34.reuse, 0x500 ;  /* 0x0000050022207836 */ /* 0x040fe20000000000 */
[----:B------:R-:W-:Y:S01]  /*3350*/  IADD3.X R9, PT, PT, RZ, RZ, RZ, P2, P3 ;  /* 0x000000ffff097210 */ /* 0x000fe200017e64ff */
[----:B------:R-:W-:Y:S01]  /*3360*/  VIADD R30, R34, 0x600 ;  /* 0x00000600221e7836 */ /* 0x000fe20000000000 */
[----:B------:R-:W-:Y:S01]  /*3370*/  LEA.HI.X.SX32 R7, R4, R33, 0x1, P1 ;  /* 0x0000002104077211 */ /* 0x000fe200008f0eff */
[----:B------:R-:W-:Y:S01]  /*3380*/  BSSY.RECONVERGENT B1, `(.L_x_180) ;  /* 0x0000011000017945 */ /* 0x000fe20003800200 */
[C---:B------:R-:W-:Y:S01]  /*3390*/  LOP3.LUT R36, R34.reuse, 0x400, RZ, 0xfc, !PT ;  /* 0x0000040022247812 */ /* 0x040fe200078efcff */
        /* <DEDUP_REMOVED lines=8> */
[-C--:B------:R-:W-:Y:S02]  /*3420*/  ISETP.GE.AND P2, PT, R36, R54.reuse, PT ;  /* 0x000000362400720c */ /* 0x080fe40003f46270 */
[-C--:B------:R-:W-:Y:S02]  /*3430*/  ISETP.GE.AND P1, PT, R32, R54.reuse, PT ;  /* 0x000000362000720c */ /* 0x080fe40003f26270 */
[----:B------:R-:W-:Y:S01]  /*3440*/  ISETP.GE.AND P0, PT, R30, R54, PT ;  /* 0x000000361e00720c */ /* 0x000fe20003f06270 */
[----:B------:R-:W-:-:S12]  /*3450*/  @P6 BRA `(.L_x_181) ;  /* 0x00000000000c6947 */ /* 0x000fd80003800000 */
[----:B------:R-:W-:-:S13]  /*3460*/  ISETP.GE.AND P6, PT, R34, R5, PT ;  /* 0x000000052200720c */ /* 0x000fda0003fc6270 */
[----:B------:R0:W5:Y:S04]  /*3470*/  @!P6 LDG.E.64 R6, desc[UR6][R12.64] ;  /* 0x000000060c06e981 */ /* 0x000168000c1e1b00 */
[----:B------:R0:W5:Y:S02]  /*3480*/  @P6 LDG.E.64 R6, desc[UR6][R24.64] ;  /* 0x0000000618066981 */ /* 0x000164000c1e1b00 */
.L_x_181:
[----:B------:R-:W-:Y:S05]  /*3490*/  BSYNC.RECONVERGENT B1 ;  /* 0x0000000000017941 */ /* 0x000fea0003800200 */
.L_x_180:
[----:B------:R-:W-:Y:S01]  /*34a0*/  BSSY.RECONVERGENT B1, `(.L_x_182) ;  /* 0x0000006000017945 */ /* 0x000fe20003800200 */
[----:B------:R-:W-:-:S03]  /*34b0*/  ISETP.GE.AND P6, PT, R4, R54, PT ;  /* 0x000000360400720c */ /* 0x000fc60003fc6270 */
[----:B------:R-:W-:Y:S10]  /*34c0*/  @P5 BRA `(.L_x_183) ;  /* 0x00000000000c5947 */ /* 0x000ff40003800000 */
[----:B------:R-:W-:-:S13]  /*34d0*/  ISETP.GE.AND P5, PT, R42, R5, PT ;  /* 0x000000052a00720c */ /* 0x000fda0003fa6270 */
[----:B------:R1:W5:Y:S04]  /*34e0*/  @P5 LDG.E.64 R8, desc[UR6][R24.64+0x800] ;  /* 0x0008000618085981 */ /* 0x000368000c1e1b00 */
[----:B------:R1:W5:Y:S02]  /*34f0*/  @!P5 LDG.E.64 R8, desc[UR6][R12.64+0x800] ;  /* 0x000800060c08d981 */ /* 0x000364000c1e1b00 */
.L_x_183:
[----:B------:R-:W-:Y:S05]  /*3500*/  BSYNC.RECONVERGENT B1 ;  /* 0x0000000000017941 */ /* 0x000fea0003800200 */
.L_x_182:
[----:B------:R-:W-:Y:S04]  /*3510*/  BSSY.RECONVERGENT B1, `(.L_x_184) ;  /* 0x0000005000017945 */ /* 0x000fe80003800200 */
[----:B------:R-:W-:Y:S05]  /*3520*/  @P4 BRA `(.L_x_185) ;  /* 0x00000000000c4947 */ /* 0x000fea0003800000 */
[----:B------:R-:W-:-:S13]  /*3530*/  ISETP.GE.AND P4, PT, R40, R5, PT ;  /* 0x000000052800720c */ /* 0x000fda0003f86270 */
[----:B------:R2:W5:Y:S04]  /*3540*/  @P4 LDG.E.64 R10, desc[UR6][R24.64+0x1000] ;  /* 0x00100006180a4981 */ /* 0x000568000c1e1b00 */
[----:B------:R2:W5:Y:S02]  /*3550*/  @!P4 LDG.E.64 R10, desc[UR6][R12.64+0x1000] ;  /* 0x001000060c0ac981 */ /* 0x000564000c1e1b00 */
.L_x_185:
[----:B------:R-:W-:Y:S05]  /*3560*/  BSYNC.RECONVERGENT B1 ;  /* 0x0000000000017941 */ /* 0x000fea0003800200 */
.L_x_184:
[----:B------:R-:W-:Y:S04]  /*3570*/  BSSY.RECONVERGENT B1, `(.L_x_186) ;  /* 0x0000005000017945 */ /* 0x000fe80003800200 */
[----:B------:R-:W-:Y:S05]  /*3580*/  @P3 BRA `(.L_x_187) ;  /* 0x00000000000c3947 */ /* 0x000fea0003800000 */
[----:B------:R-:W-:-:S13]  /*3590*/  ISETP.GE.AND P3, PT, R38, R5, PT ;  /* 0x000000052600720c */ /* 0x000fda0003f66270 */
[----:B------:R3:W5:Y:S04]  /*35a0*/  @P3 LDG.E.64 R14, desc[UR6][R24.64+0x1800] ;  /* 0x00180006180e3981 */ /* 0x000768000c1e1b00 */
[----:B------:R3:W5:Y:S02]  /*35b0*/  @!P3 LDG.E.64 R14, desc[UR6][R12.64+0x1800] ;  /* 0x001800060c0eb981 */ /* 0x000764000c1e1b00 */
.L_x_187:
[----:B------:R-:W-:Y:S05]  /*35c0*/  BSYNC.RECONVERGENT B1 ;  /* 0x0000000000017941 */ /* 0x000fea0003800200 */
.L_x_186:
[----:B------:R-:W-:Y:S04]  /*35d0*/  BSSY.RECONVERGENT B1, `(.L_x_188) ;  /* 0x0000005000017945 */ /* 0x000fe80003800200 */
[----:B------:R-:W-:Y:S05]  /*35e0*/  @P2 BRA `(.L_x_189) ;  /* 0x00000000000c2947 */ /* 0x000fea0003800000 */
[----:B------:R-:W-:-:S13]  /*35f0*/  ISETP.GE.AND P2, PT, R36, R5, PT ;  /* 0x000000052400720c */ /* 0x000fda0003f46270 */
[----:B------:R4:W5:Y:S04]  /*3600*/  @P2 LDG.E.64 R16, desc[UR6][R24.64+0x2000] ;  /* 0x0020000618102981 */ /* 0x000968000c1e1b00 */
[----:B------:R4:W5:Y:S02]  /*3610*/  @!P2 LDG.E.64 R16, desc[UR6][R12.64+0x2000] ;  /* 0x002000060c10a981 */ /* 0x000964000c1e1b00 */
.L_x_189:
[----:B------:R-:W-:Y:S05]  /*3620*/  BSYNC.RECONVERGENT B1 ;  /* 0x0000000000017941 */ /* 0x000fea0003800200 */
.L_x_188:
[----:B------:R-:W-:Y:S04]  /*3630*/  BSSY.RECONVERGENT B1, `(.L_x_190) ;  /* 0x0000005000017945 */ /* 0x000fe80003800200 */
[----:B------:R-:W-:Y:S05]  /*3640*/  @P1 BRA `(.L_x_191) ;  /* 0x00000000000c1947 */ /* 0x000fea0003800000 */
[----:B------:R-:W-:-:S13]  /*3650*/  ISETP.GE.AND P1, PT, R32, R5, PT ;  /* 0x000000052000720c */ /* 0x000fda0003f26270 */
[----:B------:R0:W5:Y:S04]  /*3660*/  @P1 LDG.E.64 R18, desc[UR6][R24.64+0x2800] ;  /* 0x0028000618121981 */ /* 0x000168000c1e1b00 */
[----:B------:R0:W5:Y:S02]  /*3670*/  @!P1 LDG.E.64 R18, desc[UR6][R12.64+0x2800] ;  /* 0x002800060c129981 */ /* 0x000164000c1e1b00 */
.L_x_191:
[----:B------:R-:W-:Y:S05]  /*3680*/  BSYNC.RECONVERGENT B1 ;  /* 0x0000000000017941 */ /* 0x000fea0003800200 */
.L_x_190:
[----:B------:R-:W-:Y:S04]  /*3690*/  BSSY.RECONVERGENT B1, `(.L_x_192) ;  /* 0x0000005000017945 */ /* 0x000fe80003800200 */
[----:B------:R-:W-:Y:S05]  /*36a0*/  @P0 BRA `(.L_x_193) ;  /* 0x00000000000c0947 */ /* 0x000fea0003800000 */
[----:B------:R-:W-:-:S13]  /*36b0*/  ISETP.GE.AND P0, PT, R30, R5, PT ;  /* 0x000000051e00720c */ /* 0x000fda0003f06270 */
[----:B------:R0:W5:Y:S04]  /*36c0*/  @P0 LDG.E.64 R20, desc[UR6][R24.64+0x3000] ;  /* 0x0030000618140981 */ /* 0x000168000c1e1b00 */
[----:B------:R0:W5:Y:S02]  /*36d0*/  @!P0 LDG.E.64 R20, desc[UR6][R12.64+0x3000] ;  /* 0x003000060c148981 */ /* 0x000164000c1e1b00 */
.L_x_193:
[----:B------:R-:W-:Y:S05]  /*36e0*/  BSYNC.RECONVERGENT B1 ;  /* 0x0000000000017941 */ /* 0x000fea0003800200 */
.L_x_192:
[----:B------:R-:W-:Y:S05]  /*36f0*/  @P6 BRA `(.L_x_194) ;  /* 0x0000000800006947 */ /* 0x000fea0003800000 */
[----:B------:R-:W-:-:S13]  /*3700*/  ISETP.GE.AND P0, PT, R4, R5, PT ;  /* 0x000000050400720c */ /* 0x000fda0003f06270 */
[----:B------:R0:W5:Y:S04]  /*3710*/  @P0 LDG.E.64 R22, desc[UR6][R24.64+0x3800] ;  /* 0x0038000618160981 */ /* 0x000168000c1e1b00 */
[----:B------:R0:W5:Y:S01]  /*3720*/  @!P0 LDG.E.64 R22, desc[UR6][R12.64+0x3800] ;  /* 0x003800060c168981 */ /* 0x000162000c1e1b00 */
[----:B------:R-:W-:Y:S05]  /*3730*/  BRA `(.L_x_194) ;  /* 0x0000000400f07947 */ /* 0x000fea0003800000 */
.L_x_179:
[----:B------:R-:W-:Y:S01]  /*3740*/  IMAD.IADD R54, R5, 0x1, R0 ;  /* 0x0000000105367824 */ /* 0x000fe200078e0200 */
[----:B------:R-:W-:Y:S01]  /*3750*/  IADD3 R48, P3, PT, R35, R44, RZ ;  /* 0x0000002c23307210 */ /* 0x000fe20007f7e0ff */
[----:B------:R-:W-:Y:S01]  /*3760*/  VIADD R42, R34, 0x100 ;  /* 0x00000100222a7836 */ /* 0x000fe20000000000 */
[----:B------:R-:W-:Y:S01]  /*3770*/  IADD3 R31, P4, P6, R4, R35, R31 ;  /* 0x00000023041f7210 */ /* 0x000fe20007e9e01f */
[C---:B------:R-:W-:Y:S01]  /*3780*/  VIADD R40, R34.reuse, 0x200 ;  /* 0x0000020022287836 */ /* 0x040fe20000000000 */
[-C--:B------:R-:W-:Y:S01]  /*3790*/  ISETP.GE.AND P1, PT, R34, R54.reuse, PT ;  /* 0x000000362200720c */ /* 0x080fe20003f26270 */
[----:B------:R-:W-:Y:S01]  /*37a0*/  IMAD.X R46, RZ, RZ, RZ, P3 ;  /* 0x000000ffff2e7224 */ /* 0x000fe200018e06ff */
[-C--:B------:R-:W-:Y:S01]  /*37b0*/  ISETP.GE.AND P2, PT, R42, R54.reuse, PT ;  /* 0x000000362a00720c */ /* 0x080fe20003f46270 */
[----:B------:R-:W-:Y:S01]  /*37c0*/  VIADD R38, R34, 0x300 ;  /* 0x0000030022267836 */ /* 0x000fe20000000000 */
[----:B------:R-:W-:Y:S02]  /*37d0*/  IADD3.X R33, PT, PT, RZ, RZ, RZ, P4, P6 ;  /* 0x000000ffff217210 */ /* 0x000fe400027ec4ff */
[----:B------:R-:W-:-:S02]  /*37e0*/  ISETP.GE.AND P4, PT, R40, R54, PT ;  /* 0x000000362800720c */ /* 0x000fc40003f86270 */
[----:B------:R-:W-:-:S05]  /*37f0*/  LOP3.LUT R36, R34, 0x400, RZ, 0xfc, !PT ;  /* 0x0000040022247812 */ /* 0x000fca00078efcff */
[----:B------:R-:W0:Y:S01]  /*3800*/  @!P1 LDC.64 R50, c[0x0][0x3a0] ;  /* 0x0000e800ff329b82 */ /* 0x000e220000000a00 */
[C-C-:B------:R-:W-:Y:S01]  /*3810*/  @!P1 IMAD.IADD R25, R34.reuse, 0x1, -R5.reuse ;  /* 0x0000000122199824 */ /* 0x140fe200078e0a05 */
[-C--:B------:R-:W-:Y:S02]  /*3820*/  @!P1 ISETP.GE.AND P0, PT, R34, R5.reuse, PT ;  /* 0x000000052200920c */ /* 0x080fe40003f06270 */
[----:B------:R-:W-:Y:S02]  /*3830*/  @!P2 ISETP.GE.AND P3, PT, R42, R5, PT ;  /* 0x000000052a00a20c */ /* 0x000fe40003f66270 */
[----:B------:R-:W-:Y:S01]  /*3840*/  @!P1 SEL R12, R34, R25, !P0 ;  /* 0x00000019220c9207 */ /* 0x000fe20004000000 */
[----:B------:R-:W-:Y:S01]  /*3850*/  @!P4 IMAD.IADD R37, R40, 0x1, -R5 ;  /* 0x000000012825c824 */ /* 0x000fe200078e0a05 */
[----:B------:R-:W-:Y:S01]  /*3860*/  @!P1 SEL R13, R48, R31, !P0 ;  /* 0x0000001f300d9207 */ /* 0x000fe20004000000 */
[----:B------:R-:W1:Y:S01]  /*3870*/  @!P4 LDC.64 R26, c[0x0][0x3a0] ;  /* 0x0000e800ff1acb82 */ /* 0x000e620000000a00 */
[----:B------:R-:W-:-:S02]  /*3880*/  @!P1 SHF.R.S32.HI R24, RZ, 0x1f, R25 ;  /* 0x0000001fff189819 */ /* 0x000fc40000011419 */
[----:B------:R-:W-:Y:S01]  /*3890*/  @!P1 IADD3 R12, P5, PT, R12, R13, RZ ;  /* 0x0000000d0c0c9210 */ /* 0x000fe20007fbe0ff */
[----:B------:R-:W-:Y:S01]  /*38a0*/  @!P2 IMAD.IADD R13, R42, 0x1, -R5 ;  /* 0x000000012a0da824 */ /* 0x000fe200078e0a05 */
[----:B------:R-:W-:Y:S02]  /*38b0*/  @!P1 SEL R25, R46, R33, !P0 ;  /* 0x000000212e199207 */ /* 0x000fe40004000000 */
[----:B------:R-:W-:Y:S02]  /*38c0*/  @!P1 SEL R24, R24, RZ, P0 ;  /* 0x000000ff18189207 */ /* 0x000fe40000000000 */
[----:B------:R-:W-:Y:S02]  /*38d0*/  @!P2 SEL R4, R42, R13, !P3 ;  /* 0x0000000d2a04a207 */ /* 0x000fe40005800000 */
[----:B------:R-:W-:Y:S01]  /*38e0*/  @!P2 SHF.R.S32.HI R13, RZ, 0x1f, R13 ;  /* 0x0000001fff0da819 */ /* 0x000fe2000001140d */
[----:B------:R-:W-:Y:S01]  /*38f0*/  @!P1 IMAD.X R24, R24, 0x1, R25, P5 ;  /* 0x0000000118189824 */ /* 0x000fe200028e0619 */
[----:B------:R-:W-:-:S02]  /*3900*/  @!P2 SEL R25, R48, R31, !P3 ;  /* 0x0000001f3019a207 */ /* 0x000fc40005800000 */
[----:B0-----:R-:W-:Y:S02]  /*3910*/  @!P1 LEA R50, P0, R12, R50, 0x3 ;  /* 0x000000320c329211 */ /* 0x001fe400078018ff */
[----:B------:R-:W-:Y:S02]  /*3920*/  ISETP.GE.AND P5, PT, R38, R54, PT ;  /* 0x000000362600720c */ /* 0x000fe40003fa6270 */
[----:B------:R-:W-:Y:S02]  /*3930*/  @!P1 LEA.HI.X R51, R12, R51, R24, 0x3, P0 ;  /* 0x000000330c339211 */ /* 0x000fe400000f1c18 */
[----:B------:R-:W-:Y:S02]  /*3940*/  @!P2 IADD3 R4, P6, PT, R4, R25, RZ ;  /* 0x000000190404a210 */ /* 0x000fe40007fde0ff */
[----:B------:R-:W-:Y:S01]  /*3950*/  @!P4 ISETP.GE.AND P0, PT, R40, R5, PT ;  /* 0x000000052800c20c */ /* 0x000fe20003f06270 */
[----:B------:R-:W0:Y:S01]  /*3960*/  @!P2 LDC.64 R24, c[0x0][0x3a0] ;  /* 0x0000e800ff18ab82 */ /* 0x000e220000000a00 */
[----:B------:R-:W-:Y:S01]  /*3970*/  @!P2 SEL R32, R46, R33, !P3 ;  /* 0x000000212e20a207 */ /* 0x000fe20005800000 */
[----:B------:R-:W5:Y:S01]  /*3980*/  @!P1 LDG.E.64 R6, desc[UR6][R50.64] ;  /* 0x0000000632069981 */ /* 0x000f62000c1e1b00 */
[----:B------:R-:W-:-:S02]  /*3990*/  @!P4 SEL R12, R48, R31, !P0 ;  /* 0x0000001f300cc207 */ /* 0x000fc40004000000 */
[----:B------:R-:W-:Y:S01]  /*39a0*/  @!P2 SEL R13, R13, RZ, P3 ;  /* 0x000000ff0d0da207 */ /* 0x000fe20001800000 */
[----:B------:R-:W-:Y:S01]  /*39b0*/  @!P5 IMAD.IADD R39, R38, 0x1, -R5 ;  /* 0x000000012627d824 */ /* 0x000fe200078e0a05 */
[----:B------:R-:W-:Y:S02]  /*39c0*/  @!P4 SEL R29, R40, R37, !P0 ;  /* 0x00000025281dc207 */ /* 0x000fe40004000000 */
[----:B------:R-:W-:Y:S01]  /*39d0*/  @!P4 SHF.R.S32.HI R37, RZ, 0x1f, R37 ;  /* 0x0000001fff25c819 */ /* 0x000fe20000011425 */
[----:B------:R-:W-:Y:S01]  /*39e0*/  @!P2 IMAD.X R32, R13, 0x1, R32, P6 ;  /* 0x000000010d20a824 */ /* 0x000fe200030e0620 */
[----:B------:R-:W-:Y:S02]  /*39f0*/  @!P4 IADD3 R29, P3, PT, R29, R12, RZ ;  /* 0x0000000c1d1dc210 */ /* 0x000fe40007f7e0ff */
[----:B------:R-:W2:Y:S01]  /*3a00*/  @!P5 LDC.64 R12, c[0x0][0x3a0] ;  /* 0x0000e800ff0cdb82 */ /* 0x000ea20000000a00 */
[----:B------:R-:W-:Y:S02]  /*3a10*/  @!P5 ISETP.GE.AND P6, PT, R38, R5, PT ;  /* 0x000000052600d20c */ /* 0x000fe40003fc6270 */
[----:B------:R-:W-:-:S02]  /*3a20*/  @!P4 SEL R41, R46, R33, !P0 ;  /* 0x000000212e29c207 */ /* 0x000fc40004000000 */
[----:B------:R-:W-:Y:S02]  /*3a30*/  @!P4 SEL R52, R37, RZ, P0 ;  /* 0x000000ff2534c207 */ /* 0x000fe40000000000 */
[----:B------:R-:W-:Y:S02]  /*3a40*/  ISETP.GE.AND P0, PT, R36, R54, PT ;  /* 0x000000362400720c */ /* 0x000fe40003f06270 */
[----:B------:R-:W-:Y:S01]  /*3a50*/  @!P5 SEL R30, R38, R39, !P6 ;  /* 0x00000027261ed207 */ /* 0x000fe20007000000 */
[----:B------:R-:W-:Y:S01]  /*3a60*/  @!P4 IMAD.X R52, R52, 0x1, R41, P3 ;  /* 0x000000013434c824 */ /* 0x000fe200018e0629 */
[----:B------:R-:W-:Y:S02]  /*3a70*/  @!P5 SHF.R.S32.HI R39, RZ, 0x1f, R39 ;  /* 0x0000001fff27d819 */ /* 0x000fe40000011427 */
[----:B------:R-:W-:Y:S02]  /*3a80*/  @!P5 SEL R37, R48, R31, !P6 ;  /* 0x0000001f3025d207 */ /* 0x000fe40007000000 */
[----:B------:R-:W-:-:S02]  /*3a90*/  @!P5 SEL R28, R46, R33, !P6 ;  /* 0x000000212e1cd207 */ /* 0x000fc40007000000 */
[----:B------:R-:W-:Y:S02]  /*3aa0*/  @!P5 SEL R39, R39, RZ, P6 ;  /* 0x000000ff2727d207 */ /* 0x000fe40003000000 */
[----:B0-----:R-:W-:Y:S02]  /*3ab0*/  @!P2 LEA R24, P6, R4, R24, 0x3 ;  /* 0x000000180418a211 */ /* 0x001fe400078c18ff */
[----:B------:R-:W-:Y:S02]  /*3ac0*/  @!P5 IADD3 R30, P3, PT, R30, R37, RZ ;  /* 0x000000251e1ed210 */ /* 0x000fe40007f7e0ff */
[----:B------:R-:W-:Y:S01]  /*3ad0*/  @!P2 LEA.HI.X R25, R4, R25, R32, 0x3, P6 ;  /* 0x000000190419a211 */ /* 0x000fe200030f1c20 */
[----:B------:R-:W-:Y:S01]  /*3ae0*/  VIADD R32, R34, 0x500 ;  /* 0x0000050022207836 */ /* 0x000fe20000000000 */
[C---:B------:R-:W-:Y:S01]  /*3af0*/  @!P0 ISETP.GE.AND P1, PT, R36.reuse, R5, PT ;  /* 0x000000052400820c */ /* 0x040fe20003f26270 */
[----:B------:R-:W-:Y:S01]  /*3b00*/  @!P5 IMAD.X R41, R39, 0x1, R28, P3 ;  /* 0x000000012729d824 */ /* 0x000fe200018e061c */
[----:B-1----:R-:W-:Y:S01]  /*3b10*/  @!P4 LEA R28, P3, R29, R26, 0x3 ;  /* 0x0000001a1d1cc211 */ /* 0x002fe200078618ff */
[----:B------:R-:W-:Y:S01]  /*3b20*/  @!P0 IMAD.IADD R37, R36, 0x1, -R5 ;  /* 0x0000000124258824 */ /* 0x000fe200078e0a05 */
[----:B------:R0:W5:Y:S01]  /*3b30*/  @!P2 LDG.E.64 R8, desc[UR6][R24.64] ;  /* 0x000000061808a981 */ /* 0x000162000c1e1b00 */
[----:B--2---:R-:W-:-:S02]  /*3b40*/  @!P5 LEA R12, P6, R30, R12, 0x3 ;  /* 0x0000000c1e0cd211 */ /* 0x004fc400078c18ff */
[----:B------:R-:W-:Y:S02]  /*3b50*/  ISETP.GE.AND P2, PT, R32, R54, PT ;  /* 0x000000362000720c */ /* 0x000fe40003f46270 */
[----:B------:R-:W-:Y:S02]  /*3b60*/  @!P4 LEA.HI.X R29, R29, R27, R52, 0x3, P3 ;  /* 0x0000001b1d1dc211 */ /* 0x000fe400018f1c34 */
[----:B------:R-:W-:Y:S01]  /*3b70*/  @!P0 SEL R39, R36, R37, !P1 ;  /* 0x0000002524278207 */ /* 0x000fe20004800000 */
[----:B------:R-:W1:Y:S01]  /*3b80*/  @!P0 LDC.64 R26, c[0x0][0x3a0] ;  /* 0x0000e800ff1a8b82 */ /* 0x000e620000000a00 */
[----:B------:R-:W-:Y:S01]  /*3b90*/  @!P0 SEL R4, R48, R31, !P1 ;  /* 0x0000001f30048207 */ /* 0x000fe20004800000 */
[----:B------:R-:W5:Y:S01]  /*3ba0*/  @!P4 LDG.E.64 R10, desc[UR6][R28.64] ;  /* 0x000000061c0ac981 */ /* 0x000f62000c1e1b00 */
[----:B------:R-:W-:Y:S01]  /*3bb0*/  @!P5 LEA.HI.X R13, R30, R13, R41, 0x3, P6 ;  /* 0x0000000d1e0dd211 */ /* 0x000fe200030f1c29 */
[C---:B------:R-:W-:Y:S01]  /*3bc0*/  VIADD R30, R34.reuse, 0x600 ;  /* 0x00000600221e7836 */ /* 0x040fe20000000000 */
[----:B------:R-:W-:Y:S01]  /*3bd0*/  @!P0 IADD3 R39, P3, PT, R39, R4, RZ ;  /* 0x0000000427278210 */ /* 0x000fe20007f7e0ff */
[----:B------:R-:W-:-:S02]  /*3be0*/  VIADD R4, R34, 0x700 ;  /* 0x0000070022047836 */ /* 0x000fc40000000000 */
[----:B------:R2:W5:Y:S01]  /*3bf0*/  @!P5 LDG.E.64 R14, desc[UR6][R12.64] ;  /* 0x000000060c0ed981 */ /* 0x000562000c1e1b00 */
[-C--:B------:R-:W-:Y:S02]  /*3c00*/  ISETP.GE.AND P5, PT, R30, R54.reuse, PT ;  /* 0x000000361e00720c */ /* 0x080fe40003fa6270 */
[----:B------:R-:W-:Y:S01]  /*3c10*/  ISETP.GE.AND P4, PT, R4, R54, PT ;  /* 0x000000360400720c */ /* 0x000fe20003f86270 */
[C---:B0-----:R-:W-:Y:S01]  /*3c20*/  @!P2 IMAD.IADD R25, R32.reuse, 0x1, -R5 ;  /* 0x000000012019a824 */ /* 0x041fe200078e0a05 */
[----:B------:R-:W-:Y:S02]  /*3c30*/  @!P0 SHF.R.S32.HI R37, RZ, 0x1f, R37 ;  /* 0x0000001fff258819 */ /* 0x000fe40000011425 */
[----:B------:R-:W-:Y:S02]  /*3c40*/  @!P2 ISETP.GE.AND P6, PT, R32, R5, PT ;  /* 0x000000052000a20c */ /* 0x000fe40003fc6270 */
[----:B------:R-:W-:Y:S02]  /*3c50*/  @!P0 SEL R41, R46, R33, !P1 ;  /* 0x000000212e298207 */ /* 0x000fe40004800000 */
[----:B------:R-:W-:-:S02]  /*3c60*/  @!P0 SEL R56, R37, RZ, P1 ;  /* 0x000000ff25388207 */ /* 0x000fc40000800000 */
[----:B------:R-:W-:Y:S01]  /*3c70*/  @!P2 SEL R24, R32, R25, !P6 ;  /* 0x000000192018a207 */ /* 0x000fe20007000000 */
[----:B--2---:R-:W0:Y:S01]  /*3c80*/  @!P5 LDC.64 R12, c[0x0][0x3a0] ;  /* 0x0000e800ff0cdb82 */ /* 0x004e220000000a00 */
[----:B------:R-:W-:Y:S01]  /*3c90*/  @!P2 SEL R29, R48, R31, !P6 ;  /* 0x0000001f301da207 */ /* 0x000fe20007000000 */
[----:B------:R-:W-:Y:S01]  /*3ca0*/  @!P0 IMAD.X R56, R56, 0x1, R41, P3 ;  /* 0x0000000138388824 */ /* 0x000fe200018e0629 */
[----:B------:R-:W-:Y:S01]  /*3cb0*/  @!P2 SHF.R.S32.HI R43, RZ, 0x1f, R25 ;  /* 0x0000001fff2ba819 */ /* 0x000fe20000011419 */
[----:B------:R-:W-:Y:S01]  /*3cc0*/  @!P5 IMAD.IADD R41, R30, 0x1, -R5 ;  /* 0x000000011e29d824 */ /* 0x000fe200078e0a05 */
[----:B------:R-:W-:Y:S02]  /*3cd0*/  @!P2 IADD3 R37, P1, PT, R24, R29, RZ ;  /* 0x0000001d1825a210 */ /* 0x000fe40007f3e0ff */
[----:B------:R-:W-:Y:S01]  /*3ce0*/  @!P5 ISETP.GE.AND P3, PT, R30, R5, PT ;  /* 0x000000051e00d20c */ /* 0x000fe20003f66270 */
[----:B------:R-:W2:Y:S01]  /*3cf0*/  @!P2 LDC.64 R28, c[0x0][0x3a0] ;  /* 0x0000e800ff1cab82 */ /* 0x000ea20000000a00 */
[----:B------:R-:W-:-:S02]  /*3d00*/  @!P2 SEL R45, R46, R33, !P6 ;  /* 0x000000212e2da207 */ /* 0x000fc40007000000 */
[----:B------:R-:W-:Y:S02]  /*3d10*/  @!P2 SEL R50, R43, RZ, P6 ;  /* 0x000000ff2b32a207 */ /* 0x000fe40003000000 */
[----:B-1----:R-:W-:-:S03]  /*3d20*/  @!P0 LEA R26, P6, R39, R26, 0x3 ;  /* 0x0000001a271a8211 */ /* 0x002fc600078c18ff */
[----:B------:R-:W1:Y:S01]  /*3d30*/  @!P4 LDC.64 R24, c[0x0][0x3a0] ;  /* 0x0000e800ff18cb82 */ /* 0x000e620000000a00 */
[----:B------:R-:W-:Y:S02]  /*3d40*/  @!P5 SEL R43, R30, R41, !P3 ;  /* 0x000000291e2bd207 */ /* 0x000fe40005800000 */
[----:B------:R-:W-:Y:S02]  /*3d50*/  @!P5 SEL R52, R48, R31, !P3 ;  /* 0x0000001f3034d207 */ /* 0x000fe40005800000 */
[----:B------:R-:W-:Y:S01]  /*3d60*/  @!P0 LEA.HI.X R27, R39, R27, R56, 0x3, P6 ;  /* 0x0000001b271b8211 */ /* 0x000fe200030f1c38 */
[----:B------:R-:W-:Y:S01]  /*3d70*/  @!P2 IMAD.X R50, R50, 0x1, R45, P1 ;  /* 0x000000013232a824 */ /* 0x000fe200008e062d */
[----:B------:R-:W-:Y:S01]  /*3d80*/  @!P5 IADD3 R39, P6, PT, R43, R52, RZ ;  /* 0x000000342b27d210 */ /* 0x000fe20007fde0ff */
[C---:B------:R-:W-:Y:S01]  /*3d90*/  @!P4 IMAD.IADD R43, R4.reuse, 0x1, -R5 ;  /* 0x00000001042bc824 */ /* 0x040fe200078e0a05 */
[----:B------:R-:W-:Y:S01]  /*3da0*/  @!P4 ISETP.GE.AND P1, PT, R4, R5, PT ;  /* 0x000000050400c20c */ /* 0x000fe20003f26270 */
[----:B------:R3:W5:Y:S01]  /*3db0*/  @!P0 LDG.E.64 R16, desc[UR6][R26.64] ;  /* 0x000000061a108981 */ /* 0x000762000c1e1b00 */
[----:B------:R-:W-:-:S02]  /*3dc0*/  @!P5 SHF.R.S32.HI R41, RZ, 0x1f, R41 ;  /* 0x0000001fff29d819 */ /* 0x000fc40000011429 */
[----:B------:R-:W-:Y:S02]  /*3dd0*/  @!P4 SEL R45, R4, R43, !P1 ;  /* 0x0000002b042dc207 */ /* 0x000fe40004800000 */
[----:B------:R-:W-:Y:S02]  /*3de0*/  @!P4 SEL R48, R48, R31, !P1 ;  /* 0x0000001f3030c207 */ /* 0x000fe40004800000 */
[----:B------:R-:W-:Y:S02]  /*3df0*/  @!P4 SHF.R.S32.HI R43, RZ, 0x1f, R43 ;  /* 0x0000001fff2bc819 */ /* 0x000fe4000001142b */
[----:B------:R-:W-:Y:S02]  /*3e00*/  @!P5 SEL R52, R46, R33, !P3 ;  /* 0x000000212e34d207 */ /* 0x000fe40005800000 */
[----:B------:R-:W-:Y:S02]  /*3e10*/  @!P5 SEL R47, R41, RZ, P3 ;  /* 0x000000ff292fd207 */ /* 0x000fe40001800000 */
[----:B------:R-:W-:-:S02]  /*3e20*/  @!P4 IADD3 R41, P3, PT, R45, R48, RZ ;  /* 0x000000302d29c210 */ /* 0x000fc40007f7e0ff */
[----:B------:R-:W-:Y:S02]  /*3e30*/  @!P4 SEL R46, R46, R33, !P1 ;  /* 0x000000212e2ec207 */ /* 0x000fe40004800000 */
[----:B------:R-:W-:Y:S01]  /*3e40*/  @!P4 SEL R43, R43, RZ, P1 ;  /* 0x000000ff2b2bc207 */ /* 0x000fe20000800000 */
[----:B------:R-:W-:Y:S01]  /*3e50*/  @!P5 IMAD.X R48, R47, 0x1, R52, P6 ;  /* 0x000000012f30d824 */ /* 0x000fe200030e0634 */
[----:B--2---:R-:W-:Y:S02]  /*3e60*/  @!P2 LEA R28, P6, R37, R28, 0x3 ;  /* 0x0000001c251ca211 */ /* 0x004fe400078c18ff */
[----:B0-----:R-:W-:Y:S01]  /*3e70*/  @!P5 LEA R12, P1, R39, R12, 0x3 ;  /* 0x0000000c270cd211 */ /* 0x001fe200078218ff */
[----:B------:R-:W-:Y:S01]  /*3e80*/  @!P4 IMAD.X R46, R43, 0x1, R46, P3 ;  /* 0x000000012b2ec824 */ /* 0x000fe200018e062e */
[----:B-1----:R-:W-:Y:S02]  /*3e90*/  @!P4 LEA R24, P3, R41, R24, 0x3 ;  /* 0x000000182918c211 */ /* 0x002fe400078618ff */
[----:B------:R-:W-:-:S02]  /*3ea0*/  @!P2 LEA.HI.X R29, R37, R29, R50, 0x3, P6 ;  /* 0x0000001d251da211 */ /* 0x000fc400030f1c32 */
[----:B------:R-:W-:Y:S02]  /*3eb0*/  @!P5 LEA.HI.X R13, R39, R13, R48, 0x3, P1 ;  /* 0x0000000d270dd211 */ /* 0x000fe400008f1c30 */
[----:B------:R-:W-:Y:S01]  /*3ec0*/  @!P4 LEA.HI.X R25, R41, R25, R46, 0x3, P3 ;  /* 0x000000192919c211 */ /* 0x000fe200018f1c2e */
[----:B------:R3:W5:Y:S04]  /*3ed0*/  @!P2 LDG.E.64 R18, desc[UR6][R28.64] ;  /* 0x000000061c12a981 */ /* 0x000768000c1e1b00 */
[----:B------:R3:W5:Y:S04]  /*3ee0*/  @!P5 LDG.E.64 R20, desc[UR6][R12.64] ;  /* 0x000000060c14d981 */ /* 0x000768000c1e1b00 */
[----:B------:R3:W5:Y:S02]  /*3ef0*/  @!P4 LDG.E.64 R22, desc[UR6][R24.64] ;  /* 0x000000061816c981 */ /* 0x000764000c1e1b00 */
.L_x_194:
[----:B------:R-:W-:Y:S05]  /*3f00*/  BSYNC.RECONVERGENT B0 ;  /* 0x0000000000007941 */ /* 0x000fea0003800200 */
.L_x_178:
        /* <DEDUP_REMOVED lines=15> */
[C---:B0-----:R-:W-:Y:S01]  /*4000*/  IMAD.IADD R8, R34.reuse, 0x1, -R5 ;  /* 0x0000000122087824 */ /* 0x041fe200078e0a05 */
[C---:B------:R-:W-:Y:S01]  /*4010*/  ISETP.GE.AND P6, PT, R34.reuse, R54, PT ;  /* 0x000000362200720c */ /* 0x040fe20003fc6270 */
[----:B------:R-:W-:Y:S01]  /*4020*/  BSSY.RECONVERGENT B1, `(.L_x_197) ;  /* 0x0000013000017945 */ /* 0x000fe20003800200 */
[----:B------:R-:W-:Y:S02]  /*4030*/  IADD3 R35, P0, P1, R34, R44, R35 ;  /* 0x0000002c22237210 */ /* 0x000fe4000791e023 */
[C---:B------:R-:W-:Y:S02]  /*4040*/  IADD3 R31, P2, PT, R8.reuse, R31, RZ ;  /* 0x0000001f081f7210 */ /* 0x040fe40007f5e0ff */
[----:B------:R-:W-:Y:S02]  /*4050*/  IADD3.X R10, PT, PT, RZ, RZ, RZ, P0, P1 ;  /* 0x000000ffff0a7210 */ /* 0x000fe400007e24ff */
[----:B------:R-:W-:-:S02]  /*4060*/  LEA.HI.X.SX32 R12, R8, R33, 0x1, P2 ;  /* 0x00000021080c7211 */ /* 0x000fc400010f0eff */
[-C--:B------:R-:W-:Y:S02]  /*4070*/  ISETP.GE.AND P5, PT, R42, R54.reuse, PT ;  /* 0x000000362a00720c */ /* 0x080fe40003fa6270 */
[-C--:B------:R-:W-:Y:S02]  /*4080*/  ISETP.GE.AND P4, PT, R40, R54.reuse, PT ;  /* 0x000000362800720c */ /* 0x080fe40003f86270 */
[----:B------:R-:W-:Y:S02]  /*4090*/  ISETP.GE.AND P3, PT, R38, R54, PT ;  /* 0x000000362600720c */ /* 0x000fe40003f66270 */
[----:B-1----:R-:W-:Y:S02]  /*40a0*/  LEA R6, P0, R35, UR8, 0x3 ;  /* 0x0000000823067c11 */ /* 0x002fe4000f8018ff */
[----:B------:R-:W-:Y:S02]  /*40b0*/  LEA R8, P1, R31, UR8, 0x3 ;  /* 0x000000081f087c11 */ /* 0x000fe4000f8218ff */
[----:B------:R-:W-:-:S02]  /*40c0*/  LEA.HI.X R7, R35, UR9, R10, 0x3, P0 ;  /* 0x0000000923077c11 */ /* 0x000fc400080f1c0a */
[----:B------:R-:W-:Y:S02]  /*40d0*/  LEA.HI.X R9, R31, UR9, R12, 0x3, P1 ;  /* 0x000000091f097c11 */ /* 0x000fe400088f1c0c */
[-C--:B------:R-:W-:Y:S02]  /*40e0*/  ISETP.GE.AND P2, PT, R36, R54.reuse, PT ;  /* 0x000000362400720c */ /* 0x080fe40003f46270 */
[-C--:B------:R-:W-:Y:S02]  /*40f0*/  ISETP.GE.AND P1, PT, R32, R54.reuse, PT ;  /* 0x000000362000720c */ /* 0x080fe40003f26270 */
[----:B------:R-:W-:Y:S01]  /*4100*/  ISETP.GE.AND P0, PT, R30, R54, PT ;  /* 0x000000361e00720c */ /* 0x000fe20003f06270 */
[----:B------:R-:W-:-:S12]  /*4110*/  @P6 BRA `(.L_x_198) ;  /* 0x00000000000c6947 */ /* 0x000fd80003800000 */
[----:B------:R-:W-:-:S13]  /*4120*/  ISETP.GE.AND P6, PT, R34, R5, PT ;  /* 0x000000052200720c */ /* 0x000fda0003fc6270 */
[----:B------:R0:W5:Y:S04]  /*4130*/  @!P6 LDG.E.64 R16, desc[UR6][R6.64] ;  /* 0x000000060610e981 */ /* 0x000168000c1e1b00 */
[----:B------:R0:W5:Y:S02]  /*4140*/  @P6 LDG.E.64 R16, desc[UR6][R8.64] ;  /* 0x0000000608106981 */ /* 0x000164000c1e1b00 */
.L_x_198:
[----:B------:R-:W-:Y:S05]  /*4150*/  BSYNC.RECONVERGENT B1 ;  /* 0x0000000000017941 */ /* 0x000fea0003800200 */
.L_x_197:
[----:B------:R-:W-:Y:S01]  /*4160*/  BSSY.RECONVERGENT B1, `(.L_x_199) ;  /* 0x0000006000017945 */ /* 0x000fe20003800200 */
[----:B------:R-:W-:-:S03]  /*4170*/  ISETP.GE.AND P6, PT, R4, R54, PT ;  /* 0x000000360400720c */ /* 0x000fc60003fc6270 */
[----:B------:R-:W-:Y:S10]  /*4180*/  @P5 BRA `(.L_x_200) ;  /* 0x00000000000c5947 */ /* 0x000ff40003800000 */
[----:B------:R-:W-:-:S13]  /*4190*/  ISETP.GE.AND P5, PT, R42, R5, PT ;  /* 0x000000052a00720c */ /* 0x000fda0003fa6270 */
[----:B------:R1:W5:Y:S04]  /*41a0*/  @P5 LDG.E.64 R18, desc[UR6][R8.64+0x800] ;  /* 0x0008000608125981 */ /* 0x000368000c1e1b00 */
[----:B------:R1:W5:Y:S02]  /*41b0*/  @!P5 LDG.E.64 R18, desc[UR6][R6.64+0x800] ;  /* 0x000800060612d981 */ /* 0x000364000c1e1b00 */
.L_x_200:
[----:B------:R-:W-:Y:S05]  /*41c0*/  BSYNC.RECONVERGENT B1 ;  /* 0x0000000000017941 */ /* 0x000fea0003800200 */
.L_x_199:
[----:B------:R-:W-:Y:S04]  /*41d0*/  BSSY.RECONVERGENT B1, `(.L_x_201) ;  /* 0x0000005000017945 */ /* 0x000fe80003800200 */
[----:B------:R-:W-:Y:S05]  /*41e0*/  @P4 BRA `(.L_x_202) ;  /* 0x00000000000c4947 */ /* 0x000fea0003800000 */
[----:B------:R-:W-:-:S13]  /*41f0*/  ISETP.GE.AND P4, PT, R40, R5, PT ;  /* 0x000000052800720c */ /* 0x000fda0003f86270 */
[----:B------:R2:W5:Y:S04]  /*4200*/  @P4 LDG.E.64 R20, desc[UR6][R8.64+0x1000] ;  /* 0x0010000608144981 */ /* 0x000568000c1e1b00 */
[----:B------:R2:W5:Y:S02]  /*4210*/  @!P4 LDG.E.64 R20, desc[UR6][R6.64+0x1000] ;  /* 0x001000060614c981 */ /* 0x000564000c1e1b00 */
.L_x_202:
[----:B------:R-:W-:Y:S05]  /*4220*/  BSYNC.RECONVERGENT B1 ;  /* 0x0000000000017941 */ /* 0x000fea0003800200 */
.L_x_201:
[----:B------:R-:W-:Y:S04]  /*4230*/  BSSY.RECONVERGENT B1, `(.L_x_203) ;  /* 0x0000005000017945 */ /* 0x000fe80003800200 */
[----:B------:R-:W-:Y:S05]  /*4240*/  @P3 BRA `(.L_x_204) ;  /* 0x00000000000c3947 */ /* 0x000fea0003800000 */
[----:B------:R-:W-:-:S13]  /*4250*/  ISETP.GE.AND P3, PT, R38, R5, PT ;  /* 0x000000052600720c */ /* 0x000fda0003f66270 */
[----:B------:R3:W5:Y:S04]  /*4260*/  @P3 LDG.E.64 R22, desc[UR6][R8.64+0x1800] ;  /* 0x0018000608163981 */ /* 0x000768000c1e1b00 */
[----:B------:R3:W5:Y:S02]  /*4270*/  @!P3 LDG.E.64 R22, desc[UR6][R6.64+0x1800] ;  /* 0x001800060616b981 */ /* 0x000764000c1e1b00 */
.L_x_204:
[----:B------:R-:W-:Y:S05]  /*4280*/  BSYNC.RECONVERGENT B1 ;  /* 0x0000000000017941 */ /* 0x000fea0003800200 */
.L_x_203:
[----:B------:R-:W-:Y:S04]  /*4290*/  BSSY.RECONVERGENT B1, `(.L_x_205) ;  /* 0x0000005000017945 */ /* 0x000fe80003800200 */
[----:B------:R-:W-:Y:S05]  /*42a0*/  @P2 BRA `(.L_x_206) ;  /* 0x00000000000c2947 */ /* 0x000fea0003800000 */
[----:B------:R-:W-:-:S13]  /*42b0*/  ISETP.GE.AND P2, PT, R36, R5, PT ;  /* 0x000000052400720c */ /* 0x000fda0003f46270 */
[----:B------:R4:W5:Y:S04]  /*42c0*/  @P2 LDG.E.64 R24, desc[UR6][R8.64+0x2000] ;  /* 0x0020000608182981 */ /* 0x000968000c1e1b00 */
[----:B------:R4:W5:Y:S02]  /*42d0*/  @!P2 LDG.E.64 R24, desc[UR6][R6.64+0x2000] ;  /* 0x002000060618a981 */ /* 0x000964000c1e1b00 */
.L_x_206:
[----:B------:R-:W-:Y:S05]  /*42e0*/  BSYNC.RECONVERGENT B1 ;  /* 0x0000000000017941 */ /* 0x000fea0003800200 */
.L_x_205:
[----:B------:R-:W-:Y:S04]  /*42f0*/  BSSY.RECONVERGENT B1, `(.L_x_207) ;  /* 0x0000005000017945 */ /* 0x000fe80003800200 */
[----:B------:R-:W-:Y:S05]  /*4300*/  @P1 BRA `(.L_x_208) ;  /* 0x00000000000c1947 */ /* 0x000fea0003800000 */
[----:B------:R-:W-:-:S13]  /*4310*/  ISETP.GE.AND P1, PT, R32, R5, PT ;  /* 0x000000052000720c */ /* 0x000fda0003f26270 */
[----:B------:R0:W5:Y:S04]  /*4320*/  @P1 LDG.E.64 R26, desc[UR6][R8.64+0x2800] ;  /* 0x00280006081a1981 */ /* 0x000168000c1e1b00 */
[----:B------:R0:W5:Y:S02]  /*4330*/  @!P1 LDG.E.64 R26, desc[UR6][R6.64+0x2800] ;  /* 0x00280006061a9981 */ /* 0x000164000c1e1b00 */
.L_x_208:
[----:B------:R-:W-:Y:S05]  /*4340*/  BSYNC.RECONVERGENT B1 ;  /* 0x0000000000017941 */ /* 0x000fea0003800200 */
.L_x_207:
[----:B------:R-:W-:Y:S04]  /*4350*/  BSSY.RECONVERGENT B1, `(.L_x_209) ;  /* 0x0000005000017945 */ /* 0x000fe80003800200 */
[----:B------:R-:W-:Y:S05]  /*4360*/  @P0 BRA `(.L_x_210) ;  /* 0x00000000000c0947 */ /* 0x000fea0003800000 */
[----:B------:R-:W-:-:S13]  /*4370*/  ISETP.GE.AND P0, PT, R30, R5, PT ;  /* 0x000000051e00720c */ /* 0x000fda0003f06270 */
[----:B------:R0:W5:Y:S04]  /*4380*/  @P0 LDG.E.64 R28, desc[UR6][R8.64+0x3000] ;  /* 0x00300006081c0981 */ /* 0x000168000c1e1b00 */
[----:B------:R0:W5:Y:S02]  /*4390*/  @!P0 LDG.E.64 R28, desc[UR6][R6.64+0x3000] ;  /* 0x00300006061c8981 */ /* 0x000164000c1e1b00 */
.L_x_210:
[----:B------:R-:W-:Y:S05]  /*43a0*/  BSYNC.RECONVERGENT B1 ;  /* 0x0000000000017941 */ /* 0x000fea0003800200 */
.L_x_209:
[----:B------:R-:W-:Y:S05]  /*43b0*/  @P6 BRA `(.L_x_211) ;  /* 0x0000000400d86947 */ /* 0x000fea0003800000 */
[----:B------:R-:W-:-:S13]  /*43c0*/  ISETP.GE.AND P0, PT, R4, R5, PT ;  /* 0x000000050400720c */ /* 0x000fda0003f06270 */
[----:B------:R0:W5:Y:S04]  /*43d0*/  @P0 LDG.E.64 R30, desc[UR6][R8.64+0x3800] ;  /* 0x00380006081e0981 */ /* 0x000168000c1e1b00 */
[----:B------:R0:W5:Y:S01]  /*43e0*/  @!P0 LDG.E.64 R30, desc[UR6][R6.64+0x3800] ;  /* 0x00380006061e8981 */ /* 0x000162000c1e1b00 */
[----:B------:R-:W-:Y:S05]  /*43f0*/  BRA `(.L_x_211) ;  /* 0x0000000400c87947 */ /* 0x000fea0003800000 */
.L_x_196:
[----:B------:R-:W-:Y:S02]  /*4400*/  ISETP.GE.AND P1, PT, R42, R54, PT ;  /* 0x000000362a00720c */ /* 0x000fe40003f26270 */
[----:B------:R-:W-:Y:S02]  /*4410*/  IADD3 R44, P0, PT, R35, R44, RZ ;  /* 0x0000002c232c7210 */ /* 0x000fe40007f1e0ff */
[----:B------:R-:W-:-:S03]  /*4420*/  ISETP.GE.AND P3, PT, R40, R54, PT ;  /* 0x000000362800720c */ /* 0x000fc60003f66270 */
[----:B------:R-:W-:-:S06]  /*4430*/  IMAD.X R12, RZ, RZ, RZ, P0 ;  /* 0x000000ffff0c7224 */ /* 0x000fcc00000e06ff */
[----:B0-----:R-:W0:Y:S01]  /*4440*/  @!P1 LDC.64 R6, c[0x0][0x3a8] ;  /* 0x0000ea00ff069b82 */ /* 0x001e220000000a00 */
[C-C-:B------:R-:W-:Y:S01]  /*4450*/  @!P1 IMAD.IADD R9, R42.reuse, 0x1, -R5.reuse ;  /* 0x000000012a099824 */ /* 0x140fe200078e0a05 */
[-C--:B------:R-:W-:Y:S02]  /*4460*/  @!P1 ISETP.GE.AND P2, PT, R42, R5.reuse, PT ;  /* 0x000000052a00920c */ /* 0x080fe40003f46270 */
[C---:B------:R-:W-:Y:S01]  /*4470*/  @!P3 IMAD.IADD R15, R40.reuse, 0x1, -R5 ;  /* 0x00000001280fb824 */ /* 0x040fe200078e0a05 */
[----:B------:R-:W-:Y:S02]  /*4480*/  @!P3 ISETP.GE.AND P5, PT, R40, R5, PT ;  /* 0x000000052800b20c */ /* 0x000fe40003fa6270 */
[----:B------:R-:W-:Y:S02]  /*4490*/  @!P1 SEL R11, R42, R9, !P2 ;  /* 0x000000092a0b9207 */ /* 0x000fe40005000000 */
[----:B------:R-:W-:Y:S02]  /*44a0*/  @!P1 SEL R8, R44, R31, !P2 ;  /* 0x0000001f2c089207 */ /* 0x000fe40005000000 */
[----:B------:R-:W-:-:S02]  /*44b0*/  @!P1 SHF.R.S32.HI R9, RZ, 0x1f, R9 ;  /* 0x0000001fff099819 */ /* 0x000fc40000011409 */
[----:B------:R-:W-:Y:S02]  /*44c0*/  @!P1 IADD3 R11, P0, PT, R11, R8, RZ ;  /* 0x000000080b0b9210 */ /* 0x000fe40007f1e0ff */
[----:B------:R-:W-:Y:S02]  /*44d0*/  @!P1 SEL R8, R12, R33, !P2 ;  /* 0x000000210c089207 */ /* 0x000fe40005000000 */
[----:B------:R-:W-:Y:S02]  /*44e0*/  @!P1 SEL R9, R9, RZ, P2 ;  /* 0x000000ff09099207 */ /* 0x000fe40001000000 */
[----:B------:R-:W-:Y:S02]  /*44f0*/  ISETP.GE.AND P2, PT, R38, R54, PT ;  /* 0x000000362600720c */ /* 0x000fe40003f46270 */
[----:B------:R-:W-:Y:S01]  /*4500*/  @!P3 SEL R40, R40, R15, !P5 ;  /* 0x0000000f2828b207 */ /* 0x000fe20006800000 */
[----:B------:R-:W-:Y:S01]  /*4510*/  @!P1 IMAD.X R8, R9, 0x1, R8, P0 ;  /* 0x0000000109089824 */ /* 0x000fe200000e0608 */
[----:B------:R-:W-:-:S02]  /*4520*/  @!P3 SEL R37, R44, R31, !P5 ;  /* 0x0000001f2c25b207 */ /* 0x000fc40006800000 */
[C---:B0-----:R-:W-:Y:S02]  /*4530*/  @!P1 LEA R6, P0, R11.reuse, R6, 0x3 ;  /* 0x000000060b069211 */ /* 0x041fe400078018ff */
[----:B------:R-:W-:Y:S02]  /*4540*/  @!P3 SHF.R.S32.HI R15, RZ, 0x1f, R15 ;  /* 0x0000001fff0fb819 */ /* 0x000fe4000001140f */
[----:B------:R-:W-:Y:S02]  /*4550*/  @!P1 LEA.HI.X R7, R11, R7, R8, 0x3, P0 ;  /* 0x000000070b079211 */ /* 0x000fe400000f1c08 */
[----:B------:R-:W-:Y:S01]  /*4560*/  ISETP.GE.AND P0, PT, R36, R54, PT ;  /* 0x000000362400720c */ /* 0x000fe20003f06270 */
[C---:B------:R-:W-:Y:S01]  /*4570*/  @!P2 IMAD.IADD R11, R38.reuse, 0x1, -R5 ;  /* 0x00000001260ba824 */ /* 0x040fe200078e0a05 */
[----:B------:R-:W-:Y:S01]  /*4580*/  @!P2 ISETP.GE.AND P4, PT, R38, R5, PT ;  /* 0x000000052600a20c */ /* 0x000fe20003f86270 */
[----:B------:R-:W0:Y:S01]  /*4590*/  @!P3 LDC.64 R8, c[0x0][0x3a8] ;  /* 0x0000ea00ff08bb82 */ /* 0x000e220000000a00 */
[----:B------:R-:W-:Y:S01]  /*45a0*/  @!P3 IADD3 R37, P6, PT, R40, R37, RZ ;  /* 0x000000252825b210 */ /* 0x000fe20007fde0ff */
[----:B------:R1:W5:Y:S01]  /*45b0*/  @!P1 LDG.E.64 R18, desc[UR6][R6.64] ;  /* 0x0000000606129981 */ /* 0x000362000c1e1b00 */
[----:B------:R-:W-:-:S02]  /*45c0*/  @!P2 SEL R38, R38, R11, !P4 ;  /* 0x0000000b2626a207 */ /* 0x000fc40006000000 */
[----:B------:R-:W-:Y:S02]  /*45d0*/  @!P3 SEL R10, R12, R33, !P5 ;  /* 0x000000210c0ab207 */ /* 0x000fe40006800000 */
[----:B------:R-:W-:Y:S02]  /*45e0*/  @!P2 SEL R35, R44, R31, !P4 ;  /* 0x0000001f2c23a207 */ /* 0x000fe40006000000 */
[----:B------:R-:W-:Y:S01]  /*45f0*/  @!P3 SEL R15, R15, RZ, P5 ;  /* 0x000000ff0f0fb207 */ /* 0x000fe20002800000 */
[----:B------:R-:W-:Y:S01]  /*4600*/  @!P0 IMAD.IADD R41, R36, 0x1, -R5 ;  /* 0x0000000124298824 */ /* 0x000fe200078e0a05 */
[----:B------:R-:W-:Y:S02]  /*4610*/  @!P2 SHF.R.S32.HI R14, RZ, 0x1f, R11 ;  /* 0x0000001fff0ea819 */ /* 0x000fe4000001140b */
[----:B------:R-:W-:Y:S01]  /*4620*/  @!P2 IADD3 R35, P5, PT, R38, R35, RZ ;  /* 0x000000232623a210 */ /* 0x000fe20007fbe0ff */
[----:B------:R-:W-:Y:S01]  /*4630*/  @!P3 IMAD.X R38, R15, 0x1, R10, P6 ;  /* 0x000000010f26b824 */ /* 0x000fe200030e060a */
[----:B------:R-:W-:Y:S01]  /*4640*/  @!P2 SEL R40, R14, RZ, P4 ;  /* 0x000000ff0e28a207 */ /* 0x000fe20002000000 */
[----:B------:R-:W2:Y:S01]  /*4650*/  @!P2 LDC.64 R10, c[0x0][0x3a8] ;  /* 0x0000ea00ff0aab82 */ /* 0x000ea20000000a00 */
[----:B------:R-:W-:-:S02]  /*4660*/  @!P0 ISETP.GE.AND P6, PT, R36, R5, PT ;  /* 0x000000052400820c */ /* 0x000fc40003fc6270 */
[----:B------:R-:W-:Y:S02]  /*4670*/  @!P2 SEL R39, R12, R33, !P4 ;  /* 0x000000210c27a207 */ /* 0x000fe40006000000 */
[----:B------:R-:W-:Y:S02]  /*4680*/  ISETP.GE.AND P4, PT, R32, R54, PT ;  /* 0x000000362000720c */ /* 0x000fe40003f86270 */
[----:B------:R-:W-:Y:S01]  /*4690*/  @!P0 SEL R43, R36, R41, !P6 ;  /* 0x00000029242b8207 */ /* 0x000fe20007000000 */
[----:B------:R-:W3:Y:S01]  /*46a0*/  @!P0 LDC.64 R14, c[0x0][0x3a8] ;  /* 0x0000ea00ff0e8b82 */ /* 0x000ee20000000a00 */
[----:B------:R-:W-:Y:S01]  /*46b0*/  @!P0 SEL R36, R44, R31, !P6 ;  /* 0x0000001f2c248207 */ /* 0x000fe20007000000 */
[----:B------:R-:W-:Y:S01]  /*46c0*/  @!P2 IMAD.X R40, R40, 0x1, R39, P5 ;  /* 0x000000012828a824 */ /* 0x000fe200028e0627 */
[----:B------:R-:W-:Y:S02]  /*46d0*/  @!P0 SHF.R.S32.HI R41, RZ, 0x1f, R41 ;  /* 0x0000001fff298819 */ /* 0x000fe40000011429 */
[----:B------:R-:W-:-:S02]  /*46e0*/  @!P0 IADD3 R43, P5, PT, R43, R36, RZ ;  /* 0x000000242b2b8210 */ /* 0x000fc40007fbe0ff */
[----:B------:R-:W-:Y:S02]  /*46f0*/  @!P0 SEL R39, R12, R33, !P6 ;  /* 0x000000210c278207 */ /* 0x000fe40007000000 */
[----:B------:R-:W-:Y:S01]  /*4700*/  @!P0 SEL R42, R41, RZ, P6 ;  /* 0x000000ff292a8207 */ /* 0x000fe20003000000 */
[----:B------:R-:W-:Y:S01]  /*4710*/  @!P4 IMAD.IADD R41, R32, 0x1, -R5 ;  /* 0x000000012029c824 */ /* 0x000fe200078e0a05 */
[----:B0-----:R-:W-:-:S03]  /*4720*/  @!P3 LEA R36, P6, R37, R8, 0x3 ;  /* 0x000000082524b211 */ /* 0x001fc600078c18ff */
[----:B------:R-:W-:Y:S01]  /*4730*/  @!P0 IMAD.X R42, R42, 0x1, R39, P5 ;  /* 0x000000012a2a8824 */ /* 0x000fe200028e0627 */
[----:B------:R-:W-:Y:S02]  /*4740*/  @!P3 LEA.HI.X R37, R37, R9, R38, 0x3, P6 ;  /* 0x000000092525b211 */ /* 0x000fe400030f1c26 */
[----:B------:R-:W0:Y:S01]  /*4750*/  @!P4 LDC.64 R8, c[0x0][0x3a8] ;  /* 0x0000ea00ff08cb82 */ /* 0x000e220000000a00 */
[----:B--2---:R-:W-:Y:S02]  /*4760*/  @!P2 LEA R38, P1, R35, R10, 0x3 ;  /* 0x0000000a2326a211 */ /* 0x004fe400078218ff */
[----:B------:R2:W5:Y:S01]  /*4770*/  @!P3 LDG.E.64 R20, desc[UR6][R36.64] ;  /* 0x000000062414b981 */ /* 0x000562000c1e1b00 */
[----:B------:R-:W-:Y:S02]  /*4780*/  @!P4 ISETP.GE.AND P5, PT, R32, R5, PT ;  /* 0x000000052000c20c */ /* 0x000fe40003fa6270 */
[----:B---3--:R-:W-:Y:S02]  /*4790*/  @!P0 LEA R10, P3, R43, R14, 0x3 ;  /* 0x0000000e2b0a8211 */ /* 0x008fe400078618ff */
[----:B------:R-:W-:-:S02]  /*47a0*/  @!P2 LEA.HI.X R39, R35, R11, R40, 0x3, P1 ;  /* 0x0000000b2327a211 */ /* 0x000fc400008f1c28 */
[----:B------:R-:W-:Y:S02]  /*47b0*/  @!P4 SEL R45, R32, R41, !P5 ;  /* 0x00000029202dc207 */ /* 0x000fe40006800000 */
[----:B------:R-:W-:Y:S01]  /*47c0*/  @!P0 LEA.HI.X R11, R43, R15, R42, 0x3, P3 ;  /* 0x0000000f2b0b8211 */ /* 0x000fe200018f1c2a */
[----:B------:R-:W5:Y:S01]  /*47d0*/  @!P2 LDG.E.64 R22, desc[UR6][R38.64] ;  /* 0x000000062616a981 */ /* 0x000f62000c1e1b00 */
[----:B------:R-:W-:Y:S02]  /*47e0*/  @!P4 SHF.R.S32.HI R41, RZ, 0x1f, R41 ;  /* 0x0000001fff29c819 */ /* 0x000fe40000011429 */
[----:B------:R-:W-:Y:S01]  /*47f0*/  ISETP.GE.AND P3, PT, R30, R54, PT ;  /* 0x000000361e00720c */ /* 0x000fe20003f66270 */
[----:B------:R3:W5:Y:S01]  /*4800*/  @!P0 LDG.E.64 R24, desc[UR6][R10.64] ;  /* 0x000000060a188981 */ /* 0x000762000c1e1b00 */
[----:B------:R-:W-:Y:S02]  /*4810*/  @!P4 SEL R32, R44, R31, !P5 ;  /* 0x0000001f2c20c207 */ /* 0x000fe40006800000 */
[----:B-1----:R-:W-:-:S02]  /*4820*/  @!P4 SEL R6, R12, R33, !P5 ;  /* 0x000000210c06c207 */ /* 0x002fc40006800000 */
[----:B------:R-:W-:Y:S02]  /*4830*/  @!P4 SEL R41, R41, RZ, P5 ;  /* 0x000000ff2929c207 */ /* 0x000fe40002800000 */
[-C--:B------:R-:W-:Y:S02]  /*4840*/  ISETP.GE.AND P1, PT, R34, R54.reuse, PT ;  /* 0x000000362200720c */ /* 0x080fe40003f26270 */
[----:B------:R-:W-:Y:S02]  /*4850*/  ISETP.GE.AND P5, PT, R4, R54, PT ;  /* 0x000000360400720c */ /* 0x000fe40003fa6270 */
[----:B------:R-:W-:Y:S01]  /*4860*/  @!P4 IADD3 R32, P6, PT, R45, R32, RZ ;  /* 0x000000202d20c210 */ /* 0x000fe20007fde0ff */
[----:B--2---:R-:W-:Y:S01]  /*4870*/  @!P3 IMAD.IADD R37, R30, 0x1, -R5 ;  /* 0x000000011e25b824 */ /* 0x004fe200078e0a05 */
[----:B------:R-:W1:Y:S02]  /*4880*/  @!P3 LDC.64 R14, c[0x0][0x3a8] ;  /* 0x0000ea00ff0ebb82 */ /* 0x000e640000000a00 */
[----:B0-----:R-:W-:Y:S01]  /*4890*/  @!P4 LEA R8, P2, R32, R8, 0x3 ;  /* 0x000000082008c211 */ /* 0x001fe200078418ff */
[----:B------:R-:W-:Y:S01]  /*48a0*/  @!P4 IMAD.X R6, R41, 0x1, R6, P6 ;  /* 0x000000012906c824 */ /* 0x000fe200030e0606 */
[----:B------:R-:W-:-:S04]  /*48b0*/  @!P3 ISETP.GE.AND P6, PT, R30, R5, PT ;  /* 0x000000051e00b20c */ /* 0x000fc80003fc6270 */
[----:B------:R-:W-:Y:S01]  /*48c0*/  @!P4 LEA.HI.X R9, R32, R9, R6, 0x3, P2 ;  /* 0x000000092009c211 */ /* 0x000fe200010f1c06 */
[----:B---3--:R-:W0:Y:S01]  /*48d0*/  @!P5 LDC.64 R10, c[0x0][0x3a8] ;  /* 0x0000ea00ff0adb82 */ /* 0x008e220000000a00 */
[----:B------:R-:W-:Y:S02]  /*48e0*/  @!P3 SEL R39, R30, R37, !P6 ;  /* 0x000000251e27b207 */ /* 0x000fe40007000000 */
[----:B------:R-:W-:Y:S01]  /*48f0*/  @!P3 SHF.R.S32.HI R37, RZ, 0x1f, R37 ;  /* 0x0000001fff25b819 */ /* 0x000fe20000011425 */
[--C-:B------:R-:W-:Y:S01]  /*4900*/  @!P1 IMAD.IADD R35, R34, 0x1, -R5.reuse ;  /* 0x0000000122239824 */ /* 0x100fe200078e0a05 */
[----:B------:R-:W-:Y:S02]  /*4910*/  @!P3 SEL R32, R44, R31, !P6 ;  /* 0x0000001f2c20b207 */ /* 0x000fe40007000000 */
[----:B------:R-:W-:Y:S01]  /*4920*/  @!P1 ISETP.GE.AND P0, PT, R34, R5, PT ;  /* 0x000000052200920c */ /* 0x000fe20003f06270 */
[----:B------:R-:W2:Y:S01]  /*4930*/  @!P1 LDC.64 R6, c[0x0][0x3a8] ;  /* 0x0000ea00ff069b82 */ /* 0x000ea20000000a00 */
[----:B------:R-:W-:Y:S01]  /*4940*/  @!P3 SEL R36, R12, R33, !P6 ;  /* 0x000000210c24b207 */ /* 0x000fe20007000000 */
[----:B------:R-:W-:Y:S01]  /*4950*/  @!P5 IMAD.IADD R43, R4, 0x1, -R5 ;  /* 0x00000001042bd824 */ /* 0x000fe200078e0a05 */
[----:B------:R-:W-:Y:S01]  /*4960*/  @!P3 SEL R41, R37, RZ, P6 ;  /* 0x000000ff2529b207 */ /* 0x000fe20003000000 */
[----:B------:R3:W5:Y:S01]  /*4970*/  @!P4 LDG.E.64 R26, desc[UR6][R8.64] ;  /* 0x00000006081ac981 */ /* 0x000762000c1e1b00 */
[----:B------:R-:W-:-:S02]  /*4980*/  @!P3 IADD3 R39, P6, PT, R39, R32, RZ ;  /* 0x000000202727b210 */ /* 0x000fc40007fde0ff */
[----:B------:R-:W-:Y:S02]  /*4990*/  @!P1 SEL R32, R44, R31, !P0 ;  /* 0x0000001f2c209207 */ /* 0x000fe40004000000 */
[----:B------:R-:W-:Y:S02]  /*49a0*/  @!P1 SEL R37, R34, R35, !P0 ;  /* 0x0000002322259207 */ /* 0x000fe40004000000 */
[C---:B------:R-:W-:Y:S01]  /*49b0*/  @!P5 ISETP.GE.AND P2, PT, R4.reuse, R5, PT ;  /* 0x000000050400d20c */ /* 0x040fe20003f46270 */
[----:B------:R-:W-:Y:S01]  /*49c0*/  @!P3 IMAD.X R36, R41, 0x1, R36, P6 ;  /* 0x000000012924b824 */ /* 0x000fe200030e0624 */
[----:B------:R-:W-:Y:S02]  /*49d0*/  @!P1 IADD3 R32, P6, PT, R37, R32, RZ ;  /* 0x0000002025209210 */ /* 0x000fe40007fde0ff */
[----:B------:R-:W-:Y:S02]  /*49e0*/  @!P1 SHF.R.S32.HI R35, RZ, 0x1f, R35 ;  /* 0x0000001fff239819 */ /* 0x000fe40000011423 */
[----:B------:R-:W-:-:S02]  /*49f0*/  @!P5 SEL R37, R4, R43, !P2 ;  /* 0x0000002b0425d207 */ /* 0x000fc40005000000 */
[----:B------:R-:W-:Y:S02]  /*4a00*/  @!P5 SEL R44, R44, R31, !P2 ;  /* 0x0000001f2c2cd207 */ /* 0x000fe40005000000 */
[----:B------:R-:W-:Y:S02]  /*4a10*/  @!P5 SHF.R.S32.HI R43, RZ, 0x1f, R43 ;  /* 0x0000001fff2bd819 */ /* 0x000fe4000001142b */
[CC--:B------:R-:W-:Y:S02]  /*4a20*/  @!P1 SEL R4, R12.reuse, R33.reuse, !P0 ;  /* 0x000000210c049207 */ /* 0x0c0fe40004000000 */
[----:B------:R-:W-:Y:S02]  /*4a30*/  @!P1 SEL R35, R35, RZ, P0 ;  /* 0x000000ff23239207 */ /* 0x000fe40000000000 */
[----:B------:R-:W-:Y:S02]  /*4a40*/  @!P5 SEL R12, R12, R33, !P2 ;  /* 0x000000210c0cd207 */ /* 0x000fe40005000000 */
[----:B------:R-:W-:-:S02]  /*4a50*/  @!P5 IADD3 R37, P0, PT, R37, R44, RZ ;  /* 0x0000002c2525d210 */ /* 0x000fc40007f1e0ff */
[----:B------:R-:W-:Y:S01]  /*4a60*/  @!P5 SEL R43, R43, RZ, P2 ;  /* 0x000000ff2b2bd207 */ /* 0x000fe20001000000 */
[----:B------:R-:W-:Y:S01]  /*4a70*/  @!P1 IMAD.X R4, R35, 0x1, R4, P6 ;  /* 0x0000000123049824 */ /* 0x000fe200030e0604 */
[----:B-1----:R-:W-:Y:S02]  /*4a80*/  @!P3 LEA R14, P6, R39, R14, 0x3 ;  /* 0x0000000e270eb211 */ /* 0x002fe400078c18ff */
[C---:B--2---:R-:W-:Y:S01]  /*4a90*/  @!P1 LEA R6, P2, R32.reuse, R6, 0x3 ;  /* 0x0000000620069211 */ /* 0x044fe200078418ff */
[----:B------:R-:W-:Y:S01]  /*4aa0*/  @!P5 IMAD.X R12, R43, 0x1, R12, P0 ;  /* 0x000000012b0cd824 */ /* 0x000fe200000e060c */
[----:B0-----:R-:W-:Y:S02]  /*4ab0*/  @!P5 LEA R10, P0, R37, R10, 0x3 ;  /* 0x0000000a250ad211 */ /* 0x001fe400078018ff */
[----:B------:R-:W-:Y:S02]  /*4ac0*/  @!P3 LEA.HI.X R15, R39, R15, R36, 0x3, P6 ;  /* 0x0000000f270fb211 */ /* 0x000fe400030f1c24 */
[----:B------:R-:W-:-:S02]  /*4ad0*/  @!P1 LEA.HI.X R7, R32, R7, R4, 0x3, P2 ;  /* 0x0000000720079211 */ /* 0x000fc400010f1c04 */
[----:B------:R-:W-:Y:S01]  /*4ae0*/  @!P5 LEA.HI.X R11, R37, R11, R12, 0x3, P0 ;  /* 0x0000000b250bd211 */ /* 0x000fe200000f1c0c */
[----:B------:R3:W5:Y:S04]  /*4af0*/  @!P3 LDG.E.64 R28, desc[UR6][R14.64] ;  /* 0x000000060e1cb981 */ /* 0x000768000c1e1b00 */
[----:B------:R3:W5:Y:S04]  /*4b00*/  @!P1 LDG.E.64 R16, desc[UR6][R6.64] ;  /* 0x0000000606109981 */ /* 0x000768000c1e1b00 */
[----:B------:R3:W5:Y:S02]  /*4b10*/  @!P5 LDG.E.64 R30, desc[UR6][R10.64] ;  /* 0x000000060a1ed981 */ /* 0x000764000c1e1b00 */
.L_x_211:
[----:B------:R-:W-:Y:S05]  /*4b20*/  BSYNC.RECONVERGENT B0 ;  /* 0x0000000000007941 */ /* 0x000fea0003800200 */
.L_x_195:
[----:B------:R-:W-:Y:S01]  /*4b30*/  BAR.SYNC.DEFER_BLOCKING 0x0 ;  /* 0x0000000000007b1d */ /* 0x000fe20000010000 */
[----:B------:R-:W-:-:S07]  /*4b40*/  VIMNMX R12, PT, PT, R13, R54, PT ;  /* 0x000000360d0c7248 */ /* 0x000fce0003fe0100 */
[----:B------:R-:W-:Y:S01]  /*4b50*/  PREEXIT ;  /* 0x000000000000782d */ /* 0x000fe20000000000 */
[----:B------:R-:W-:Y:S01]  /*4b60*/  BSSY.RECONVERGENT B0, `(.L_x_212) ;  /* 0x0000019000007945 */ /* 0x000fe20003800200 */
[C---:B------:R-:W-:Y:S01]  /*4b70*/  ISETP.GE.AND P0, PT, R12.reuse, R0, PT ;  /* 0x000000000c00720c */ /* 0x040fe20003f06270 */
[----:B------:R-:W-:Y:S01]  /*4b80*/  IMAD.IADD R0, R12, 0x1, -R0 ;  /* 0x000000010c007824 */ /* 0x000fe200078e0a00 */
[----:B01234-:R-:W-:-:S04]  /*4b90*/  VIMNMX R7, PT, PT, R5, R12, PT ;  /* 0x0000000c05077248 */ /* 0x01ffc80003fe0100 */
[----:B------:R-:W-:-:S04]  /*4ba0*/  SEL R4, R0, RZ, P0 ;  /* 0x000000ff00047207 */ /* 0x000fc80000000000 */
[----:B------:R-:W-:-:S13]  /*4bb0*/  ISETP.GE.AND P0, PT, R4, R7, PT ;  /* 0x000000070400720c */ /* 0x000fda0003f06270 */
[----:B------:R-:W-:Y:S05]  /*4bc0*/  @P0 BRA `(.L_x_213) ;  /* 0x0000000000480947 */ /* 0x000fea0003800000 */
[----:B------:R-:W-:Y:S02]  /*4bd0*/  IMAD.MOV.U32 R11, RZ, RZ, R7 ;  /* 0x000000ffff0b7224 */ /* 0x000fe400078e0007 */
[----:B------:R-:W-:-:S07]  /*4be0*/  IMAD.IADD R15, R5, 0x1, R12 ;  /* 0x00000001050f7824 */ /* 0x000fce00078e020c */
.L_x_214:
[----:B------:R-:W-:-:S05]  /*4bf0*/  IMAD.IADD R0, R11, 0x1, -R4 ;  /* 0x000000010b007824 */ /* 0x000fca00078e0a04 */
[----:B------:R-:W-:-:S04]  /*4c00*/  LEA.HI R7, R0, R0, RZ, 0x1 ;  /* 0x0000000000077211 */ /* 0x000fc800078f08ff */
[----:B------:R-:W-:-:S04]  /*4c10*/  LEA.HI.SX32 R0, R7, R4, 0x1f ;  /* 0x0000000407007211 */ /* 0x000fc800078ffaff */
[----:B------:R-:W-:-:S05]  /*4c20*/  LOP3.LUT R6, RZ, R0, RZ, 0x33, !PT ;  /* 0x00000000ff067212 */ /* 0x000fca00078e33ff */
[----:B------:R-:W-:Y:S01]  /*4c30*/  IMAD.IADD R7, R15, 0x1, R6 ;  /* 0x000000010f077824 */ /* 0x000fe200078e0206 */
[----:B------:R-:W-:-:S04]  /*4c40*/  LEA R6, R0, UR4, 0x3 ;  /* 0x0000000400067c11 */ /* 0x000fc8000f8e18ff */
[----:B------:R-:W-:Y:S02]  /*4c50*/  LEA R8, R7, UR4, 0x3 ;  /* 0x0000000407087c11 */ /* 0x000fe4000f8e18ff */
        /* <DEDUP_REMOVED lines=9> */
.L_x_213:
[----:B------:R-:W-:Y:S05]  /*4cf0*/  BSYNC.RECONVERGENT B0 ;  /* 0x0000000000007941 */ /* 0x000fea0003800200 */
.L_x_212:
        /* <DEDUP_REMOVED lines=15> */
.L_x_216:
[----:B------:R-:W-:Y:S05]  /*4df0*/  BSYNC.RECONVERGENT B0 ;  /* 0x0000000000007941 */ /* 0x000fea0003800200 */
.L_x_215:
        /* <DEDUP_REMOVED lines=19> */
.L_x_218:
[----:B------:R-:W-:Y:S05]  /*4f30*/  BSYNC.RECONVERGENT B0 ;  /* 0x0000000000007941 */ /* 0x000fea0003800200 */
.L_x_217:
        /* <DEDUP_REMOVED lines=18> */
.L_x_220:
[----:B------:R-:W-:Y:S05]  /*5060*/  BSYNC.RECONVERGENT B0 ;  /* 0x0000000000007941 */ /* 0x000fea0003800200 */
.L_x_219:
        /* <DEDUP_REMOVED lines=18> */
.L_x_222:
[----:B------:R-:W-:Y:S05]  /*5190*/  BSYNC.RECONVERGENT B0 ;  /* 0x0000000000007941 */ /* 0x000fea0003800200 */
.L_x_221:
        /* <DEDUP_REMOVED lines=18> */
.L_x_224:
[----:B------:R-:W-:Y:S05]  /*52c0*/  BSYNC.RECONVERGENT B0 ;  /* 0x0000000000007941 */ /* 0x000fea0003800200 */
.L_x_223:
        /* <DEDUP_REMOVED lines=18> */
.L_x_226:
[----:B------:R-:W-:Y:S05]  /*53f0*/  BSYNC.RECONVERGENT B0 ;  /* 0x0000000000007941 */ /* 0x000fea0003800200 */
.L_x_225:
        /* <DEDUP_REMOVED lines=18> */
.L_x_228:
[----:B------:R-:W-:Y:S05]  /*5520*/  BSYNC.RECONVERGENT B0 ;  /* 0x0000000000007941 */ /* 0x000fea0003800200 */
.L_x_227:
        /* <DEDUP_REMOVED lines=22> */
.L_x_230:
[----:B------:R-:W-:Y:S05]  /*5690*/  BSYNC.RECONVERGENT B0 ;  /* 0x0000000000007941 */ /* 0x000fea0003800200 */
.L_x_229:
[----:B------:R-:W-:Y:S01]  /*56a0*/  BAR.SYNC.DEFER_BLOCKING 0x0 ;  /* 0x0000000000007b1d */ /* 0x000fe20000010000 */
[----:B------:R-:W-:Y:S02]  /*56b0*/  ISETP.NE.AND P6, PT, R7, RZ, PT ;  /* 0x000000ff0700720c */ /* 0x000fe40003fc5270 */
[----:B------:R-:W-:Y:S02]  /*56c0*/  SEL R5, R51, R8, P0 ;  /* 0x0000000833057207 */ /* 0x000fe40000000000 */
[----:B------:R-:W-:Y:S01]  /*56d0*/  SEL R6, R9, R6, P1 ;  /* 0x0000000609067207 */ /* 0x000fe20000800000 */
[----:B------:R-:W-:Y:S01]  /*56e0*/  BSSY.RECONVERGENT B0, `(.L_x_231) ;  /* 0x00000b5000007945 */ /* 0x000fe20003800200 */
        /* <DEDUP_REMOVED lines=11> */
[C---:B------:R-:W-:Y:S02]  /*57a0*/  ISETP.NE.AND P0, PT, R34.reuse, RZ, PT ;  /* 0x000000ff2200720c */ /* 0x040fe40003f05270 */
[----:B------:R-:W-:-:S04]  /*57b0*/  LOP3.LUT R0, R34, 0x1f, RZ, 0xc0, !PT ;  /* 0x0000001f22007812 */ /* 0x000fc800078ec0ff */
[----:B------:R-:W-:-:S04]  /*57c0*/  LOP3.LUT R55, R12, R0, RZ, 0xfc, !PT ;  /* 0x000000000c377212 */ /* 0x000fc800078efcff */
[----:B------:R-:W-:-:S05]  /*57d0*/  LEA R56, P2, R2, R55, 0xb ;  /* 0x0000003702387211 */ /* 0x000fca00078458ff */
[----:B------:R-:W-:Y:S01]  /*57e0*/  IMAD.X R57, RZ, RZ, RZ, P2 ;  /* 0x000000ffff397224 */ /* 0x000fe200010e06ff */
[----:B-1----:R-:W-:Y:S01]  /*57f0*/  LEA R34, P2, R56, UR8, 0x3 ;  /* 0x0000000838227c11 */ /* 0x002fe2000f8418ff */
        /* <DEDUP_REMOVED lines=16> */
[----:B------:R-:W-:Y:S01]  /*5900*/  LEA R48, R51, UR4, 0x3 ;  /* 0x0000000433307c11 */ /* 0x000fe2000f8e18ff */
[C---:B-1----:R-:W-:Y:S01]  /*5910*/  VIADD R47, R14.reuse, 0xa0 ;  /* 0x000000a00e2f7836 */ /* 0x042fe20000000000 */
[CC--:B------:R-:W-:Y:S01]  /*5920*/  LEA.HI.SX32 R46, R14.reuse, R14.reuse, 0x1b ;  /* 0x0000000e0e2e7211 */ /* 0x0c0fe200078fdaff */
[----:B------:R-:W-:Y:S01]  /*5930*/  STS.64 [R13+0x20], R44 ;  /* 0x0000202c0d007388 */ /* 0x000fe20000000a00 */
[-C--:B------:R-:W-:Y:S01]  /*5940*/  LEA.HI.SX32 R49, R49, R14.reuse, 0x1b ;  /* 0x0000000e31317211 */ /* 0x080fe200078fdaff */
[----:B--2---:R-:W-:Y:S01]  /*5950*/  VIADD R33, R14, 0xc0 ;  /* 0x000000c00e217836 */ /* 0x004fe20000000000 */
[-C--:B------:R-:W-:Y:S01]  /*5960*/  LEA.HI.SX32 R50, R47, R14.reuse, 0x1b ;  /* 0x0000000e2f327211 */ /* 0x080fe200078fdaff */
[----:B------:R-:W-:Y:S01]  /*5970*/  STS.64 [R13+0x28], R36 ;  /* 0x000028240d007388 */ /* 0x000fe20000000a00 */
[----:B------:R-:W-:Y:S01]  /*5980*/  LEA R46, R46, UR4, 0x3 ;  /* 0x000000042e2e7c11 */ /* 0x000fe2000f8e18ff */
[----:B---3--:R-:W-:Y:S01]  /*5990*/  VIADD R43, R14, 0xe0 ;  /* 0x000000e00e2b7836 */ /* 0x008fe20000000000 */
[----:B------:R-:W-:Y:S01]  /*59a0*/  LEA.HI.SX32 R33, R33, R14, 0x1b ;  /* 0x0000000e21217211 */ /* 0x000fe200078fdaff */
[----:B------:R-:W-:Y:S01]  /*59b0*/  STS.64 [R13+0x30], R38 ;  /* 0x000030260d007388 */ /* 0x000fe20000000a00 */
[----:B------:R-:W-:-:S02]  /*59c0*/  LEA R47, R35, UR4, 0x3 ;  /* 0x00000004232f7c11 */ /* 0x000fc4000f8e18ff */
[----:B------:R-:W-:Y:S01]  /*59d0*/  LEA.HI.SX32 R43, R43, R14, 0x1b ;  /* 0x0000000e2b2b7211 */ /* 0x000fe200078fdaff */
[----:B------:R-:W-:Y:S01]  /*59e0*/  STS.64 [R13+0x38], R40 ;  /* 0x000038280d007388 */ /* 0x000fe20000000a00 */
[----:B------:R-:W-:Y:S01]  /*59f0*/  LEA R49, R49, UR4, 0x3 ;  /* 0x0000000431317c11 */ /* 0x000fe2000f8e18ff */
[----:B------:R-:W-:Y:S01]  /*5a00*/  NOP ;  /* 0x0000000000007918 */ /* 0x000fe20000000000 */
[----:B------:R-:W-:Y:S01]  /*5a10*/  LEA R50, R50, UR4, 0x3 ;  /* 0x0000000432327c11 */ /* 0x000fe2000f8e18ff */
[----:B------:R-:W-:Y:S01]  /*5a20*/  LDS.64 R44, [R46] ;  /* 0x000000002e2c7984 */ /* 0x000fe20000000a00 */
[----:B------:R-:W-:Y:S02]  /*5a30*/  LEA R51, R33, UR4, 0x3 ;  /* 0x0000000421337c11 */ /* 0x000fe4000f8e18ff */
[----:B------:R-:W-:Y:S01]  /*5a40*/  LEA R53, R43, UR4, 0x3 ;  /* 0x000000042b357c11 */ /* 0x000fe2000f8e18ff */
[----:B------:R-:W-:Y:S01]  /*5a50*/  LDS.64 R60, [R47+0x100] ;  /* 0x000100002f3c7984 */ /* 0x000fe20000000a00 */
[----:B------:R-:W-:-:S03]  /*5a60*/  LEA.HI.X R35, R56, UR9, R57, 0x3, P2 ;  /* 0x0000000938237c11 */ /* 0x000fc600090f1c39 */
        /* <DEDUP_REMOVED lines=9> */
[----:B0-----:R-:W-:-:S13]  /*5b00*/  ISETP.GE.AND P1, PT, R55, R54, PT ;  /* 0x000000363700720c */ /* 0x001fda0003f26270 */
[----:B------:R0:W-:Y:S02]  /*5b10*/  @!P1 STG.E.64 desc[UR6][R34.64], R44 ;  /* 0x0000002c22009986 */ /* 0x0001e4000c101b06 */
[----:B0-----:R-:W-:-:S04]  /*5b20*/  LOP3.LUT R45, R55, 0x20, RZ, 0xfc, !PT ;  /* 0x00000020372d7812 */ /* 0x001fc800078efcff */
[----:B------:R-:W-:-:S13]  /*5b30*/  ISETP.GE.AND P1, PT, R45, R54, PT ;  /* 0x000000362d00720c */ /* 0x000fda0003f26270 */
[----:B------:R-:W0:Y:S02]  /*5b40*/  @!P1 LDC.64 R44, c[0x0][0x3a0] ;  /* 0x0000e800ff2c9b82 */ /* 0x000e240000000a00 */
[----:B0-----:R-:W-:-:S04]  /*5b50*/  @!P1 LEA R44, P2, R56, R44, 0x3 ;  /* 0x0000002c382c9211 */ /* 0x001fc800078418ff */
[----:B------:R-:W-:-:S05]  /*5b60*/  @!P1 LEA.HI.X R45, R56, R45, R57, 0x3, P2 ;  /* 0x0000002d382d9211 */ /* 0x000fca00010f1c39 */
[----:B------:R0:W-:Y:S02]  /*5b70*/  @!P1 STG.E.64 desc[UR6][R44.64+0x100], R60 ;  /* 0x0001003c2c009986 */ /* 0x0001e4000c101b06 */
[----:B0-----:R-:W-:-:S04]  /*5b80*/  LOP3.LUT R61, R55, 0x40, RZ, 0xfc, !PT ;  /* 0x00000040373d7812 */ /* 0x001fc800078efcff */
[----:B------:R-:W-:Y:S01]  /*5b90*/  ISETP.GE.AND P1, PT, R61, R54, PT ;  /* 0x000000363d00720c */ /* 0x000fe20003f26270 */
[----:B------:R-:W-:-:S05]  /*5ba0*/  VIADD R61, R55, 0xa0 ;  /* 0x000000a0373d7836 */ /* 0x000fca0000000000 */
[----:B------:R-:W-:Y:S01]  /*5bb0*/  ISETP.GE.AND P3, PT, R61, R54, PT ;  /* 0x000000363d00720c */ /* 0x000fe20003f66270 */
[----:B------:R-:W-:-:S05]  /*5bc0*/  VIADD R61, R55, 0xc0 ;  /* 0x000000c0373d7836 */ /* 0x000fca0000000000 */
[----:B------:R-:W-:Y:S01]  /*5bd0*/  ISETP.GE.AND P4, PT, R61, R54, PT ;  /* 0x000000363d00720c */ /* 0x000fe20003f86270 */
[----:B------:R-:W0:Y:S02]  /*5be0*/  @!P1 LDC.64 R44, c[0x0][0x3a0] ;  /* 0x0000e800ff2c9b82 */ /* 0x000e240000000a00 */
[----:B0-----:R-:W-:-:S04]  /*5bf0*/  @!P1 LEA R44, P2, R56, R44, 0x3 ;  /* 0x0000002c382c9211 */ /* 0x001fc800078418ff */
[----:B------:R-:W-:-:S05]  /*5c00*/  @!P1 LEA.HI.X R45, R56, R45, R57, 0x3, P2 ;  /* 0x0000002d382d9211 */ /* 0x000fca00010f1c39 */
[----:B------:R0:W-:Y:S02]  /*5c10*/  @!P1 STG.E.64 desc[UR6][R44.64+0x200], R58 ;  /* 0x0002003a2c009986 */ /* 0x0001e4000c101b06 */
[----:B0-----:R-:W-:-:S04]  /*5c20*/  LOP3.LUT R59, R55, 0x60, RZ, 0xfc, !PT ;  /* 0x00000060373b7812 */ /* 0x001fc800078efcff */
[----:B------:R-:W-:Y:S01]  /*5c30*/  ISETP.GE.AND P1, PT, R59, R54, PT ;  /* 0x000000363b00720c */ /* 0x000fe20003f26270 */
[C---:B------:R-:W-:Y:S02]  /*5c40*/  VIADD R59, R55.reuse, 0x80 ;  /* 0x00000080373b7836 */ /* 0x040fe40000000000 */
[----:B------:R-:W-:-:S03]  /*5c50*/  VIADD R55, R55, 0xe0 ;  /* 0x000000e037377836 */ /* 0x000fc60000000000 */
[----:B------:R-:W-:-:S07]  /*5c60*/  ISETP.GE.AND P2, PT, R59, R54, PT ;  /* 0x000000363b00720c */ /* 0x000fce0003f46270 */
[----:B------:R-:W0:Y:S02]  /*5c70*/  @!P1 LDC.64 R44, c[0x0][0x3a0] ;  /* 0x0000e800ff2c9b82 */ /* 0x000e240000000a00 */
[----:B0-----:R-:W-:-:S04]  /*5c80*/  @!P1 LEA R44, P5, R56, R44, 0x3 ;  /* 0x0000002c382c9211 */ /* 0x001fc800078a18ff */
[----:B------:R-:W-:-:S05]  /*5c90*/  @!P1 LEA.HI.X R45, R56, R45, R57, 0x3, P5 ;  /* 0x0000002d382d9211 */ /* 0x000fca00028f1c39 */
[----:B------:R0:W-:Y:S01]  /*5ca0*/  @!P1 STG.E.64 desc[UR6][R44.64+0x300], R42 ;  /* 0x0003002a2c009986 */ /* 0x0001e2000c101b06 */
[----:B------:R-:W-:-:S03]  /*5cb0*/  ISETP.GE.AND P1, PT, R55, R54, PT ;  /* 0x000000363700720c */ /* 0x000fc60003f26270 */
[----:B------:R0:W-:Y:S04]  /*5cc0*/  @!P2 STG.E.64 desc[UR6][R34.64+0x400], R40 ;  /* 0x000400282200a986 */ /* 0x0001e8000c101b06 */
[----:B------:R0:W-:Y:S04]  /*5cd0*/  @!P3 STG.E.64 desc[UR6][R34.64+0x500], R38 ;  /* 0x000500262200b986 */ /* 0x0001e8000c101b06 */
[----:B------:R0:W-:Y:S02]  /*5ce0*/  @!P4 STG.E.64 desc[UR6][R34.64+0x600], R36 ;  /* 0x000600242200c986 */ /* 0x0001e4000c101b06 */
[----:B------:R-:W-:Y:S05]  /*5cf0*/  @P1 BRA `(.L_x_233) ;  /* 0x00000004004c1947 */ /* 0x000fea0003800000 */
[----:B------:R1:W-:Y:S01]  /*5d00*/  STG.E.64 desc[UR6][R34.64+0x700], R32 ;  /* 0x0007002022007986 */ /* 0x0003e2000c101b06 */
[----:B------:R-:W-:Y:S05]  /*5d10*/  BRA `(.L_x_233) ;  /* 0x0000000400447947 */ /* 0x000fea0003800000 */
.L_x_232:
[----:B------:R-:W0:Y:S01]  /*5d20*/  S2R R15, SR_LANEID ;  /* 0x00000000000f7919 */ /* 0x000e220000000000 */
[----:B------:R-:W-:Y:S01]  /*5d30*/  LOP3.LUT R12, R13, 0x1f00, RZ, 0xc0, !PT ;  /* 0x00001f000d0c7812 */ /* 0x000fe200078ec0ff */
[----:B------:R-:W1:Y:S01]  /*5d40*/  LDCU.64 UR8, c[0x0][0x388] ;  /* 0x00007100ff0877ac */ /* 0x000e620008000a00 */
[C---:B------:R-:W-:Y:S02]  /*5d50*/  LOP3.LUT R0, R34.reuse, 0x1f, RZ, 0xc0, !PT ;  /* 0x0000001f22007812 */ /* 0x040fe400078ec0ff */
[----:B------:R-:W-:Y:S02]  /*5d60*/  ISETP.NE.AND P0, PT, R34, RZ, PT ;  /* 0x000000ff2200720c */ /* 0x000fe40003f05270 */
[----:B------:R-:W-:Y:S01]  /*5d70*/  LOP3.LUT R55, R12, R0, RZ, 0xfc, !PT ;  /* 0x000000000c377212 */ /* 0x000fe200078efcff */
[----:B------:R-:W-:-:S03]  /*5d80*/  IMAD R35, R2, 0x800, R0 ;  /* 0x0000080002237824 */ /* 0x000fc600078e0200 */
[----:B------:R-:W-:Y:S02]  /*5d90*/  LOP3.LUT R61, R55, 0x20, RZ, 0xfc, !PT ;  /* 0x00000020373d7812 */ /* 0x000fe400078efcff */
[----:B------:R-:W-:-:S05]  /*5da0*/  IADD3 R35, P1, PT, R12, R35, RZ ;  /* 0x000000230c237210 */ /* 0x000fca0007f3e0ff */
[----:B------:R-:W-:Y:S02]  /*5db0*/  IMAD.X R34, RZ, RZ, RZ, P1 ;  /* 0x000000ffff227224 */ /* 0x000fe400008e06ff */
[----:B0-----:R-:W-:-:S05]  /*5dc0*/  IMAD R14, R15, 0x8, R12 ;  /* 0x000000080f0e7824 */ /* 0x001fca00078e020c */
[----:B------:R-:W-:Y:S01]  /*5dd0*/  LEA.HI.SX32 R13, R14, R14, 0x1b ;  /* 0x0000000e0e0d7211 */ /* 0x000fe200078fdaff */
[----:B------:R-:W-:-:S03]  /*5de0*/  IMAD R14, R15, -0x7, R14 ;  /* 0xfffffff90f0e7824 */ /* 0x000fc600078e020e */
[----:B------:R-:W-:Y:S01]  /*5df0*/  LEA R13, R13, UR4, 0x3 ;  /* 0x000000040d0d7c11 */ /* 0x000fe2000f8e18ff */
[C---:B------:R-:W-:Y:S02]  /*5e00*/  VIADD R51, R14.reuse, 0xe0 ;  /* 0x000000e00e337836 */ /* 0x040fe40000000000 */
[----:B------:R-:W-:Y:S02]  /*5e10*/  VIADD R15, R14, 0x60 ;  /* 0x000000600e0f7836 */ /* 0x000fe40000000000 */
[----:B------:R1:W-:Y:S01]  /*5e20*/  STS.64 [R13+0x10], R32 ;  /* 0x000010200d007388 */ /* 0x0003e20000000a00 */
[-C--:B------:R-:W-:Y:S02]  /*5e30*/  LEA.HI.SX32 R53, R51, R14.reuse, 0x1b ;  /* 0x0000000e33357211 */ /* 0x080fe400078fdaff */
[----:B------:R-:W-:Y:S01]  /*5e40*/  LEA.HI.SX32 R52, R15, R14, 0x1b ;  /* 0x0000000e0f347211 */ /* 0x000fe200078fdaff */
[----:B------:R-:W-:Y:S01]  /*5e50*/  STS.64 [R13], R48 ;  /* 0x000000300d007388 */ /* 0x000fe20000000a00 */
[----:B------:R-:W-:-:S02]  /*5e60*/  LEA R53, R53, UR4, 0x3 ;  /* 0x0000000435357c11 */ /* 0x000fc4000f8e18ff */
[----:B------:R-:W-:Y:S01]  /*5e70*/  LEA R52, R52, UR4, 0x3 ;  /* 0x0000000434347c11 */ /* 0x000fe2000f8e18ff */
[----:B------:R0:W-:Y:S01]  /*5e80*/  STS.64 [R13+0x8], R46 ;  /* 0x0000082e0d007388 */ /* 0x0001e20000000a00 */
[----:B-1----:R-:W-:-:S03]  /*5e90*/  LEA R32, P1, R35, UR8, 0x3 ;  /* 0x0000000823207c11 */ /* 0x002fc6000f8218ff */
[----:B------:R1:W-:Y:S01]  /*5ea0*/  STS.64 [R13+0x18], R42 ;  /* 0x0000182a0d007388 */ /* 0x0003e20000000a00 */
[----:B------:R-:W-:-:S03]  /*5eb0*/  LEA.HI.X R33, R35, UR9, R34, 0x3, P1 ;  /* 0x0000000923217c11 */ /* 0x000fc600088f1c22 */
[----:B------:R2:W-:Y:S01]  /*5ec0*/  STS.64 [R13+0x20], R44 ;  /* 0x0000202c0d007388 */ /* 0x0005e20000000a00 */
[C---:B------:R-:W-:Y:S02]  /*5ed0*/  VIADD R35, R14.reuse, 0x20 ;  /* 0x000000200e237836 */ /* 0x040fe40000000000 */
[C---:B0-----:R-:W-:Y:S01]  /*5ee0*/  VIADD R47, R14.reuse, 0x40 ;  /* 0x000000400e2f7836 */ /* 0x041fe20000000000 */
[CC--:B------:R-:W-:Y:S01]  /*5ef0*/  LEA.HI.SX32 R46, R14.reuse, R14.reuse, 0x1b ;  /* 0x0000000e0e2e7211 */ /* 0x0c0fe200078fdaff */
[C---:B------:R-:W-:Y:S01]  /*5f00*/  VIADD R49, R14.reuse, 0x80 ;  /* 0x000000800e317836 */ /* 0x040fe20000000000 */
[-C--:B------:R-:W-:Y:S01]  /*5f10*/  LEA.HI.SX32 R35, R35, R14.reuse, 0x1b ;  /* 0x0000000e23237211 */ /* 0x080fe200078fdaff */
[----:B------:R-:W-:Y:S01]  /*5f20*/  STS.64 [R13+0x28], R36 ;  /* 0x000028240d007388 */ /* 0x000fe20000000a00 */
[C---:B-1----:R-:W-:Y:S01]  /*5f30*/  VIADD R43, R14.reuse, 0xa0 ;  /* 0x000000a00e2b7836 */ /* 0x042fe20000000000 */
[-C--:B------:R-:W-:Y:S02]  /*5f40*/  LEA.HI.SX32 R48, R47, R14.reuse, 0x1b ;  /* 0x0000000e2f307211 */ /* 0x080fe400078fdaff */
[-C--:B------:R-:W-:Y:S01]  /*5f50*/  LEA.HI.SX32 R49, R49, R14.reuse, 0x1b ;  /* 0x0000000e31317211 */ /* 0x080fe200078fdaff */
[----:B--2---:R-:W-:Y:S01]  /*5f60*/  VIADD R45, R14, 0xc0 ;  /* 0x000000c00e2d7836 */ /* 0x004fe20000000000 */
        /* <DEDUP_REMOVED lines=12> */
[----:B------:R-:W-:-:S03]  /*6030*/  LEA R51, R45, UR4, 0x3 ;  /* 0x000000042d337c11 */ /* 0x000fc6000f8e18ff */
        /* <DEDUP_REMOVED lines=10> */
[----:B------:R0:W-:Y:S01]  /*60e0*/  @!P1 STG.E.64 desc[UR6][R32.64], R58 ;  /* 0x0000003a20009986 */ /* 0x0001e2000c101b06 */
[----:B------:R-:W-:Y:S02]  /*60f0*/  ISETP.GE.AND P1, PT, R61, R60, PT ;  /* 0x0000003c3d00720c */ /* 0x000fe40003f26270 */
[----:B------:R-:W-:-:S11]  /*6100*/  LOP3.LUT R61, R55, 0x40, RZ, 0xfc, !PT ;  /* 0x00000040373d7812 */ /* 0x000fd600078efcff */
[----:B------:R2:W-:Y:S01]  /*6110*/  @!P1 STG.E.64 desc[UR6][R32.64+0x100], R56 ;  /* 0x0001003820009986 */ /* 0x0005e2000c101b06 */
[----:B------:R-:W-:Y:S01]  /*6120*/  ISETP.GE.AND P1, PT, R61, R60, PT ;  /* 0x0000003c3d00720c */ /* 0x000fe20003f26270 */
[C---:B0-----:R-:W-:Y:S01]  /*6130*/  VIADD R59, R55.reuse, 0xc0 ;  /* 0x000000c0373b7836 */ /* 0x041fe20000000000 */
[----:B------:R-:W-:-:S04]  /*6140*/  LOP3.LUT R61, R55, 0x60, RZ, 0xfc, !PT ;  /* 0x00000060373d7812 */ /* 0x000fc800078efcff */
[-C--:B------:R-:W-:Y:S02]  /*6150*/  ISETP.GE.AND P2, PT, R61, R60.reuse, PT ;  /* 0x0000003c3d00720c */ /* 0x080fe40003f46270 */
[----:B------:R-:W-:Y:S02]  /*6160*/  LOP3.LUT R61, R55, 0x80, RZ, 0xfc, !PT ;  /* 0x00000080373d7812 */ /* 0x000fe400078efcff */
[-C--:B------:R-:W-:Y:S02]  /*6170*/  ISETP.GE.AND P5, PT, R59, R60.reuse, PT ;  /* 0x0000003c3b00720c */ /* 0x080fe40003fa6270 */
[----:B------:R-:W-:Y:S01]  /*6180*/  ISETP.GE.AND P3, PT, R61, R60, PT ;  /* 0x0000003c3d00720c */ /* 0x000fe20003f66270 */
[C---:B------:R-:W-:Y:S01]  /*6190*/  VIADD R61, R55.reuse, 0xa0 ;  /* 0x000000a0373d7836 */ /* 0x040fe20000000000 */
[----:B------:R2:W-:Y:S01]  /*61a0*/  @!P1 STG.E.64 desc[UR6][R32.64+0x200], R44 ;  /* 0x0002002c20009986 */ /* 0x0005e2000c101b06 */
[----:B------:R-:W-:-:S03]  /*61b0*/  VIADD R55, R55, 0xe0 ;  /* 0x000000e037377836 */ /* 0x000fc60000000000 */
[-C--:B------:R-:W-:Y:S01]  /*61c0*/  ISETP.GE.AND P4, PT, R61, R60.reuse, PT ;  /* 0x0000003c3d00720c */ /* 0x080fe20003f86270 */
[----:B------:R2:W-:Y:S01]  /*61d0*/  @!P2 STG.E.64 desc[UR6][R32.64+0x300], R42 ;  /* 0x0003002a2000a986 */ /* 0x0005e2000c101b06 */
[----:B------:R-:W-:-:S03]  /*61e0*/  ISETP.GE.AND P6, PT, R55, R60, PT ;  /* 0x0000003c3700720c */ /* 0x000fc60003fc6270 */
[----:B------:R2:W-:Y:S04]  /*61f0*/  @!P5 STG.E.64 desc[UR6][R32.64+0x600], R36 ;  /* 0x000600242000d986 */ /* 0x0005e8000c101b06 */
[----:B------:R2:W-:Y:S04]  /*6200*/  @!P3 STG.E.64 desc[UR6][R32.64+0x400], R40 ;  /* 0x000400282000b986 */ /* 0x0005e8000c101b06 */
[----:B------:R2:W-:Y:S04]  /*6210*/  @!P4 STG.E.64 desc[UR6][R32.64+0x500], R38 ;  /* 0x000500262000c986 */ /* 0x0005e8000c101b06 */
[----:B------:R2:W-:Y:S02]  /*6220*/  @!P6 STG.E.64 desc[UR6][R32.64+0x700], R34 ;  /* 0x000700222000e986 */ /* 0x0005e4000c101b06 */
.L_x_233:
[----:B------:R-:W-:Y:S05]  /*6230*/  BSYNC.RECONVERGENT B0 ;  /* 0x0000000000007941 */ /* 0x000fea0003800200 */
.L_x_231:
[----:B-12---:R-:W1:Y:S01]  /*6240*/  S2R R32, SR_TID.X ;  /* 0x0000000000207919 */ /* 0x006e620000002100 */
[----:B------:R-:W-:Y:S02]  /*6250*/  LEA R4, R4, UR4, 0x3 ;  /* 0x0000000404047c11 */ /* 0x000fe4000f8e18ff */
[----:B------:R-:W-:Y:S01]  /*6260*/  LEA R33, R6, UR4, 0x3 ;  /* 0x0000000406217c11 */ /* 0x000fe2000f8e18ff */
[----:B------:R-:W-:Y:S01]  /*6270*/  BAR.SYNC.DEFER_BLOCKING 0x0 ;  /* 0x0000000000007b1d */ /* 0x000fe20000010000 */
[----:B0-----:R-:W-:Y:S02]  /*6280*/  LEA R34, R7, UR4, 0x3 ;  /* 0x0000000407227c11 */ /* 0x001fe4000f8e18ff */
[----:B------:R-:W-:Y:S02]  /*6290*/  LEA R8, R8, UR4, 0x3 ;  /* 0x0000000408087c11 */ /* 0x000fe4000f8e18ff */
[----:B------:R-:W-:Y:S02]  /*62a0*/  LEA R9, R9, UR4, 0x3 ;  /* 0x0000000409097c11 */ /* 0x000fe4000f8e18ff */
[----:B------:R-:W-:-:S02]  /*62b0*/  LEA R10, R10, UR4, 0x3 ;  /* 0x000000040a0a7c11 */ /* 0x000fc4000f8e18ff */
[----:B------:R-:W-:Y:S01]  /*62c0*/  LEA R11, R11, UR4, 0x3 ;  /* 0x000000040b0b7c11 */ /* 0x000fe2000f8e18ff */
[----:B-1----:R-:W-:Y:S01]  /*62d0*/  IMAD.SHL.U32 R35, R32, 0x8, RZ ;  /* 0x0000000820237824 */ /* 0x002fe200078e00ff */
[----:B------:R-:W-:Y:S01]  /*62e0*/  LEA R32, R5, UR4, 0x3 ;  /* 0x0000000405207c11 */ /* 0x000fe2000f8e18ff */
[----:B------:R-:W-:-:S03]  /*62f0*/  IMAD.SHL.U32 R5, R2, 0x800, RZ ;  /* 0x0000080002057824 */ /* 0x000fc600078e00ff */
        /* <DEDUP_REMOVED lines=29> */
[----:B------:R-:W-:Y:S01]  /*64d0*/  LEA R10, R15, UR4, 0x3 ;  /* 0x000000040f0a7c11 */ /* 0x000fe2000f8e18ff */
[----:B-1----:R-:W-:-:S02]  /*64e0*/  VIADD R7, R14, 0xc0 ;  /* 0x000000c00e077836 */ /* 0x002fc40000000000 */
[----:B----4-:R1:W-:Y:S01]  /*64f0*/  STS.64 [R13+0x18], R20 ;  /* 0x000018140d007388 */ /* 0x0103e20000000a00 */
[----:B0-----:R-:W-:Y:S02]  /*6500*/  VIADD R17, R14, 0xe0 ;  /* 0x000000e00e117836 */ /* 0x001fe40000000000 */
[-C--:B------:R-:W-:Y:S01]  /*6510*/  LEA.HI.SX32 R7, R7, R14.reuse, 0x1b ;  /* 0x0000000e07077211 */ /* 0x080fe200078fdaff */
[----:B------:R0:W-:Y:S01]  /*6520*/  STS.64 [R13+0x20], R22 ;  /* 0x000020160d007388 */ /* 0x0001e20000000a00 */
[----:B------:R-:W-:Y:S02]  /*6530*/  LEA R16, R11, UR4, 0x3 ;  /* 0x000000040b107c11 */ /* 0x000fe4000f8e18ff */
[----:B------:R-:W-:Y:S01]  /*6540*/  LEA.HI.SX32 R17, R17, R14, 0x1b ;  /* 0x0000000e11117211 */ /* 0x000fe200078fdaff */
[----:B------:R4:W-:Y:S01]  /*6550*/  STS.64 [R13+0x28], R24 ;  /* 0x000028180d007388 */ /* 0x0009e20000000a00 */
[----:B------:R-:W-:Y:S02]  /*6560*/  LEA R14, R9, UR4, 0x3 ;  /* 0x00000004090e7c11 */ /* 0x000fe4000f8e18ff */
[----:B---3--:R-:W-:Y:S01]  /*6570*/  LEA R18, R7, UR4, 0x3 ;  /* 0x0000000407127c11 */ /* 0x008fe2000f8e18ff */
[----:B------:R-:W-:Y:S01]  /*6580*/  STS.64 [R13+0x30], R26 ;  /* 0x0000301a0d007388 */ /* 0x000fe20000000a00 */
[----:B-1----:R-:W-:-:S03]  /*6590*/  LEA R20, R17, UR4, 0x3 ;  /* 0x0000000411147c11 */ /* 0x002fc6000f8e18ff */
[----:B------:R1:W-:Y:S01]  /*65a0*/  STS.64 [R13+0x38], R28 ;  /* 0x0000381c0d007388 */ /* 0x0003e20000000a00 */
[----:B------:R-:W-:-:S03]  /*65b0*/  NOP ;  /* 0x0000000000007918 */ /* 0x000fc60000000000 */
[----:B------:R-:W-:Y:S01]  /*65c0*/  LDS.64 R6, [R46] ;  /* 0x000000002e067984 */ /* 0x000fe20000000a00 */
[C---:B0-----:R-:W-:Y:S02]  /*65d0*/  VIADD R23, R0.reuse, 0x40 ;  /* 0x0000004000177836 */ /* 0x041fe40000000000 */
[C---:B----4-:R-:W-:Y:S01]  /*65e0*/  VIADD R25, R0.reuse, 0xc0 ;  /* 0x000000c000197836 */ /* 0x050fe20000000000 */
[----:B------:R-:W-:Y:S01]  /*65f0*/  LDS.64 R8, [R47+0x100] ;  /* 0x000100002f087984 */ /* 0x000fe20000000a00 */
[----:B-1----:R-:W-:-:S03]  /*6600*/  VIADD R13, R0, 0x20 ;  /* 0x00000020000d7836 */ /* 0x002fc60000000000 */
[----:B------:R-:W-:Y:S04]  /*6610*/  LDS.64 R48, [R48+0x200] ;  /* 0x0002000030307984 */ /* 0x000fe80000000a00 */
[----:B------:R-:W-:Y:S04]  /*6620*/  LDS.64 R10, [R10+0x300] ;  /* 0x000300000a0a7984 */ /* 0x000fe80000000a00 */
[----:B------:R-:W-:Y:S04]  /*6630*/  LDS.64 R14, [R14+0x400] ;  /* 0x000400000e0e7984 */ /* 0x000fe80000000a00 */
[----:B------:R-:W-:Y:S04]  /*6640*/  LDS.64 R16, [R16+0x500] ;  /* 0x0005000010107984 */ /* 0x000fe80000000a00 */
[----:B------:R-:W-:Y:S04]  /*6650*/  LDS.64 R18, [R18+0x600] ;  /* 0x0006000012127984 */ /* 0x000fe80000000a00 */
[----:B------:R-:W-:Y:S04]  /*6660*/  LDS.64 R20, [R20+0x700] ;  /* 0x0007000014147984 */ /* 0x000fe80000000a00 */
[----:B------:R0:W-:Y:S01]  /*6670*/  @!P0 STS [UR4+0x4200], R3 ;  /* 0x00420003ff008988 */ /* 0x0001e20008000804 */
[----:B------:R-:W-:Y:S01]  /*6680*/  BAR.SYNC.DEFER_BLOCKING 0x0 ;  /* 0x0000000000007b1d */ /* 0x000fe20000010000 */
[----:B------:R-:W-:Y:S01]  /*6690*/  IADD3 R5, P0, PT, R5, R0, RZ ;  /* 0x0000000005057210 */ /* 0x000fe20007f1e0ff */
[----:B0-----:R-:W-:-:S04]  /*66a0*/  VIADD R3, R0, 0x60 ;  /* 0x0000006000037836 */ /* 0x001fc80000000000 */
[----:B------:R-:W-:Y:S01]  /*66b0*/  IMAD.X R12, RZ, RZ, RZ, P0 ;  /* 0x000000ffff0c7224 */ /* 0x000fe200000e06ff */
[----:B--2---:R-:W-:-:S04]  /*66c0*/  LEA R4, P0, R5, UR8, 0x3 ;  /* 0x0000000805047c11 */ /* 0x004fc8000f8018ff */
[----:B------:R-:W-:Y:S01]  /*66d0*/  LEA.HI.X R5, R5, UR9, R12, 0x3, P0 ;  /* 0x0000000905057c11 */ /* 0x000fe200080f1c0c */
[----:B------:R-:W0:Y:S02]  /*66e0*/  LDS R2, [UR4+0x4200] ;  /* 0x00420004ff027984 */ /* 0x000e240008000800 */
[CC--:B0-----:R-:W-:Y:S02]  /*66f0*/  ISETP.GE.AND P0, PT, R0.reuse, R2.reuse, PT ;  /* 0x000000020000720c */ /* 0x0c1fe40003f06270 */
[-C--:B------:R-:W-:Y:S01]  /*6700*/  ISETP.GE.AND P1, PT, R13, R2.reuse, PT ;  /* 0x000000020d00720c */ /* 0x080fe20003f26270 */
[C---:B------:R-:W-:Y:S01]  /*6710*/  VIADD R13, R0.reuse, 0x80 ;  /* 0x00000080000d7836 */ /* 0x040fe20000000000 */
[-C--:B------:R-:W-:Y:S01]  /*6720*/  ISETP.GE.AND P2, PT, R23, R2.reuse, PT ;  /* 0x000000021700720c */ /* 0x080fe20003f46270 */
[C---:B------:R-:W-:Y:S01]  /*6730*/  VIADD R23, R0.reuse, 0xa0 ;  /* 0x000000a000177836 */ /* 0x040fe20000000000 */
        /* <DEDUP_REMOVED lines=16> */
.L_x_234:
[----:B-1----:R-:W-:Y:S01]  /*6840*/  STS.64 [R13], R6 ;  /* 0x000000060d007388 */ /* 0x002fe20000000a00 */
[----:B------:R-:W1:Y:S01]  /*6850*/  LDCU.64 UR8, c[0x0][0x390] ;  /* 0x00007200ff0877ac */ /* 0x000e620008000a00 */
[----:B------:R-:W-:Y:S02]  /*6860*/  IMAD.IADD R5, R5, 0x1, R0 ;  /* 0x0000000105057824 */ /* 0x000fe400078e0200 */
        /* <DEDUP_REMOVED lines=8> */
[----:B------:R-:W-:Y:S04]  /*68f0*/  LDS.64 R8, [R46] ;  /* 0x000000002e087984 */ /* 0x000fe80000000a00 */
[----:B------:R-:W-:Y:S01]  /*6900*/  LDS.64 R10, [R47+0x100] ;  /* 0x000100002f0a7984 */ /* 0x000fe20000000a00 */
[----:B0-----:R-:W-:-:S03]  /*6910*/  IMAD.IADD R13, R12, 0x1, R0 ;  /* 0x000000010c0d7824 */ /* 0x001fc600078e0200 */
[----:B------:R-:W-:Y:S01]  /*6920*/  LDS.64 R6, [R48+0x200] ;  /* 0x0002000030067984 */ /* 0x000fe20000000a00 */
[C---:B------:R-:W-:Y:S02]  /*6930*/  VIADD R25, R13.reuse, 0x20 ;  /* 0x000000200d197836 */ /* 0x040fe40000000000 */
[C---:B------:R-:W-:Y:S01]  /*6940*/  VIADD R27, R13.reuse, 0x40 ;  /* 0x000000400d1b7836 */ /* 0x040fe20000000000 */
[----:B------:R-:W-:Y:S01]  /*6950*/  LDS.64 R14, [R52+0x300] ;  /* 0x00030000340e7984 */ /* 0x000fe20000000a00 */
[----:B------:R-:W-:-:S03]  /*6960*/  VIADD R29, R13, 0xc0 ;  /* 0x000000c00d1d7836 */ /* 0x000fc60000000000 */
        /* <DEDUP_REMOVED lines=9> */
[----:B-1----:R-:W-:-:S04]  /*6a00*/  LEA R4, P0, R5, UR8, 0x3 ;  /* 0x0000000805047c11 */ /* 0x002fc8000f8018ff */
[----:B------:R-:W-:Y:S01]  /*6a10*/  LEA.HI.X R5, R5, UR9, R0, 0x3, P0 ;  /* 0x0000000905057c11 */ /* 0x000fe200080f1c00 */
        /* <DEDUP_REMOVED lines=22> */
.L_x_235:
        /* <DEDUP_REMOVED lines=16> */
.L_x_337:


//--------------------- .text._ZN3cub18CUB_300001_SM_10006detail10merge_sort30DeviceMergeSortPartitionKernelIN6thrust24THRUST_300001_SM_1000_NS6detail15normal_iteratorINS5_10device_ptrIdEEEEjN4cuda3std3__44lessIfEEdEEvbT_PT2_T0_SJ_PSJ_T1_SJ_i --------------------------
	.section	.text._ZN3cub18CUB_300001_SM_10006detail10merge_sort30DeviceMergeSortPartitionKernelIN6thrust24THRUST_300001_SM_1000_NS6detail15normal_iteratorINS5_10device_ptrIdEEEEjN4cuda3std3__44lessIfEEdEEvbT_PT2_T0_SJ_PSJ_T1_SJ_i,"ax",@progbits
	.align	128
        .global         _ZN3cub18CUB_300001_SM_10006detail10merge_sort30DeviceMergeSortPartitionKernelIN6thrust24THRUST_300001_SM_1000_NS6detail15normal_iteratorINS5_10device_ptrIdEEEEjN4cuda3std3__44lessIfEEdEEvbT_PT2_T0_SJ_PSJ_T1_SJ_i
        .type           _ZN3cub18CUB_300001_SM_10006detail10merge_sort30DeviceMergeSortPartitionKernelIN6thrust24THRUST_300001_SM_1000_NS6detail15normal_iteratorINS5_10device_ptrIdEEEEjN4cuda3std3__44lessIfEEdEEvbT_PT2_T0_SJ_PSJ_T1_SJ_i,@function
        .size           _ZN3cub18CUB_300001_SM_10006detail10merge_sort30DeviceMergeSortPartitionKernelIN6thrust24THRUST_300001_SM_1000_NS6detail15normal_iteratorINS5_10device_ptrIdEEEEjN4cuda3std3__44lessIfEEdEEvbT_PT2_T0_SJ_PSJ_T1_SJ_i,(.L_x_338 - _ZN3cub18CUB_300001_SM_10006detail10merge_sort30DeviceMergeSortPartitionKernelIN6thrust24THRUST_300001_SM_1000_NS6detail15normal_iteratorINS5_10device_ptrIdEEEEjN4cuda3std3__44lessIfEEdEEvbT_PT2_T0_SJ_PSJ_T1_SJ_i)
        .other          _ZN3cub18CUB_300001_SM_10006detail10merge_sort30DeviceMergeSortPartitionKernelIN6thrust24THRUST_300001_SM_1000_NS6detail15normal_iteratorINS5_10device_ptrIdEEEEjN4cuda3std3__44lessIfEEdEEvbT_PT2_T0_SJ_PSJ_T1_SJ_i,@"STO_CUDA_ENTRY STV_DEFAULT"
_ZN3cub18CUB_300001_SM_10006detail10merge_sort30DeviceMergeSortPartitionKernelIN6thrust24THRUST_300001_SM_1000_NS6detail15normal_iteratorINS5_10device_ptrIdEEEEjN4cuda3std3__44lessIfEEdEEvbT_PT2_T0_SJ_PSJ_T1_SJ_i:
.text._ZN3cub18CUB_300001_SM_10006detail10merge_sort30DeviceMergeSortPartitionKernelIN6thrust24THRUST_300001_SM_1000_NS6detail15normal_iteratorINS5_10device_ptrIdEEEEjN4cuda3std3__44lessIfEEdEEvbT_PT2_T0_SJ_PSJ_T1_SJ_i:
[----:B------:R-:W-:Y:S01]  /*0000*/  LDC R1, c[0x0][0x37c] ;  /* 0x0000df00ff017b82 */ /* 0x000fe20000000800 */
[----:B------:R-:W0:Y:S01]  /*0010*/  S2R R0, SR_CTAID.X ;  /* 0x0000000000007919 */ /* 0x000e220000002500 */
[----:B------:R-:W0:Y:S01]  /*0020*/  LDCU UR4, c[0x0][0x360] ;  /* 0x00006c00ff0477ac */ /* 0x000e220008000800 */
[----:B------:R-:W0:Y:S01]  /*0030*/  S2R R3, SR_TID.X ;  /* 0x0000000000037919 */ /* 0x000e220000002100 */
[----:B------:R-:W1:Y:S01]  /*0040*/  LDCU UR6, c[0x0][0x39c] ;  /* 0x00007380ff0677ac */ /* 0x000e620008000800 */
[----:B0-----:R-:W-:-:S05]  /*0050*/  IMAD R0, R0, UR4, R3 ;  /* 0x0000000400007c24 */ /* 0x001fca000f8e0203 */
[----:B-1----:R-:W-:-:S13]  /*0060*/  ISETP.GE.U32.AND P0, PT, R0, UR6, PT ;  /* 0x0000000600007c0c */ /* 0x002fda000bf06070 */
[----:B------:R-:W-:Y:S05]  /*0070*/  @P0 EXIT ;  /* 0x000000000000094d */ /* 0x000fea0003800000 */
[----:B------:R-:W0:Y:S01]  /*0080*/  LDCU UR5, c[0x0][0x3ac] ;  /* 0x00007580ff0577ac */ /* 0x000e220008000800 */
[----:B------:R-:W-:Y:S01]  /*0090*/  VIADD R2, R0, 0x1 ;  /* 0x0000000100027836 */ /* 0x000fe20000000000 */
[----:B------:R-:W-:Y:S01]  /*00a0*/  ACQBULK ;  /* 0x000000000000782e */ /* 0x000fe20000000000 */
[----:B------:R-:W1:Y:S03]  /*00b0*/  LDCU UR7, c[0x0][0x3b0] ;  /* 0x00007600ff0777ac */ /* 0x000e660008000800 */
[----:B------:R-:W-:Y:S01]  /*00c0*/  ISETP.NE.AND P0, PT, R2, UR6, PT ;  /* 0x0000000602007c0c */ /* 0x000fe2000bf05270 */
[----:B------:R-:W2:Y:S01]  /*00d0*/  LDCU UR10, c[0x0][0x398] ;  /* 0x00007300ff0a77ac */ /* 0x000ea20008000800 */
[----:B------:R-:W3:Y:S01]  /*00e0*/  LDCU.64 UR8, c[0x0][0x358] ;  /* 0x00006b00ff0877ac */ /* 0x000ee20008000a00 */
[----:B0-----:R-:W-:-:S10]  /*00f0*/  UIADD3 UR4, UPT, UPT, -UR5, URZ, URZ ;  /* 0x000000ff05047290 */ /* 0x001fd4000fffe1ff */
[----:B------:R-:W0:Y:S01]  /*0100*/  @!P0 LDC.64 R4, c[0x0][0x3a0] ;  /* 0x0000e800ff048b82 */ /* 0x000e220000000a00 */
[----:B------:R-:W-:Y:S01]  /*0110*/  LOP3.LUT R2, R0, UR4, RZ, 0xc0, !PT ;  /* 0x0000000400027c12 */ /* 0x000fe2000f8ec0ff */
[----:B------:R-:W-:-:S04]  /*0120*/  USHF.R.U32.HI UR4, URZ, 0x1, UR5 ;  /* 0x00000001ff047899 */ /* 0x000fc80008011605 */
[----:B-1----:R-:W-:Y:S01]  /*0130*/  IMAD R3, R2, UR7, RZ ;  /* 0x0000000702037c24 */ /* 0x002fe2000f8e02ff */
[----:B------:R-:W-:-:S04]  /*0140*/  UIMAD UR4, UR4, UR7, URZ ;  /* 0x00000007040472a4 */ /* 0x000fc8000f8e02ff */
[----:B------:R-:W-:-:S04]  /*0150*/  LOP3.LUT R2, RZ, R3, RZ, 0x33, !PT ;  /* 0x00000003ff027212 */ /* 0x000fc800078e33ff */
[----:B------:R-:W-:-:S04]  /*0160*/  VIMNMX.U32 R2, PT, PT, R2, UR4, PT ;  /* 0x0000000402027c48 */ /* 0x000fc8000bfe0000 */
[----:B--2---:R-:W-:Y:S01]  /*0170*/  VIADDMNMX.U32 R2, R2, R3, UR10, PT ;  /* 0x0000000a02027e46 */ /* 0x004fe2000b800003 */
[----:B0-----:R-:W-:Y:S01]  /*0180*/  @!P0 IMAD.WIDE.U32 R4, R0, 0x4, R4 ;  /* 0x0000000400048825 */ /* 0x001fe200078e0004 */
[----:B------:R-:W-:Y:S02]  /*0190*/  VIMNMX.U32 R3, PT, PT, R3, UR10, PT ;  /* 0x0000000a03037c48 */ /* 0x000fe4000bfe0000 */
[----:B------:R-:W-:Y:S02]  /*01a0*/  LOP3.LUT R6, RZ, R2, RZ, 0x33, !PT ;  /* 0x00000002ff067212 */ /* 0x000fe400078e33ff */
[----:B---3--:R0:W-:Y:S02]  /*01b0*/  @!P0 STG.E desc[UR8][R4.64], R2 ;  /* 0x0000000204008986 */ /* 0x0081e4000c101908 */
[----:B------:R-:W-:-:S04]  /*01c0*/  VIMNMX.U32 R7, PT, PT, R6, UR4, PT ;  /* 0x0000000406077c48 */ /* 0x000fc8000bfe0000 */
[----:B------:R-:W-:Y:S01]  /*01d0*/  VIADDMNMX.U32 R7, R7, R2, UR10, PT ;  /* 0x0000000a07077e46 */ /* 0x000fe2000b800002 */
[----:B------:R-:W-:Y:S06]  /*01e0*/  @!P0 EXIT ;  /* 0x000000000000894d */ /* 0x000fec0003800000 */
[----:B------:R-:W1:Y:S01]  /*01f0*/  LDCU.U8 UR6, c[0x0][0x380] ;  /* 0x00007000ff0677ac */ /* 0x000e620008000000 */
[----:B------:R-:W-:Y:S01]  /*0200*/  BSSY.RECONVERGENT B0, `(.L_x_236) ;  /* 0x0000044000007945 */ /* 0x000fe20003800200 */
[----:B------:R-:W-:-:S06]  /*0210*/  UIADD3 UR4, UPT, UPT, UR5, -0x1, URZ ;  /* 0xffffffff05047890 */ /* 0x000fcc000fffe0ff */
[----:B0-----:R-:W-:-:S05]  /*0220*/  LOP3.LUT R4, R0, UR4, RZ, 0xc0, !PT ;  /* 0x0000000400047c12 */ /* 0x001fca000f8ec0ff */
[----:B------:R-:W-:Y:S01]  /*0230*/  IMAD R4, R4, UR7, RZ ;  /* 0x0000000704047c24 */ /* 0x000fe2000f8e02ff */
[----:B-1----:R-:W-:-:S04]  /*0240*/  UPRMT UR6, UR6, 0x8880, URZ ;  /* 0x0000888006067896 */ /* 0x002fc800080000ff */
[----:B------:R-:W-:-:S03]  /*0250*/  VIADDMNMX.U32 R4, R7, -R3, R4, PT ;  /* 0x8000000307047246 */ /* 0x000fc60003800004 */
[----:B------:R-:W-:Y:S02]  /*0260*/  UMOV UR4, UR6 ;  /* 0x0000000600047c82 */ /* 0x000fe40008000000 */
[----:B------:R-:W-:-:S09]  /*0270*/  UISETP.NE.AND UP0, UPT, UR4, URZ, UPT ;  /* 0x000000ff0400728c */ /* 0x000fd2000bf05270 */
[----:B------:R-:W-:Y:S05]  /*0280*/  BRA.U !UP0, `(.L_x_237) ;  /* 0x00000001087c7547 */ /* 0x000fea000b800000 */
[----:B------:R-:W-:Y:S01]  /*0290*/  IMAD.IADD R7, R7, 0x1, -R2 ;  /* 0x0000000107077824 */ /* 0x000fe200078e0a02 */
[----:B------:R-:W-:Y:S01]  /*02a0*/  VIADDMNMX.U32 R5, R2, -R3, R4, PT ;  /* 0x8000000302057246 */ /* 0x000fe20003800004 */
[----:B------:R-:W0:Y:S01]  /*02b0*/  LDCU.64 UR4, c[0x0][0x388] ;  /* 0x00007100ff0477ac */ /* 0x000e220008000a00 */
[----:B------:R-:W-:Y:S02]  /*02c0*/  BSSY.RECONVERGENT B1, `(.L_x_238) ;  /* 0x000001a000017945 */ /* 0x000fe40003800200 */
[----:B------:R-:W-:-:S05]  /*02d0*/  VIMNMX.U32 R6, PT, PT, R4, R7, !PT ;  /* 0x0000000704067248 */ /* 0x000fca0007fe0000 */
[----:B------:R-:W-:-:S05]  /*02e0*/  IMAD.IADD R6, R6, 0x1, -R7 ;  /* 0x0000000106067824 */ /* 0x000fca00078e0a07 */
[----:B------:R-:W-:-:S13]  /*02f0*/  ISETP.GE.U32.AND P0, PT, R6, R5, PT ;  /* 0x000000050600720c */ /* 0x000fda0003f06070 */
[----:B0-----:R-:W-:Y:S05]  /*0300*/  @P0 BRA `(.L_x_239) ;  /* 0x0000000000540947 */ /* 0x001fea0003800000 */
.L_x_240:
[----:B------:R-:W-:-:S05]  /*0310*/  IMAD.IADD R7, R5, 0x1, -R6 ;  /* 0x0000000105077824 */ /* 0x000fca00078e0a06 */
[----:B------:R-:W-:-:S04]  /*0320*/  LEA.HI R12, R7, R6, RZ, 0x1f ;  /* 0x00000006070c7211 */ /* 0x000fc800078ff8ff */
[-C--:B------:R-:W-:Y:S02]  /*0330*/  LOP3.LUT R7, RZ, R12.reuse, RZ, 0x33, !PT ;  /* 0x0000000cff077212 */ /* 0x080fe400078e33ff */
[----:B------:R-:W-:-:S03]  /*0340*/  IADD3 R9, P1, PT, R3, R12, RZ ;  /* 0x0000000c03097210 */ /* 0x000fc60007f3e0ff */
[----:B------:R-:W-:Y:S02]  /*0350*/  IMAD.IADD R7, R4, 0x1, R7 ;  /* 0x0000000104077824 */ /* 0x000fe400078e0207 */
[----:B------:R-:W-:Y:S01]  /*0360*/  IMAD.X R16, RZ, RZ, RZ, P1 ;  /* 0x000000ffff107224 */ /* 0x000fe200008e06ff */
[C---:B------:R-:W-:Y:S02]  /*0370*/  LEA R8, P1, R9.reuse, UR4, 0x3 ;  /* 0x0000000409087c11 */ /* 0x040fe4000f8218ff */
[----:B------:R-:W-:Y:S02]  /*0380*/  IADD3 R7, P0, PT, R2, R7, RZ ;  /* 0x0000000702077210 */ /* 0x000fe40007f1e0ff */
[----:B------:R-:W-:-:S03]  /*0390*/  LEA.HI.X R9, R9, UR5, R16, 0x3, P1 ;  /* 0x0000000509097c11 */ /* 0x000fc600088f1c10 */
[----:B------:R-:W-:Y:S01]  /*03a0*/  IMAD.X R14, RZ, RZ, RZ, P0 ;  /* 0x000000ffff0e7224 */ /* 0x000fe200000e06ff */
[C---:B------:R-:W-:Y:S02]  /*03b0*/  LEA R10, P0, R7.reuse, UR4, 0x3 ;  /* 0x00000004070a7c11 */ /* 0x040fe4000f8018ff */
[----:B------:R-:W2:Y:S02]  /*03c0*/  LDG.E.64 R8, desc[UR8][R8.64] ;  /* 0x0000000808087981 */ /* 0x000ea4000c1e1b00 */
[----:B------:R-:W-:-:S06]  /*03d0*/  LEA.HI.X R11, R7, UR5, R14, 0x3, P0 ;  /* 0x00000005070b7c11 */ /* 0x000fcc00080f1c0e */
[----:B------:R-:W3:Y:S01]  /*03e0*/  LDG.E.64 R10, desc[UR8][R10.64] ;  /* 0x000000080a0a7981 */ /* 0x000ee2000c1e1b00 */
[----:B--2---:R-:W-:Y:S08]  /*03f0*/  F2F.F32.F64 R14, R8 ;  /* 0x00000008000e7310 */ /* 0x004ff00000301000 */
[----:B---3--:R-:W0:Y:S02]  /*0400*/  F2F.F32.F64 R7, R10 ;  /* 0x0000000a00077310 */ /* 0x008e240000301000 */
[----:B0-----:R-:W-:-:S04]  /*0410*/  FSETP.GEU.AND P0, PT, R7, R14, PT ;  /* 0x0000000e0700720b */ /* 0x001fc80003f0e000 */
[----:B------:R-:W-:-:S09]  /*0420*/  SEL R5, R5, R12, P0 ;  /* 0x0000000c05057207 */ /* 0x000fd20000000000 */
[----:B------:R-:W-:-:S05]  /*0430*/  @P0 VIADD R6, R12, 0x1 ;  /* 0x000000010c060836 */ /* 0x000fca0000000000 */
[----:B------:R-:W-:-:S13]  /*0440*/  ISETP.GE.U32.AND P0, PT, R6, R5, PT ;  /* 0x000000050600720c */ /* 0x000fda0003f06070 */
[----:B------:R-:W-:Y:S05]  /*0450*/  @!P0 BRA `(.L_x_240) ;  /* 0xfffffffc00ac8947 */ /* 0x000fea000383ffff */
.L_x_239:
[----:B------:R-:W-:Y:S05]  /*0460*/  BSYNC.RECONVERGENT B1 ;  /* 0x0000000000017941 */ /* 0x000fea0003800200 */
.L_x_238:
[----:B------:R-:W-:Y:S05]  /*0470*/  BRA `(.L_x_241) ;  /* 0x0000000000707947 */ /* 0x000fea0003800000 */
.L_x_237:
[----:B------:R-:W-:Y:S01]  /*0480*/  IMAD.IADD R7, R7, 0x1, -R2 ;  /* 0x0000000107077824 */ /* 0x000fe200078e0a02 */
[----:B------:R-:W-:Y:S01]  /*0490*/  VIADDMNMX.U32 R5, R2, -R3, R4, PT ;  /* 0x8000000302057246 */ /* 0x000fe20003800004 */
[----:B------:R-:W0:Y:S03]  /*04a0*/  LDCU.64 UR4, c[0x0][0x390] ;  /* 0x00007200ff0477ac */ /* 0x000e260008000a00 */
[----:B------:R-:W-:-:S05]  /*04b0*/  VIMNMX.U32 R6, PT, PT, R4, R7, !PT ;  /* 0x0000000704067248 */ /* 0x000fca0007fe0000 */
[----:B------:R-:W-:-:S05]  /*04c0*/  IMAD.IADD R6, R6, 0x1, -R7 ;  /* 0x0000000106067824 */ /* 0x000fca00078e0a07 */
[----:B------:R-:W-:-:S13]  /*04d0*/  ISETP.GE.U32.AND P0, PT, R6, R5, PT ;  /* 0x000000050600720c */ /* 0x000fda0003f06070 */
[----:B0-----:R-:W-:Y:S05]  /*04e0*/  @P0 BRA `(.L_x_241) ;  /* 0x0000000000540947 */ /* 0x001fea0003800000 */
.L_x_242:
        /* <DEDUP_REMOVED lines=21> */
.L_x_241:
[----:B------:R-:W-:Y:S05]  /*0640*/  BSYNC.RECONVERGENT B0 ;  /* 0x0000000000007941 */ /* 0x000fea0003800200 */
.L_x_236:
[----:B------:R-:W0:Y:S01]  /*0650*/  LDC.64 R4, c[0x0][0x3a0] ;  /* 0x0000e800ff047b82 */ /* 0x000e220000000a00 */
[----:B------:R-:W-:Y:S02]  /*0660*/  IMAD.IADD R3, R3, 0x1, R6 ;  /* 0x0000000103037824 */ /* 0x000fe400078e0206 */
[----:B0-----:R-:W-:-:S05]  /*0670*/  IMAD.WIDE.U32 R4, R0, 0x4, R4 ;  /* 0x0000000400047825 */ /* 0x001fca00078e0004 */
[----:B------:R-:W-:Y:S01]  /*0680*/  STG.E desc[UR8][R4.64], R3 ;  /* 0x0000000304007986 */ /* 0x000fe2000c101908 */
[----:B------:R-:W-:Y:S05]  /*0690*/  EXIT ;  /* 0x000000000000794d */ /* 0x000fea0003800000 */
.L_x_243:
        /* <DEDUP_REMOVED lines=14> */
.L_x_338:


//--------------------- .text._ZN3cub18CUB_300001_SM_10006detail10merge_sort30DeviceMergeSortBlockSortKernelINS2_10policy_hubIN6thrust24THRUST_300001_SM_1000_NS6detail15normal_iteratorINS6_10device_ptrIdEEEEE9Policy600ESB_SB_SB_SB_jN4cuda3std3__44lessIfEEddEEvbT0_T1_T2_T3_T4_PT6_PT7_T5_NS1_7vsmem_tE --------------------------
	.section	.text._ZN3cub18CUB_300001_SM_10006detail10merge_sort30DeviceMergeSortBlockSortKernelINS2_10policy_hubIN6thrust24THRUST_300001_SM_1000_NS6detail15normal_iteratorINS6_10device_ptrIdEEEEE9Policy600ESB_SB_SB_SB_jN4cuda3std3__44lessIfEEddEEvbT0_T1_T2_T3_T4_PT6_PT7_T5_NS1_7vsmem_tE,"ax",@progbits
	.align	128
        .global         _ZN3cub18CUB_300001_SM_10006detail10merge_sort30DeviceMergeSortBlockSortKernelINS2_10policy_hubIN6thrust24THRUST_300001_SM_1000_NS6detail15normal_iteratorINS6_10device_ptrIdEEEEE9Policy600ESB_SB_SB_SB_jN4cuda3std3__44lessIfEEddEEvbT0_T1_T2_T3_T4_PT6_PT7_T5_NS1_7vsmem_tE
        .type           _ZN3cub18CUB_300001_SM_10006detail10merge_sort30DeviceMergeSortBlockSortKernelINS2_10policy_hubIN6thrust24THRUST_300001_SM_1000_NS6detail15normal_iteratorINS6_10device_ptrIdEEEEE9Policy600ESB_SB_SB_SB_jN4cuda3std3__44lessIfEEddEEvbT0_T1_T2_T3_T4_PT6_PT7_T5_NS1_7vsmem_tE,@function
        .size           _ZN3cub18CUB_300001_SM_10006detail10merge_sort30DeviceMergeSortBlockSortKernelINS2_10policy_hubIN6thrust24THRUST_300001_SM_1000_NS6detail15normal_iteratorINS6_10device_ptrIdEEEEE9Policy600ESB_SB_SB_SB_jN4cuda3std3__44lessIfEEddEEvbT0_T1_T2_T3_T4_PT6_PT7_T5_NS1_7vsmem_tE,(.L_x_339 - _ZN3cub18CUB_300001_SM_10006detail10merge_sort30DeviceMergeSortBlockSortKernelINS2_10policy_hubIN6thrust24THRUST_300001_SM_1000_NS6detail15normal_iteratorINS6_10device_ptrIdEEEEE9Policy600ESB_SB_SB_SB_jN4cuda3std3__44lessIfEEddEEvbT0_T1_T2_T3_T4_PT6_PT7_T5_NS1_7vsmem_tE)
        .other          _ZN3cub18CUB_300001_SM_10006detail10merge_sort30DeviceMergeSortBlockSortKernelINS2_10policy_hubIN6thrust24THRUST_300001_SM_1000_NS6detail15normal_iteratorINS6_10device_ptrIdEEEEE9Policy600ESB_SB_SB_SB_jN4cuda3std3__44lessIfEEddEEvbT0_T1_T2_T3_T4_PT6_PT7_T5_NS1_7vsmem_tE,@"STO_CUDA_ENTRY STV_DEFAULT"
_ZN3cub18CUB_300001_SM_10006detail10merge_sort30DeviceMergeSortBlockSortKernelINS2_10policy_hubIN6thrust24THRUST_300001_SM_1000_NS6detail15normal_iteratorINS6_10device_ptrIdEEEEE9Policy600ESB_SB_SB_SB_jN4cuda3std3__44lessIfEEddEEvbT0_T1_T2_T3_T4_PT6_PT7_T5_NS1_7vsmem_tE:
.text._ZN3cub18CUB_300001_SM_10006detail10merge_sort30DeviceMergeSortBlockSortKernelINS2_10policy_hubIN6thrust24THRUST_300001_SM_1000_NS6detail15normal_iteratorINS6_10device_ptrIdEEEEE9Policy600ESB_SB_SB_SB_jN4cuda3std3__44lessIfEEddEEvbT0_T1_T2_T3_T4_PT6_PT7_T5_NS1_7vsmem_tE:
[----:B------:R-:W-:Y:S01]  /*0000*/  LDC R1, c[0x0][0x37c] ;  /* 0x0000df00ff017b82 */ /* 0x000fe20000000800 */
[----:B------:R-:W0:Y:S01]  /*0010*/  S2R R58, SR_CTAID.X ;  /* 0x00000000003a7919 */ /* 0x000e220000002500 */
[----:B------:R-:W1:Y:S01]  /*0020*/  LDCU UR4, c[0x0][0x370] ;  /* 0x00006e00ff0477ac */ /* 0x000e620008000800 */
[----:B------:R-:W2:Y:S01]  /*0030*/  LDCU.64 UR6, c[0x0][0x358] ;  /* 0x00006b00ff0677ac */ /* 0x000ea20008000a00 */
[----:B-1----:R-:W-:-:S06]  /*0040*/  UIADD3 UR4, UPT, UPT, UR4, -0x1, URZ ;  /* 0xffffffff04047890 */ /* 0x002fcc000fffe0ff */
[C---:B0-----:R-:W-:Y:S01]  /*0050*/  ISETP.GE.U32.AND P0, PT, R58.reuse, UR4, PT ;  /* 0x000000043a007c0c */ /* 0x041fe2000bf06070 */
[----:B------:R-:W-:-:S12]  /*0060*/  IMAD.SHL.U32 R58, R58, 0x800, RZ ;  /* 0x000008003a3a7824 */ /* 0x000fd800078e00ff */
[----:B--2---:R-:W-:Y:S05]  /*0070*/  @P0 BRA `(.L_x_244) ;  /* 0x0000003800240947 */ /* 0x004fea0003800000 */
        /* <DEDUP_REMOVED lines=10> */
[----:B------:R-:W-:-:S03]  /*0120*/  IMAD.X R50, RZ, RZ, RZ, P0 ;  /* 0x000000ffff327224 */ /* 0x000fc600000e06ff */
[----:B-1----:R-:W-:Y:S02]  /*0130*/  IADD3 R2, P0, PT, R51, UR4, RZ ;  /* 0x0000000433027c10 */ /* 0x002fe4000ff1e0ff */
[----:B------:R-:W-:-:S04]  /*0140*/  SHF.L.U64.HI R50, R3, 0x3, R50 ;  /* 0x0000000303327819 */ /* 0x000fc80000010232 */
        /* <DEDUP_REMOVED lines=30> */
[----:B------:R-:W-:Y:S01]  /*0330*/  LEA R48, R20, UR4, 0x3 ;  /* 0x0000000414307c11 */ /* 0x000fe2000f8e18ff */
[C---:B------:R-:W-:Y:S01]  /*0340*/  VIADD R20, R23.reuse, 0x3 ;  /* 0x0000000317147836 */ /* 0x040fe20000000000 */
[----:B------:R-:W-:Y:S02]  /*0350*/  LEA R47, R22, UR4, 0x3 ;  /* 0x00000004162f7c11 */ /* 0x000fe4000f8e18ff */
[----:B------:R-:W-:Y:S01]  /*0360*/  LEA R46, R24, UR4, 0x3 ;  /* 0x00000004182e7c11 */ /* 0x000fe2000f8e18ff */
[C---:B------:R-:W-:Y:S01]  /*0370*/  VIADD R24, R23.reuse, 0x5 ;  /* 0x0000000517187836 */ /* 0x040fe20000000000 */
[----:B------:R-:W-:Y:S01]  /*0380*/  LEA R45, R2, UR4, 0x3 ;  /* 0x00000004022d7c11 */ /* 0x000fe2000f8e18ff */
[C---:B------:R-:W-:Y:S01]  /*0390*/  VIADD R2, R23.reuse, 0x1 ;  /* 0x0000000117027836 */ /* 0x040fe20000000000 */
[----:B------:R-:W-:Y:S01]  /*03a0*/  LEA R44, R26, UR4, 0x3 ;  /* 0x000000041a2c7c11 */ /* 0x000fe2000f8e18ff */
[C---:B------:R-:W-:Y:S01]  /*03b0*/  VIADD R26, R23.reuse, 0x6 ;  /* 0x00000006171a7836 */ /* 0x040fe20000000000 */
[----:B------:R-:W-:-:S02]  /*03c0*/  IADD3 R22, PT, PT, R23, 0x4, RZ ;  /* 0x0000000417167810 */ /* 0x000fc40007ffe0ff */
[-C--:B------:R-:W-:Y:S02]  /*03d0*/  LEA.HI.SX32 R2, R2, R23.reuse, 0x1b ;  /* 0x0000001702027211 */ /* 0x080fe400078fdaff */
[-C--:B------:R-:W-:Y:S02]  /*03e0*/  LEA.HI.SX32 R24, R24, R23.reuse, 0x1b ;  /* 0x0000001718187211 */ /* 0x080fe400078fdaff */
[----:B------:R-:W-:-:S04]  /*03f0*/  LEA.HI.SX32 R3, R26, R23, 0x1b ;  /* 0x000000171a037211 */ /* 0x000fc800078fdaff */
[----:B------:R-:W-:Y:S01]  /*0400*/  LEA R3, R3, UR4, 0x3 ;  /* 0x0000000403037c11 */ /* 0x000fe2000f8e18ff */
[----:B----4-:R0:W-:Y:S04]  /*0410*/  STS.64 [R49], R4 ;  /* 0x0000000431007388 */ /* 0x0101e80000000a00 */
[----:B-----5:R1:W-:Y:S04]  /*0420*/  STS.64 [R48+0x100], R6 ;  /* 0x0001000630007388 */ /* 0x0203e80000000a00 */
[----:B---3--:R2:W-:Y:S01]  /*0430*/  STS.64 [R47+0x200], R8 ;  /* 0x000200082f007388 */ /* 0x0085e20000000a00 */
[----:B0-----:R-:W-:-:S03]  /*0440*/  VIADD R4, R23, 0x2 ;  /* 0x0000000217047836 */ /* 0x001fc60000000000 */
[----:B------:R0:W-:Y:S01]  /*0450*/  STS.64 [R46+0x300], R10 ;  /* 0x0003000a2e007388 */ /* 0x0001e20000000a00 */
[-C--:B------:R-:W-:Y:S02]  /*0460*/  LEA.HI.SX32 R5, R22, R23.reuse, 0x1b ;  /* 0x0000001716057211 */ /* 0x080fe400078fdaff */
[-C--:B-1----:R-:W-:Y:S01]  /*0470*/  LEA.HI.SX32 R6, R20, R23.reuse, 0x1b ;  /* 0x0000001714067211 */ /* 0x082fe200078fdaff */
[----:B------:R1:W-:Y:S01]  /*0480*/  STS.64 [R45+0x400], R16 ;  /* 0x000400102d007388 */ /* 0x0003e20000000a00 */
[-C--:B------:R-:W-:Y:S01]  /*0490*/  LEA.HI.SX32 R4, R4, R23.reuse, 0x1b ;  /* 0x0000001704047211 */ /* 0x080fe200078fdaff */
[C---:B--2---:R-:W-:Y:S01]  /*04a0*/  VIADD R8, R23.reuse, 0x7 ;  /* 0x0000000717087836 */ /* 0x044fe20000000000 */
[----:B------:R-:W-:Y:S01]  /*04b0*/  LEA.HI.SX32 R9, R23, R23, 0x1b ;  /* 0x0000001717097211 */ /* 0x000fe200078fdaff */
[----:B------:R2:W-:Y:S01]  /*04c0*/  STS.64 [R44+0x500], R18 ;  /* 0x000500122c007388 */ /* 0x0005e20000000a00 */
[----:B------:R-:W-:Y:S02]  /*04d0*/  LEA R7, R4, UR4, 0x3 ;  /* 0x0000000404077c11 */ /* 0x000fe4000f8e18ff */
[----:B0-----:R-:W-:-:S02]  /*04e0*/  LEA R11, R28, UR4, 0x3 ;  /* 0x000000041c0b7c11 */ /* 0x001fc4000f8e18ff */
[----:B------:R-:W-:Y:S02]  /*04f0*/  LEA R10, R30, UR4, 0x3 ;  /* 0x000000041e0a7c11 */ /* 0x000fe4000f8e18ff */
[----:B-1----:R-:W-:Y:S01]  /*0500*/  LEA.HI.SX32 R16, R8, R23, 0x1b ;  /* 0x0000001708107211 */ /* 0x002fe200078fdaff */
[----:B------:R0:W-:Y:S01]  /*0510*/  STS.64 [R11+0x600], R12 ;  /* 0x0006000c0b007388 */ /* 0x0001e20000000a00 */
[----:B------:R-:W-:Y:S02]  /*0520*/  LEA R8, R2, UR4, 0x3 ;  /* 0x0000000402087c11 */ /* 0x000fe4000f8e18ff */
[----:B------:R-:W-:Y:S01]  /*0530*/  LEA R9, R9, UR4, 0x3 ;  /* 0x0000000409097c11 */ /* 0x000fe2000f8e18ff */
[----:B------:R-:W-:Y:S01]  /*0540*/  STS.64 [R10+0x700], R14 ;  /* 0x0007000e0a007388 */ /* 0x000fe20000000a00 */
[----:B------:R-:W-:Y:S01]  /*0550*/  LEA R6, R6, UR4, 0x3 ;  /* 0x0000000406067c11 */ /* 0x000fe2000f8e18ff */
[----:B------:R-:W-:Y:S01]  /*0560*/  NOP ;  /* 0x0000000000007918 */ /* 0x000fe20000000000 */
[----:B------:R-:W-:Y:S01]  /*0570*/  LEA R5, R5, UR4, 0x3 ;  /* 0x0000000405057c11 */ /* 0x000fe2000f8e18ff */
[----:B------:R-:W-:Y:S01]  /*0580*/  LDS.64 R38, [R8+0x8] ;  /* 0x0000080008267984 */ /* 0x000fe20000000a00 */
[----:B------:R-:W-:-:S02]  /*0590*/  LEA R4, R24, UR4, 0x3 ;  /* 0x0000000418047c11 */ /* 0x000fc4000f8e18ff */
[----:B------:R-:W-:Y:S01]  /*05a0*/  LEA R2, R16, UR4, 0x3 ;  /* 0x0000000410027c11 */ /* 0x000fe2000f8e18ff */
[----:B------:R-:W-:Y:S01]  /*05b0*/  LDS.64 R24, [R7+0x10] ;  /* 0x0000100007187984 */ /* 0x000fe20000000a00 */
[----:B--2---:R-:W-:-:S03]  /*05c0*/  IADD3 R18, P0, PT, R51, UR8, RZ ;  /* 0x0000000833127c10 */ /* 0x004fc6000ff1e0ff */
[----:B------:R-:W-:Y:S01]  /*05d0*/  LDS.64 R30, [R6+0x18] ;  /* 0x00001800061e7984 */ /* 0x000fe20000000a00 */
[----:B------:R-:W-:-:S03]  /*05e0*/  IADD3.X R19, PT, PT, R50, UR9, RZ, P0, !PT ;  /* 0x0000000932137c10 */ /* 0x000fc600087fe4ff */
[----:B------:R-:W-:Y:S04]  /*05f0*/  LDS.64 R36, [R5+0x20] ;  /* 0x0000200005247984 */ /* 0x000fe80000000a00 */
[----:B------:R-:W-:Y:S04]  /*0600*/  LDS.64 R22, [R4+0x28] ;  /* 0x0000280004167984 */ /* 0x000fe80000000a00 */
[----:B------:R-:W-:Y:S04]  /*0610*/  LDS.64 R28, [R3+0x30] ;  /* 0x00003000031c7984 */ /* 0x000fe80000000a00 */
[----:B------:R-:W-:Y:S04]  /*0620*/  LDS.64 R14, [R2+0x38] ;  /* 0x00003800020e7984 */ /* 0x000fe80000000a00 */
[----:B------:R-:W-:Y:S01]  /*0630*/  LDS.64 R16, [R9] ;  /* 0x0000000009107984 */ /* 0x000fe20000000a00 */
[----:B------:R-:W-:Y:S06]  /*0640*/  BAR.SYNC.DEFER_BLOCKING 0x0 ;  /* 0x0000000000007b1d */ /* 0x000fec0000010000 */
[----:B0-----:R-:W2:Y:S04]  /*0650*/  LDG.E.64 R12, desc[UR6][R18.64] ;  /* 0x00000006120c7981 */ /* 0x001ea8000c1e1b00 */
[----:B------:R-:W3:Y:S04]  /*0660*/  LDG.E.64 R20, desc[UR6][R18.64+0x100] ;  /* 0x0001000612147981 */ /* 0x000ee8000c1e1b00 */
[----:B------:R-:W4:Y:S04]  /*0670*/  LDG.E.64 R32, desc[UR6][R18.64+0x200] ;  /* 0x0002000612207981 */ /* 0x000f28000c1e1b00 */
[----:B------:R-:W5:Y:S04]  /*0680*/  LDG.E.64 R34, desc[UR6][R18.64+0x300] ;  /* 0x0003000612227981 */ /* 0x000f68000c1e1b00 */
[----:B------:R-:W5:Y:S04]  /*0690*/  LDG.E.64 R52, desc[UR6][R18.64+0x400] ;  /* 0x0004000612347981 */ /* 0x000f68000c1e1b00 */
[----:B------:R-:W5:Y:S04]  /*06a0*/  LDG.E.64 R58, desc[UR6][R18.64+0x500] ;  /* 0x00050006123a7981 */ /* 0x000f68000c1e1b00 */
[----:B------:R-:W5:Y:S04]  /*06b0*/  LDG.E.64 R60, desc[UR6][R18.64+0x600] ;  /* 0x00060006123c7981 */ /* 0x000f68000c1e1b00 */
[----:B------:R-:W5:Y:S04]  /*06c0*/  LDG.E.64 R62, desc[UR6][R18.64+0x700] ;  /* 0x00070006123e7981 */ /* 0x000f68000c1e1b00 */
[----:B--2---:R-:W-:Y:S04]  /*06d0*/  STS.64 [R49], R12 ;  /* 0x0000000c31007388 */ /* 0x004fe80000000a00 */
[----:B---3--:R-:W-:Y:S04]  /*06e0*/  STS.64 [R48+0x100], R20 ;  /* 0x0001001430007388 */ /* 0x008fe80000000a00 */
        /* <DEDUP_REMOVED lines=11> */
[----:B------:R-:W-:Y:S04]  /*07a0*/  LDS.64 R42, [R4+0x28] ;  /* 0x00002800042a7984 */ /* 0x000fe80000000a00 */
[----:B------:R-:W-:Y:S04]  /*07b0*/  LDS.64 R20, [R3+0x30] ;  /* 0x0000300003147984 */ /* 0x000fe80000000a00 */
[----:B------:R-:W-:Y:S04]  /*07c0*/  LDS.64 R56, [R2+0x38] ;  /* 0x0000380002387984 */ /* 0x000fe80000000a00 */
[----:B------:R-:W1:Y:S01]  /*07d0*/  LDS.64 R12, [R9] ;  /* 0x00000000090c7984 */ /* 0x000e620000000a00 */
[----:B------:R-:W-:Y:S06]  /*07e0*/  BAR.SYNC.DEFER_BLOCKING 0x0 ;  /* 0x0000000000007b1d */ /* 0x000fec0000010000 */
[----:B0-----:R-:W-:Y:S02]  /*07f0*/  F2F.F32.F64 R34, R26 ;  /* 0x0000001a00227310 */ /* 0x001fe40000301000 */
[----:B------:R-:W-:Y:S06]  /*0800*/  PREEXIT ;  /* 0x000000000000782d */ /* 0x000fec0000000000 */
[----:B------:R-:W0:Y:S08]  /*0810*/  F2F.F32.F64 R35, R54 ;  /* 0x0000003600237310 */ /* 0x000e300000301000 */
[----:B------:R-:W-:Y:S01]  /*0820*/  F2F.F32.F64 R32, R40 ;  /* 0x0000002800207310 */ /* 0x000fe20000301000 */
[----:B0-----:R-:W-:-:S07]  /*0830*/  FSETP.GEU.AND P1, PT, R34, R35, PT ;  /* 0x000000232200720b */ /* 0x001fce0003f2e000 */
[----:B-1----:R-:W0:Y:S01]  /*0840*/  F2F.F32.F64 R33, R12 ;  /* 0x0000000c00217310 */ /* 0x002e220000301000 */
[----:B------:R-:W-:Y:S01]  /*0850*/  MOV R34, R26 ;  /* 0x0000001a00227202 */ /* 0x000fe20000000f00 */
[----:B------:R-:W-:-:S06]  /*0860*/  IMAD.MOV.U32 R35, RZ, RZ, R27 ;  /* 0x000000ffff237224 */ /* 0x000fcc00078e001b */
[----:B------:R-:W-:Y:S01]  /*0870*/  F2F.F32.F64 R58, R56 ;  /* 0x00000038003a7310 */ /* 0x000fe20000301000 */
[----:B------:R-:W-:Y:S01]  /*0880*/  @!P1 IMAD.MOV.U32 R34, RZ, RZ, R54 ;  /* 0x000000ffff229224 */ /* 0x000fe200078e0036 */
[----:B------:R-:W-:Y:S01]  /*0890*/  @!P1 MOV R54, R26 ;  /* 0x0000001a00369202 */ /* 0x000fe20000000f00 */
[----:B------:R-:W-:Y:S01]  /*08a0*/  @!P1 IMAD.MOV.U32 R35, RZ, RZ, R55 ;  /* 0x000000ffff239224 */ /* 0x000fe200078e0037 */
[----:B0-----:R-:W-:-:S04]  /*08b0*/  FSETP.GEU.AND P2, PT, R32, R33, PT ;  /* 0x000000212000720b */ /* 0x001fc80003f4e000 */
[----:B------:R-:W0:Y:S01]  /*08c0*/  F2F.F32.F64 R59, R20 ;  /* 0x00000014003b7310 */ /* 0x000e220000301000 */
[----:B------:R-:W-:Y:S01]  /*08d0*/  MOV R32, R40 ;  /* 0x0000002800207202 */ /* 0x000fe20000000f00 */
[----:B------:R-:W-:Y:S02]  /*08e0*/  IMAD.MOV.U32 R33, RZ, RZ, R41 ;  /* 0x000000ffff217224 */ /* 0x000fe400078e0029 */
[----:B------:R-:W-:Y:S02]  /*08f0*/  @!P1 IMAD.MOV.U32 R55, RZ, RZ, R27 ;  /* 0x000000ffff379224 */ /* 0x000fe400078e001b */
[----:B------:R-:W-:Y:S02]  /*0900*/  IMAD.MOV.U32 R26, RZ, RZ, R56 ;  /* 0x000000ffff1a7224 */ /* 0x000fe400078e0038 */
[----:B------:R-:W-:Y:S01]  /*0910*/  F2F.F32.F64 R52, R42 ;  /* 0x0000002a00347310 */ /* 0x000fe20000301000 */
[----:B------:R-:W-:Y:S02]  /*0920*/  IMAD.MOV.U32 R27, RZ, RZ, R57 ;  /* 0x000000ffff1b7224 */ /* 0x000fe400078e0039 */
[----:B------:R-:W-:-:S02]  /*0930*/  @!P2 IMAD.MOV.U32 R32, RZ, RZ, R12 ;  /* 0x000000ffff20a224 */ /* 0x000fc400078e000c */
[----:B------:R-:W-:Y:S01]  /*0940*/  @!P2 IMAD.MOV.U32 R33, RZ, RZ, R13 ;  /* 0x000000ffff21a224 */ /* 0x000fe200078e000d */
[----:B0-----:R-:W-:Y:S02]  /*0950*/  FSETP.GEU.AND P6, PT, R58, R59, PT ;  /* 0x0000003b3a00720b */ /* 0x001fe40003fce000 */
[----:B------:R-:W0:Y:S01]  /*0960*/  F2F.F32.F64 R53, R18 ;  /* 0x0000001200357310 */ /* 0x000e220000301000 */
[----:B------:R-:W-:Y:S02]  /*0970*/  @!P2 IMAD.MOV.U32 R12, RZ, RZ, R40 ;  /* 0x000000ffff0ca224 */ /* 0x000fe400078e0028 */
[----:B------:R-:W-:-:S05]  /*0980*/  @!P2 IMAD.MOV.U32 R13, RZ, RZ, R41 ;  /* 0x000000ffff0da224 */ /* 0x000fca00078e0029 */
[----:B------:R-:W-:Y:S03]  /*0990*/  F2F.F32.F64 R61, R32 ;  /* 0x00000020003d7310 */ /* 0x000fe60000301000 */
[----:B------:R-:W-:Y:S01]  /*09a0*/  @!P6 MOV R26, R20 ;  /* 0x00000014001ae202 */ /* 0x000fe20000000f00 */
[----:B------:R-:W-:Y:S01]  /*09b0*/  @!P6 IMAD.MOV.U32 R27, RZ, RZ, R21 ;  /* 0x000000ffff1be224 */ /* 0x000fe200078e0015 */
[----:B0-----:R-:W-:Y:S01]  /*09c0*/  FSETP.GEU.AND P0, PT, R52, R53, PT ;  /* 0x000000353400720b */ /* 0x001fe20003f0e000 */
[----:B------:R-:W-:Y:S01]  /*09d0*/  IMAD.MOV.U32 R53, RZ, RZ, R43 ;  /* 0x000000ffff357224 */ /* 0x000fe200078e002b */
[----:B------:R-:W-:Y:S01]  /*09e0*/  MOV R52, R42 ;  /* 0x0000002a00347202 */ /* 0x000fe20000000f00 */
[----:B------:R-:W-:Y:S01]  /*09f0*/  @!P6 IMAD.MOV.U32 R20, RZ, RZ, R56 ;  /* 0x000000ffff14e224 */ /* 0x000fe200078e0038 */
[----:B------:R-:W0:Y:S01]  /*0a00*/  F2F.F32.F64 R58, R54 ;  /* 0x00000036003a7310 */ /* 0x000e220000301000 */
[----:B------:R-:W-:-:S03]  /*0a10*/  @!P6 IMAD.MOV.U32 R21, RZ, RZ, R57 ;  /* 0x000000ffff15e224 */ /* 0x000fc600078e0039 */
[----:B------:R-:W-:Y:S01]  /*0a20*/  MOV R40, R20 ;  /* 0x0000001400287202 */ /* 0x000fe20000000f00 */
[----:B------:R-:W-:-:S03]  /*0a30*/  IMAD.MOV.U32 R41, RZ, RZ, R21 ;  /* 0x000000ffff297224 */ /* 0x000fc600078e0015 */
[----:B------:R-:W-:Y:S01]  /*0a40*/  F2F.F32.F64 R57, R20 ;  /* 0x0000001400397310 */ /* 0x000fe20000301000 */
[----:B------:R-:W-:Y:S01]  /*0a50*/  @!P0 IMAD.MOV.U32 R52, RZ, RZ, R18 ;  /* 0x000000ffff348224 */ /* 0x000fe200078e0012 */
[----:B------:R-:W-:Y:S01]  /*0a60*/  @!P0 MOV R18, R42 ;  /* 0x0000002a00128202 */ /* 0x000fe20000000f00 */
[----:B------:R-:W-:Y:S01]  /*0a70*/  @!P0 IMAD.MOV.U32 R53, RZ, RZ, R19 ;  /* 0x000000ffff358224 */ /* 0x000fe200078e0013 */
[----:B------:R-:W-:Y:S01]  /*0a80*/  MOV R42, R54 ;  /* 0x00000036002a7202 */ /* 0x000fe20000000f00 */
[----:B------:R-:W-:Y:S01]  /*0a90*/  @!P0 IMAD.MOV.U32 R19, RZ, RZ, R43 ;  /* 0x000000ffff138224 */ /* 0x000fe200078e002b */
[----:B0-----:R-:W-:Y:S02]  /*0aa0*/  FSETP.GEU.AND P3, PT, R58, R61, PT ;  /* 0x0000003d3a00720b */ /* 0x001fe40003f6e000 */
[----:B------:R-:W0:Y:S01]  /*0ab0*/  F2F.F32.F64 R60, R52 ;  /* 0x00000034003c7310 */ /* 0x000e220000301000 */
[----:B------:R-:W-:-:S07]  /*0ac0*/  IMAD.MOV.U32 R43, RZ, RZ, R55 ;  /* 0x000000ffff2b7224 */ /* 0x000fce00078e0037 */
[----:B------:R-:W-:Y:S03]  /*0ad0*/  F2F.F32.F64 R63, R34 ;  /* 0x00000022003f7310 */ /* 0x000fe60000301000 */
[----:B------:R-:W-:Y:S01]  /*0ae0*/  @!P3 IMAD.MOV.U32 R42, RZ, RZ, R32 ;  /* 0x000000ffff2ab224 */ /* 0x000fe200078e0020 */
[----:B------:R-:W-:Y:S01]  /*0af0*/  @!P3 MOV R32, R54 ;  /* 0x000000360020b202 */ /* 0x000fe20000000f00 */
[----:B------:R-:W-:Y:S01]  /*0b00*/  @!P3 IMAD.MOV.U32 R43, RZ, RZ, R33 ;  /* 0x000000ffff2bb224 */ /* 0x000fe200078e0021 */
[----:B0-----:R-:W-:Y:S02]  /*0b10*/  FSETP.GEU.AND P5, PT, R57, R60, PT ;  /* 0x0000003c3900720b */ /* 0x001fe40003fae000 */
[----:B------:R-:W0:Y:S01]  /*0b20*/  F2F.F32.F64 R56, R18 ;  /* 0x0000001200387310 */ /* 0x000e220000301000 */
[----:B------:R-:W-:Y:S02]  /*0b30*/  @!P3 IMAD.MOV.U32 R33, RZ, RZ, R55 ;  /* 0x000000ffff21b224 */ /* 0x000fe400078e0037 */
[----:B------:R-:W-:-:S02]  /*0b40*/  IMAD.MOV.U32 R54, RZ, RZ, R18 ;  /* 0x000000ffff367224 */ /* 0x000fc400078e0012 */
[----:B------:R-:W-:-:S03]  /*0b50*/  IMAD.MOV.U32 R55, RZ, RZ, R19 ;  /* 0x000000ffff377224 */ /* 0x000fc600078e0013 */
[----:B------:R-:W-:Y:S03]  /*0b60*/  F2F.F32.F64 R64, R26 ;  /* 0x0000001a00407310 */ /* 0x000fe60000301000 */
[----:B------:R-:W-:Y:S01]  /*0b70*/  @!P5 IMAD.MOV.U32 R40, RZ, RZ, R52 ;  /* 0x000000ffff28d224 */ /* 0x000fe200078e0034 */
[----:B------:R-:W-:Y:S01]  /*0b80*/  @!P5 MOV R52, R20 ;  /* 0x000000140034d202 */ /* 0x000fe20000000f00 */
[----:B------:R-:W-:Y:S01]  /*0b90*/  @!P5 IMAD.MOV.U32 R41, RZ, RZ, R53 ;  /* 0x000000ffff29d224 */ /* 0x000fe200078e0035 */
[----:B0-----:R-:W-:Y:S01]  /*0ba0*/  FSETP.GEU.AND P4, PT, R56, R63, PT ;  /* 0x0000003f3800720b */ /* 0x001fe20003f8e000 */
[----:B------:R-:W-:Y:S01]  /*0bb0*/  @!P5 IMAD.MOV.U32 R53, RZ, RZ, R21 ;  /* 0x000000ffff35d224 */ /* 0x000fe200078e0015 */
[----:B------:R-:W-:Y:S01]  /*0bc0*/  MOV R20, R38 ;  /* 0x0000002600147202 */ /* 0x000fe20000000f00 */
[----:B------:R-:W0:Y:S01]  /*0bd0*/  F2F.F32.F64 R57, R40 ;  /* 0x0000002800397310 */ /* 0x000e220000301000 */
[----:B------:R-:W-:-:S02]  /*0be0*/  IMAD.MOV.U32 R21, RZ, RZ, R39 ;  /* 0x000000ffff157224 */ /* 0x000fc400078e0027 */
[----:B------:R-:W-:Y:S01]  /*0bf0*/  @!P2 IMAD.MOV.U32 R20, RZ, RZ, R16 ;  /* 0x000000ffff14a224 */ /* 0x000fe200078e0010 */
[----:B------:R-:W-:Y:S01]  /*0c00*/  @!P2 MOV R16, R38 ;  /* 0x000000260010a202 */ /* 0x000fe20000000f00 */
[----:B------:R-:W-:Y:S01]  /*0c10*/  @!P2 IMAD.MOV.U32 R21, RZ, RZ, R17 ;  /* 0x000000ffff15a224 */ /* 0x000fe200078e0011 */
[----:B------:R-:W-:Y:S01]  /*0c20*/  MOV R38, R22 ;  /* 0x0000001600267202 */ /* 0x000fe20000000f00 */
[----:B------:R-:W-:Y:S01]  /*0c30*/  @!P2 IMAD.MOV.U32 R17, RZ, RZ, R39 ;  /* 0x000000ffff11a224 */ /* 0x000fe200078e0027 */
[----:B------:R-:W-:Y:S01]  /*0c40*/  F2F.F32.F64 R61, R52 ;  /* 0x00000034003d7310 */ /* 0x000fe20000301000 */
[----:B------:R-:W-:Y:S01]  /*0c50*/  IMAD.MOV.U32 R39, RZ, RZ, R23 ;  /* 0x000000ffff277224 */ /* 0x000fe200078e0017 */
[----:B------:R-:W-:Y:S01]  /*0c60*/  @!P0 MOV R38, R36 ;  /* 0x0000002400268202 */ /* 0x000fe20000000f00 */
[----:B------:R-:W-:Y:S01]  /*0c70*/  @!P4 IMAD.MOV.U32 R54, RZ, RZ, R34 ;  /* 0x000000ffff36c224 */ /* 0x000fe200078e0022 */
[----:B------:R-:W-:Y:S01]  /*0c80*/  @!P4 MOV R34, R18 ;  /* 0x000000120022c202 */ /* 0x000fe20000000f00 */
[----:B------:R-:W-:-:S02]  /*0c90*/  @!P4 IMAD.MOV.U32 R55, RZ, RZ, R35 ;  /* 0x000000ffff37c224 */ /* 0x000fc400078e0023 */
[----:B------:R-:W-:Y:S01]  /*0ca0*/  @!P4 IMAD.MOV.U32 R35, RZ, RZ, R19 ;  /* 0x000000ffff23c224 */ /* 0x000fe200078e0013 */
[----:B------:R-:W-:Y:S01]  /*0cb0*/  F2F.F32.F64 R59, R42 ;  /* 0x0000002a003b7310 */ /* 0x000fe20000301000 */
[----:B------:R-:W-:Y:S01]  /*0cc0*/  @!P0 IMAD.MOV.U32 R39, RZ, RZ, R37 ;  /* 0x000000ffff278224 */ /* 0x000fe200078e0025 */
[----:B0-----:R-:W-:Y:S01]  /*0cd0*/  FSETP.GEU.AND P2, PT, R64, R57, PT ;  /* 0x000000394000720b */ /* 0x001fe20003f4e000 */
[----:B------:R-:W-:Y:S02]  /*0ce0*/  @!P0 IMAD.MOV.U32 R36, RZ, RZ, R22 ;  /* 0x000000ffff248224 */ /* 0x000fe400078e0016 */
[----:B------:R-:W-:Y:S02]  /*0cf0*/  @!P0 IMAD.MOV.U32 R37, RZ, RZ, R23 ;  /* 0x000000ffff258224 */ /* 0x000fe400078e0017 */
[----:B------:R-:W-:Y:S01]  /*0d00*/  IMAD.MOV.U32 R22, RZ, RZ, R14 ;  /* 0x000000ffff167224 */ /* 0x000fe200078e000e */
[----:B------:R-:W0:Y:S01]  /*0d10*/  F2F.F32.F64 R62, R54 ;  /* 0x00000036003e7310 */ /* 0x000e220000301000 */
[----:B------:R-:W-:-:S02]  /*0d20*/  IMAD.MOV.U32 R23, RZ, RZ, R15 ;  /* 0x000000ffff177224 */ /* 0x000fc400078e000f */
[----:B------:R-:W-:Y:S01]  /*0d30*/  @!P6 IMAD.MOV.U32 R22, RZ, RZ, R28 ;  /* 0x000000ffff16e224 */ /* 0x000fe200078e001c */
[----:B------:R-:W-:Y:S01]  /*0d40*/  @!P6 MOV R28, R14 ;  /* 0x0000000e001ce202 */ /* 0x000fe20000000f00 */
[----:B------:R-:W-:Y:S01]  /*0d50*/  @!P6 IMAD.MOV.U32 R23, RZ, RZ, R29 ;  /* 0x000000ffff17e224 */ /* 0x000fe200078e001d */
[----:B------:R-:W-:Y:S01]  /*0d60*/  MOV R14, R52 ;  /* 0x00000034000e7202 */ /* 0x000fe20000000f00 */
[----:B------:R-:W-:Y:S01]  /*0d70*/  IMAD.MOV.U32 R18, RZ, RZ, R26 ;  /* 0x000000ffff127224 */ /* 0x000fe200078e001a */
[----:B------:R-:W1:Y:S01]  /*0d80*/  F2F.F32.F64 R60, R34 ;  /* 0x00000022003c7310 */ /* 0x000e620000301000 */
[----:B------:R-:W-:Y:S02]  /*0d90*/  IMAD.MOV.U32 R19, RZ, RZ, R27 ;  /* 0x000000ffff137224 */ /* 0x000fe400078e001b */
[----:B------:R-:W-:Y:S02]  /*0da0*/  @!P6 IMAD.MOV.U32 R29, RZ, RZ, R15 ;  /* 0x000000ffff1de224 */ /* 0x000fe400078e000f */
[----:B------:R-:W-:Y:S01]  /*0db0*/  @!P2 IMAD.MOV.U32 R18, RZ, RZ, R40 ;  /* 0x000000ffff12a224 */ /* 0x000fe200078e0028 */
[----:B0-----:R-:W-:Y:S01]  /*0dc0*/  FSETP.GEU.AND P0, PT, R61, R62, PT ;  /* 0x0000003e3d00720b */ /* 0x001fe20003f0e000 */
[----:B------:R-:W-:Y:S01]  /*0dd0*/  @!P2 IMAD.MOV.U32 R19, RZ, RZ, R41 ;  /* 0x000000ffff13a224 */ /* 0x000fe200078e0029 */
[----:B------:R-:W-:Y:S01]  /*0de0*/  F2F.F32.F64 R65, R12 ;  /* 0x0000000c00417310 */ /* 0x000fe20000301000 */
[----:B------:R-:W-:-:S02]  /*0df0*/  IMAD.MOV.U32 R15, RZ, RZ, R53 ;  /* 0x000000ffff0f7224 */ /* 0x000fc400078e0035 */
[----:B------:R-:W-:Y:S01]  /*0e00*/  @!P2 IMAD.MOV.U32 R40, RZ, RZ, R26 ;  /* 0x000000ffff28a224 */ /* 0x000fe200078e001a */
[----:B------:R-:W-:Y:S01]  /*0e10*/  MOV R26, R34 ;  /* 0x00000022001a7202 */ /* 0x000fe20000000f00 */
[----:B------:R-:W-:Y:S01]  /*0e20*/  @!P2 IMAD.MOV.U32 R41, RZ, RZ, R27 ;  /* 0x000000ffff29a224 */ /* 0x000fe200078e001b */
[----:B-1----:R-:W-:Y:S01]  /*0e30*/  FSETP.GEU.AND P6, PT, R60, R59, PT ;  /* 0x0000003b3c00720b */ /* 0x002fe20003fce000 */
[----:B------:R-:W-:Y:S01]  /*0e40*/  IMAD.MOV.U32 R56, RZ, RZ, R30 ;  /* 0x000000ffff387224 */ /* 0x000fe200078e001e */
[----:B------:R-:W0:Y:S01]  /*0e50*/  F2F.F32.F64 R58, R32 ;  /* 0x00000020003a7310 */ /* 0x000e220000301000 */
[----:B------:R-:W-:Y:S02]  /*0e60*/  IMAD.MOV.U32 R57, RZ, RZ, R31 ;  /* 0x000000ffff397224 */ /* 0x000fe400078e001f */
[----:B------:R-:W-:Y:S01]  /*0e70*/  @!P0 IMAD.MOV.U32 R14, RZ, RZ, R54 ;  /* 0x000000ffff0e8224 */ /* 0x000fe200078e0036 */
[----:B------:R-:W-:Y:S01]  /*0e80*/  @!P0 MOV R54, R52 ;  /* 0x0000003400368202 */ /* 0x000fe20000000f00 */
[----:B------:R-:W-:Y:S01]  /*0e90*/  @!P0 IMAD.MOV.U32 R15, RZ, RZ, R55 ;  /* 0x000000ffff0f8224 */ /* 0x000fe200078e0037 */
[----:B------:R-:W-:Y:S01]  /*0ea0*/  MOV R52, R40 ;  /* 0x0000002800347202 */ /* 0x000fe20000000f00 */
[----:B------:R-:W-:Y:S01]  /*0eb0*/  @!P1 IMAD.MOV.U32 R56, RZ, RZ, R24 ;  /* 0x000000ffff389224 */ /* 0x000fe200078e0018 */
[----:B------:R-:W-:Y:S01]  /*0ec0*/  F2F.F32.F64 R60, R40 ;  /* 0x00000028003c7310 */ /* 0x000fe20000301000 */
[----:B------:R-:W-:Y:S01]  /*0ed0*/  @!P1 IMAD.MOV.U32 R57, RZ, RZ, R25 ;  /* 0x000000ffff399224 */ /* 0x000fe200078e0019 */
[----:B------:R-:W-:Y:S01]  /*0ee0*/  @!P1 MOV R24, R30 ;  /* 0x0000001e00189202 */ /* 0x000fe20000000f00 */
[----:B------:R-:W-:Y:S01]  /*0ef0*/  @!P1 IMAD.MOV.U32 R25, RZ, RZ, R31 ;  /* 0x000000ffff199224 */ /* 0x000fe200078e001f */
[----:B------:R-:W-:Y:S01]  /*0f00*/  MOV R30, R32 ;  /* 0x00000020001e7202 */ /* 0x000fe20000000f00 */
[----:B------:R-:W-:-:S02]  /*0f10*/  IMAD.MOV.U32 R27, RZ, RZ, R35 ;  /* 0x000000ffff1b7224 */ /* 0x000fc400078e0023 */
[----:B------:R-:W-:Y:S01]  /*0f20*/  @!P6 IMAD.MOV.U32 R26, RZ, RZ, R42 ;  /* 0x000000ffff1ae224 */ /* 0x000fe200078e002a */
[----:B------:R-:W1:Y:S01]  /*0f30*/  F2F.F32.F64 R61, R14 ;  /* 0x0000000e003d7310 */ /* 0x000e620000301000 */
[----:B------:R-:W-:Y:S01]  /*0f40*/  @!P6 IMAD.MOV.U32 R27, RZ, RZ, R43 ;  /* 0x000000ffff1be224 */ /* 0x000fe200078e002b */
[----:B0-----:R-:W-:Y:S01]  /*0f50*/  FSETP.GEU.AND P1, PT, R58, R65, PT ;  /* 0x000000413a00720b */ /* 0x001fe20003f2e000 */
[----:B------:R-:W-:Y:S01]  /*0f60*/  @!P6 IMAD.MOV.U32 R43, RZ, RZ, R35 ;  /* 0x000000ffff2be224 */ /* 0x000fe200078e0023 */
[----:B------:R-:W-:Y:S01]  /*0f70*/  @!P6 MOV R42, R34 ;  /* 0x00000022002ae202 */ /* 0x000fe20000000f00 */
[----:B------:R-:W-:Y:S01]  /*0f80*/  IMAD.MOV.U32 R34, RZ, RZ, R24 ;  /* 0x000000ffff227224 */ /* 0x000fe200078e0018 */
[----:B------:R-:W-:Y:S01]  /*0f90*/  @!P3 MOV R34, R20 ;  /* 0x000000140022b202 */ /* 0x000fe20000000f00 */
[----:B------:R-:W-:Y:S01]  /*0fa0*/  IMAD.MOV.U32 R35, RZ, RZ, R25 ;  /* 0x000000ffff237224 */ /* 0x000fe200078e0019 */
[----:B------:R-:W-:Y:S01]  /*0fb0*/  F2F.F32.F64 R64, R26 ;  /* 0x0000001a00407310 */ /* 0x000fe20000301000 */
[----:B------:R-:W-:-:S02]  /*0fc0*/  @!P0 IMAD.MOV.U32 R55, RZ, RZ, R53 ;  /* 0x000000ffff378224 */ /* 0x000fc400078e0035 */
[----:B------:R-:W-:Y:S02]  /*0fd0*/  @!P3 IMAD.MOV.U32 R35, RZ, RZ, R21 ;  /* 0x000000ffff23b224 */ /* 0x000fe400078e0015 */
[----:B------:R-:W-:Y:S02]  /*0fe0*/  @!P3 IMAD.MOV.U32 R20, RZ, RZ, R24 ;  /* 0x000000ffff14b224 */ /* 0x000fe400078e0018 */
[----:B------:R-:W-:Y:S01]  /*0ff0*/  @!P3 IMAD.MOV.U32 R21, RZ, RZ, R25 ;  /* 0x000000ffff15b224 */ /* 0x000fe200078e0019 */
[----:B-1----:R-:W-:Y:S01]  /*1000*/  FSETP.GEU.AND P3, PT, R60, R61, PT ;  /* 0x0000003d3c00720b */ /* 0x002fe20003f6e000 */
[----:B------:R-:W-:Y:S01]  /*1010*/  IMAD.MOV.U32 R31, RZ, RZ, R33 ;  /* 0x000000ffff1f7224 */ /* 0x000fe200078e0021 */
[----:B------:R-:W0:Y:S01]  /*1020*/  F2F.F32.F64 R61, R54 ;  /* 0x00000036003d7310 */ /* 0x000e220000301000 */
[----:B------:R-:W-:Y:S01]  /*1030*/  @!P1 MOV R30, R12 ;  /* 0x0000000c001e9202 */ /* 0x000fe20000000f00 */
[----:B------:R-:W-:Y:S01]  /*1040*/  @!P1 IMAD.MOV.U32 R31, RZ, RZ, R13 ;  /* 0x000000ffff1f9224 */ /* 0x000fe200078e000d */
[----:B------:R-:W-:Y:S01]  /*1050*/  @!P1 MOV R12, R32 ;  /* 0x00000020000c9202 */ /* 0x000fe20000000f00 */
[----:B------:R-:W-:-:S02]  /*1060*/  @!P1 IMAD.MOV.U32 R13, RZ, RZ, R33 ;  /* 0x000000ffff0d9224 */ /* 0x000fc400078e0021 */
[----:B------:R-:W-:Y:S02]  /*1070*/  IMAD.MOV.U32 R32, RZ, RZ, R28 ;  /* 0x000000ffff207224 */ /* 0x000fe400078e001c */
[----:B------:R-:W-:Y:S01]  /*1080*/  F2F.F32.F64 R62, R30 ;  /* 0x0000001e003e7310 */ /* 0x000fe20000301000 */
[----:B------:R-:W-:Y:S02]  /*1090*/  IMAD.MOV.U32 R33, RZ, RZ, R29 ;  /* 0x000000ffff217224 */ /* 0x000fe400078e001d */
[----:B------:R-:W-:Y:S01]  /*10a0*/  @!P5 IMAD.MOV.U32 R32, RZ, RZ, R38 ;  /* 0x000000ffff20d224 */ /* 0x000fe200078e0026 */
[----:B------:R-:W-:Y:S01]  /*10b0*/  @!P3 MOV R52, R14 ;  /* 0x0000000e0034b202 */ /* 0x000fe20000000f00 */
[----:B------:R-:W-:Y:S02]  /*10c0*/  @!P5 IMAD.MOV.U32 R33, RZ, RZ, R39 ;  /* 0x000000ffff21d224 */ /* 0x000fe400078e0027 */
[----:B------:R-:W-:Y:S01]  /*10d0*/  @!P5 IMAD.MOV.U32 R38, RZ, RZ, R28 ;  /* 0x000000ffff26d224 */ /* 0x000fe200078e001c */
[----:B------:R-:W1:Y:S01]  /*10e0*/  F2F.F32.F64 R59, R42 ;  /* 0x0000002a003b7310 */ /* 0x000e620000301000 */
[----:B------:R-:W-:Y:S01]  /*10f0*/  @!P5 IMAD.MOV.U32 R39, RZ, RZ, R29 ;  /* 0x000000ffff27d224 */ /* 0x000fe200078e001d */
[----:B0-----:R-:W-:Y:S01]  /*1100*/  FSETP.GEU.AND P5, PT, R61, R64, PT ;  /* 0x000000403d00720b */ /* 0x001fe20003fae000 */
[----:B------:R-:W-:-:S02]  /*1110*/  IMAD.MOV.U32 R53, RZ, RZ, R41 ;  /* 0x000000ffff357224 */ /* 0x000fc400078e0029 */
[----:B------:R-:W-:Y:S02]  /*1120*/  @!P3 IMAD.MOV.U32 R53, RZ, RZ, R15 ;  /* 0x000000ffff35b224 */ /* 0x000fe400078e000f */
[--C-:B------:R-:W-:Y:S01]  /*1130*/  IMAD.MOV.U32 R24, RZ, RZ, R36.reuse ;  /* 0x000000ffff187224 */ /* 0x100fe200078e0024 */
[----:B------:R-:W-:Y:S01]  /*1140*/  F2F.F32.F64 R58, R18 ;  /* 0x00000012003a7310 */ /* 0x000fe20000301000 */
[----:B------:R-:W-:Y:S01]  /*1150*/  IMAD.MOV.U32 R25, RZ, RZ, R37 ;  /* 0x000000ffff197224 */ /* 0x000fe200078e0025 */
[----:B------:R-:W-:Y:S01]  /*1160*/  @!P4 MOV R24, R56 ;  /* 0x000000380018c202 */ /* 0x000fe20000000f00 */
[----:B------:R-:W-:Y:S02]  /*1170*/  @!P4 IMAD.MOV.U32 R25, RZ, RZ, R57 ;  /* 0x000000ffff19c224 */ /* 0x000fe400078e0039 */
[----:B------:R-:W-:Y:S01]  /*1180*/  @!P4 IMAD.MOV.U32 R56, RZ, RZ, R36 ;  /* 0x000000ffff38c224 */ /* 0x000fe200078e0024 */
[----:B------:R-:W-:Y:S01]  /*1190*/  MOV R36, R42 ;  /* 0x0000002a00247202 */ /* 0x000fe20000000f00 */
[----:B------:R-:W-:Y:S01]  /*11a0*/  @!P4 IMAD.MOV.U32 R57, RZ, RZ, R37 ;  /* 0x000000ffff39c224 */ /* 0x000fe200078e0025 */
[----:B------:R-:W0:Y:S01]  /*11b0*/  F2F.F32.F64 R65, R52 ;  /* 0x0000003400417310 */ /* 0x000e220000301000 */
[----:B------:R-:W-:Y:S01]  /*11c0*/  @!P3 IMAD.MOV.U32 R14, RZ, RZ, R40 ;  /* 0x000000ffff0eb224 */ /* 0x000fe200078e0028 */
[----:B-1----:R-:W-:Y:S01]  /*11d0*/  FSETP.GEU.AND P4, PT, R59, R62, PT ;  /* 0x0000003e3b00720b */ /* 0x002fe20003f8e000 */
[----:B------:R-:W-:Y:S01]  /*11e0*/  @!P3 IMAD.MOV.U32 R15, RZ, RZ, R41 ;  /* 0x000000ffff0fb224 */ /* 0x000fe200078e0029 */
[----:B------:R-:W-:Y:S01]  /*11f0*/  MOV R40, R54 ;  /* 0x0000003600287202 */ /* 0x000fe20000000f00 */
[----:B------:R-:W-:Y:S01]  /*1200*/  IMAD.MOV.U32 R41, RZ, RZ, R55 ;  /* 0x000000ffff297224 */ /* 0x000fe200078e0037 */
[----:B------:R-:W-:Y:S01]  /*1210*/  MOV R28, R56 ;  /* 0x00000038001c7202 */ /* 0x000fe20000000f00 */
[----:B------:R-:W-:Y:S01]  /*1220*/  @!P5 IMAD.MOV.U32 R40, RZ, RZ, R26 ;  /* 0x000000ffff28d224 */ /* 0x000fe200078e001a */
[----:B------:R-:W-:Y:S01]  /*1230*/  F2F.F32.F64 R59, R14 ;  /* 0x0000000e003b7310 */ /* 0x000fe20000301000 */
[----:B------:R-:W-:Y:S01]  /*1240*/  @!P5 IMAD.MOV.U32 R41, RZ, RZ, R27 ;  /* 0x000000ffff29d224 */ /* 0x000fe200078e001b */
[----:B------:R-:W-:Y:S01]  /*1250*/  @!P5 MOV R26, R54 ;  /* 0x00000036001ad202 */ /* 0x000fe20000000f00 */
[----:B------:R-:W-:Y:S01]  /*1260*/  IMAD.MOV.U32 R29, RZ, RZ, R57 ;  /* 0x000000ffff1d7224 */ /* 0x000fe200078e0039 */
[----:B------:R-:W-:Y:S01]  /*1270*/  MOV R54, R38 ;  /* 0x0000002600367202 */ /* 0x000fe20000000f00 */
[----:B------:R-:W-:Y:S01]  /*1280*/  @!P6 IMAD.MOV.U32 R28, RZ, RZ, R34 ;  /* 0x000000ffff1ce224 */ /* 0x000fe200078e0022 */
[----:B------:R-:W-:Y:S01]  /*1290*/  @!P6 MOV R34, R56 ;  /* 0x000000380022e202 */ /* 0x000fe20000000f00 */
[----:B------:R-:W-:Y:S01]  /*12a0*/  @!P6 IMAD.MOV.U32 R29, RZ, RZ, R35 ;  /* 0x000000ffff1de224 */ /* 0x000fe200078e0023 */
[----:B------:R-:W1:Y:S01]  /*12b0*/  F2F.F32.F64 R62, R40 ;  /* 0x00000028003e7310 */ /* 0x000e620000301000 */
[----:B------:R-:W-:Y:S01]  /*12c0*/  @!P6 IMAD.MOV.U32 R35, RZ, RZ, R57 ;  /* 0x000000ffff23e224 */ /* 0x000fe200078e0039 */
[----:B0-----:R-:W-:Y:S01]  /*12d0*/  FSETP.GEU.AND P6, PT, R58, R65, PT ;  /* 0x000000413a00720b */ /* 0x001fe20003fce000 */
[----:B------:R-:W-:Y:S01]  /*12e0*/  IMAD.MOV.U32 R37, RZ, RZ, R43 ;  /* 0x000000ffff257224 */ /* 0x000fe200078e002b */
[----:B------:R-:W-:Y:S01]  /*12f0*/  @!P0 MOV R54, R24 ;  /* 0x0000001800368202 */ /* 0x000fe20000000f00 */
[----:B------:R-:W-:-:S02]  /*1300*/  @!P4 IMAD.MOV.U32 R36, RZ, RZ, R30 ;  /* 0x000000ffff24c224 */ /* 0x000fc400078e001e */
[----:B------:R-:W-:Y:S01]  /*1310*/  @!P4 IMAD.MOV.U32 R37, RZ, RZ, R31 ;  /* 0x000000ffff25c224 */ /* 0x000fe200078e001f */
[----:B------:R-:W-:Y:S01]  /*1320*/  F2F.F32.F64 R60, R12 ;  /* 0x0000000c003c7310 */ /* 0x000fe20000301000 */
[----:B------:R-:W-:Y:S02]  /*1330*/  @!P5 IMAD.MOV.U32 R27, RZ, RZ, R55 ;  /* 0x000000ffff1bd224 */ /* 0x000fe400078e0037 */
[----:B------:R-:W-:Y:S01]  /*1340*/  @!P4 IMAD.MOV.U32 R30, RZ, RZ, R42 ;  /* 0x000000ffff1ec224 */ /* 0x000fe200078e002a */
[----:B------:R-:W-:Y:S01]  /*1350*/  MOV R42, R34 ;  /* 0x00000022002a7202 */ /* 0x000fe20000000f00 */
[----:B------:R-:W-:Y:S02]  /*1360*/  @!P4 IMAD.MOV.U32 R31, RZ, RZ, R43 ;  /* 0x000000ffff1fc224 */ /* 0x000fe400078e002b */
[----:B------:R-:W-:Y:S01]  /*1370*/  IMAD.MOV.U32 R55, RZ, RZ, R39 ;  /* 0x000000ffff377224 */ /* 0x000fe200078e0027 */
[----:B------:R-:W-:Y:S01]  /*1380*/  F2F.F32.F64 R63, R36 ;  /* 0x00000024003f7310 */ /* 0x000fe20000301000 */
[----:B------:R-:W-:-:S02]  /*1390*/  @!P0 IMAD.MOV.U32 R55, RZ, RZ, R25 ;  /* 0x000000ffff378224 */ /* 0x000fc400078e0019 */
[----:B------:R-:W-:Y:S02]  /*13a0*/  @!P0 IMAD.MOV.U32 R24, RZ, RZ, R38 ;  /* 0x000000ffff188224 */ /* 0x000fe400078e0026 */
[----:B------:R-:W-:Y:S01]  /*13b0*/  @!P0 IMAD.MOV.U32 R25, RZ, RZ, R39 ;  /* 0x000000ffff198224 */ /* 0x000fe200078e0027 */
[----:B-1----:R-:W-:Y:S01]  /*13c0*/  FSETP.GEU.AND P0, PT, R59, R62, PT ;  /* 0x0000003e3b00720b */ /* 0x002fe20003f0e000 */
[----:B------:R-:W-:Y:S01]  /*13d0*/  IMAD.MOV.U32 R56, RZ, RZ, R18 ;  /* 0x000000ffff387224 */ /* 0x000fe200078e0012 */
[----:B------:R-:W0:Y:S01]  /*13e0*/  F2F.F32.F64 R58, R26 ;  /* 0x0000001a003a7310 */ /* 0x000e220000301000 */
[----:B------:R-:W-:Y:S01]  /*13f0*/  IMAD.MOV.U32 R57, RZ, RZ, R19 ;  /* 0x000000ffff397224 */ /* 0x000fe200078e0013 */
[----:B------:R-:W-:Y:S01]  /*1400*/  @!P6 MOV R56, R52 ;  /* 0x000000340038e202 */ /* 0x000fe20000000f00 */
[----:B------:R-:W-:Y:S01]  /*1410*/  @!P6 IMAD.MOV.U32 R57, RZ, RZ, R53 ;  /* 0x000000ffff39e224 */ /* 0x000fe200078e0035 */
[----:B------:R-:W-:Y:S01]  /*1420*/  @!P6 MOV R52, R18 ;  /* 0x000000120034e202 */ /* 0x000fe20000000f00 */
[----:B------:R-:W-:-:S02]  /*1430*/  @!P6 IMAD.MOV.U32 R53, RZ, RZ, R19 ;  /* 0x000000ffff35e224 */ /* 0x000fc400078e0013 */
[----:B------:R-:W-:Y:S01]  /*1440*/  IMAD.MOV.U32 R18, RZ, RZ, R20 ;  /* 0x000000ffff127224 */ /* 0x000fe200078e0014 */
[----:B------:R-:W1:Y:S01]  /*1450*/  F2F.F32.F64 R61, R30 ;  /* 0x0000001e003d7310 */ /* 0x000e620000301000 */
[----:B------:R-:W-:Y:S02]  /*1460*/  IMAD.MOV.U32 R19, RZ, RZ, R21 ;  /* 0x000000ffff137224 */ /* 0x000fe400078e0015 */
[----:B------:R-:W-:Y:S02]  /*1470*/  @!P1 IMAD.MOV.U32 R18, RZ, RZ, R16 ;  /* 0x000000ffff129224 */ /* 0x000fe400078e0010 */
[----:B------:R-:W-:Y:S01]  /*1480*/  IMAD.MOV.U32 R38, RZ, RZ, R22 ;  /* 0x000000ffff267224 */ /* 0x000fe200078e0016 */
[----:B------:R-:W-:Y:S01]  /*1490*/  @!P2 MOV R38, R32 ;  /* 0x000000200026a202 */ /* 0x000fe20000000f00 */
[----:B------:R-:W-:Y:S01]  /*14a0*/  IMAD.MOV.U32 R39, RZ, RZ, R23 ;  /* 0x000000ffff277224 */ /* 0x000fe200078e0017 */
[----:B------:R-:W-:Y:S01]  /*14b0*/  @!P4 MOV R42, R18 ;  /* 0x00000012002ac202 */ /* 0x000fe20000000f00 */
[----:B------:R-:W-:Y:S01]  /*14c0*/  @!P1 IMAD.MOV.U32 R19, RZ, RZ, R17 ;  /* 0x000000ffff139224 */ /* 0x000fe200078e0011 */
[----:B------:R-:W-:Y:S01]  /*14d0*/  F2F.F32.F64 R62, R52 ;  /* 0x00000034003e7310 */ /* 0x000fe20000301000 */
[----:B------:R-:W-:-:S02]  /*14e0*/  @!P2 IMAD.MOV.U32 R39, RZ, RZ, R33 ;  /* 0x000000ffff27a224 */ /* 0x000fc400078e0021 */
[----:B------:R-:W-:Y:S01]  /*14f0*/  @!P2 IMAD.MOV.U32 R32, RZ, RZ, R22 ;  /* 0x000000ffff20a224 */ /* 0x000fe200078e0016 */
[-C--:B------:R-:W-:Y:S01]  /*1500*/  MOV R22, R14.reuse ;  /* 0x0000000e00167202 */ /* 0x080fe20000000f00 */
[----:B------:R-:W-:Y:S01]  /*1510*/  @!P2 IMAD.MOV.U32 R33, RZ, RZ, R23 ;  /* 0x000000ffff21a224 */ /* 0x000fe200078e0017 */
[----:B0-----:R-:W-:Y:S01]  /*1520*/  FSETP.GEU.AND P2, PT, R58, R63, PT ;  /* 0x0000003f3a00720b */ /* 0x001fe20003f4e000 */
[----:B------:R-:W-:Y:S01]  /*1530*/  IMAD.MOV.U32 R23, RZ, RZ, R15 ;  /* 0x000000ffff177224 */ /* 0x000fe200078e000f */
[----:B------:R-:W-:Y:S01]  /*1540*/  F2F.F32.F64 R59, R56 ;  /* 0x00000038003b7310 */ /* 0x000fe20000301000 */
[----:B------:R-:W-:Y:S02]  /*1550*/  IMAD.MOV.U32 R43, RZ, RZ, R35 ;  /* 0x000000ffff2b7224 */ /* 0x000fe400078e0023 */
[----:B------:R-:W-:Y:S01]  /*1560*/  @!P0 IMAD.MOV.U32 R22, RZ, RZ, R40 ;  /* 0x000000ffff168224 */ /* 0x000fe200078e0028 */
[----:B------:R-:W-:Y:S01]  /*1570*/  @!P0 MOV R40, R14 ;  /* 0x0000000e00288202 */ /* 0x000fe20000000f00 */
[----:B------:R-:W-:Y:S01]  /*1580*/  @!P0 IMAD.MOV.U32 R23, RZ, RZ, R41 ;  /* 0x000000ffff178224 */ /* 0x000fe200078e0029 */
[----:B------:R-:W-:Y:S01]  /*1590*/  MOV R14, R26 ;  /* 0x0000001a000e7202 */ /* 0x000fe20000000f00 */
[----:B------:R-:W-:-:S02]  /*15a0*/  @!P4 IMAD.MOV.U32 R43, RZ, RZ, R19 ;  /* 0x000000ffff2bc224 */ /* 0x000fc400078e0013 */
[----:B------:R-:W-:Y:S01]  /*15b0*/  @!P4 IMAD.MOV.U32 R18, RZ, RZ, R34 ;  /* 0x000000ffff12c224 */ /* 0x000fe200078e0022 */
[----:B------:R-:W0:Y:S01]  /*15c0*/  F2F.F32.F64 R65, R22 ;  /* 0x0000001600417310 */ /* 0x000e220000301000 */
[----:B------:R-:W-:Y:S01]  /*15d0*/  @!P4 IMAD.MOV.U32 R19, RZ, RZ, R35 ;  /* 0x000000ffff13c224 */ /* 0x000fe200078e0023 */
[----:B-1----:R-:W-:Y:S01]  /*15e0*/  FSETP.GEU.AND P4, PT, R61, R60, PT ;  /* 0x0000003c3d00720b */ /* 0x002fe20003f8e000 */
[----:B------:R-:W-:Y:S02]  /*15f0*/  @!P0 IMAD.MOV.U32 R41, RZ, RZ, R15 ;  /* 0x000000ffff298224 */ /* 0x000fe400078e000f */
[----:B------:R-:W-:Y:S02]  /*1600*/  IMAD.MOV.U32 R34, RZ, RZ, R24 ;  /* 0x000000ffff227224 */ /* 0x000fe400078e0018 */
[----:B------:R-:W-:Y:S01]  /*1610*/  IMAD.MOV.U32 R35, RZ, RZ, R25 ;  /* 0x000000ffff237224 */ /* 0x000fe200078e0019 */
[----:B------:R-:W-:Y:S01]  /*1620*/  F2F.F32.F64 R58, R40 ;  /* 0x00000028003a7310 */ /* 0x000fe20000301000 */
[----:B------:R-:W-:-:S02]  /*1630*/  IMAD.MOV.U32 R15, RZ, RZ, R27 ;  /* 0x000000ffff0f7224 */ /* 0x000fc400078e001b */
[----:B------:R-:W-:Y:S01]  /*1640*/  @!P5 IMAD.MOV.U32 R34, RZ, RZ, R28 ;  /* 0x000000ffff22d224 */ /* 0x000fe200078e001c */
[----:B------:R-:W-:Y:S01]  /*1650*/  @!P5 MOV R28, R24 ;  /* 0x00000018001cd202 */ /* 0x000fe20000000f00 */
[----:B------:R-:W-:Y:S01]  /*1660*/  @!P5 IMAD.MOV.U32 R35, RZ, RZ, R29 ;  /* 0x000000ffff23d224 */ /* 0x000fe200078e001d */
[----:B------:R-:W-:Y:S01]  /*1670*/  MOV R24, R30 ;  /* 0x0000001e00187202 */ /* 0x000fe20000000f00 */
[----:B------:R-:W-:Y:S01]  /*1680*/  @!P2 IMAD.MOV.U32 R14, RZ, RZ, R36 ;  /* 0x000000ffff0ea224 */ /* 0x000fe200078e0024 */
[----:B------:R-:W-:Y:S01]  /*1690*/  @!P4 MOV R24, R12 ;  /* 0x0000000c0018c202 */ /* 0x000fe20000000f00 */
[----:B------:R-:W-:Y:S01]  /*16a0*/  @!P2 IMAD.MOV.U32 R15, RZ, RZ, R37 ;  /* 0x000000ffff0fa224 */ /* 0x000fe200078e0025 */
[----:B------:R-:W-:Y:S01]  /*16b0*/  @!P4 MOV R12, R30 ;  /* 0x0000001e000cc202 */ /* 0x000fe20000000f00 */
[----:B------:R-:W-:Y:S01]  /*16c0*/  @!P5 IMAD.MOV.U32 R29, RZ, RZ, R25 ;  /* 0x000000ffff1dd224 */ /* 0x000fe200078e0019 */
[----:B0-----:R-:W-:Y:S01]  /*16d0*/  FSETP.GEU.AND P5, PT, R62, R65, PT ;  /* 0x000000413e00720b */ /* 0x001fe20003fae000 */
[----:B------:R-:W-:Y:S01]  /*16e0*/  IMAD.MOV.U32 R25, RZ, RZ, R31 ;  /* 0x000000ffff197224 */ /* 0x000fe200078e001f */
[----:B------:R-:W0:Y:S01]  /*16f0*/  F2F.F32.F64 R63, R14 ;  /* 0x0000000e003f7310 */ /* 0x000e220000301000 */
[----:B------:R-:W-:-:S02]  /*1700*/  @!P2 IMAD.MOV.U32 R36, RZ, RZ, R26 ;  /* 0x000000ffff24a224 */ /* 0x000fc400078e001a */
[----:B------:R-:W-:Y:S02]  /*1710*/  @!P2 IMAD.MOV.U32 R37, RZ, RZ, R27 ;  /* 0x000000ffff25a224 */ /* 0x000fe400078e001b */
        /* <DEDUP_REMOVED lines=9> */
[----:B------:R-:W1:Y:S01]  /*17b0*/  F2F.F32.F64 R61, R24 ;  /* 0x00000018003d7310 */ /* 0x000e620000301000 */
[----:B------:R-:W-:Y:S01]  /*17c0*/  @!P4 IMAD.MOV.U32 R13, RZ, RZ, R31 ;  /* 0x000000ffff0dc224 */ /* 0x000fe200078e001f */
[----:B0-----:R-:W-:Y:S01]  /*17d0*/  FSETP.GEU.AND P3, PT, R58, R63, PT ;  /* 0x0000003f3a00720b */ /* 0x001fe20003f6e000 */
[----:B------:R-:W-:-:S02]  /*17e0*/  IMAD.MOV.U32 R30, RZ, RZ, R38 ;  /* 0x000000ffff1e7224 */ /* 0x000fc400078e0026 */
[----:B------:R-:W-:Y:S02]  /*17f0*/  IMAD.MOV.U32 R31, RZ, RZ, R39 ;  /* 0x000000ffff1f7224 */ /* 0x000fe400078e0027 */
        /* <DEDUP_REMOVED lines=8> */
[----:B------:R-:W-:-:S02]  /*1880*/  IMAD.MOV.U32 R39, RZ, RZ, R55 ;  /* 0x000000ffff277224 */ /* 0x000fc400078e0037 */
[----:B------:R-:W-:Y:S02]  /*1890*/  @!P5 IMAD.MOV.U32 R32, RZ, RZ, R22 ;  /* 0x000000ffff20d224 */ /* 0x000fe400078e0016 */
[----:B------:R-:W-:Y:S02]  /*18a0*/  @!P5 IMAD.MOV.U32 R33, RZ, RZ, R23 ;  /* 0x000000ffff21d224 */ /* 0x000fe400078e0017 */
[----:B------:R-:W-:Y:S02]  /*18b0*/  @!P0 IMAD.MOV.U32 R39, RZ, RZ, R35 ;  /* 0x000000ffff278224 */ /* 0x000fe400078e0023 */
[----:B------:R-:W-:Y:S01]  /*18c0*/  @!P0 IMAD.MOV.U32 R34, RZ, RZ, R54 ;  /* 0x000000ffff228224 */ /* 0x000fe200078e0036 */
[----:B------:R-:W0:Y:S01]  /*18d0*/  F2F.F32.F64 R64, R32 ;  /* 0x0000002000407310 */ /* 0x000e220000301000 */
[----:B------:R-:W-:Y:S01]  /*18e0*/  @!P0 IMAD.MOV.U32 R35, RZ, RZ, R55 ;  /* 0x000000ffff238224 */ /* 0x000fe200078e0037 */
[----:B-1----:R-:W-:Y:S01]  /*18f0*/  FSETP.GEU.AND P0, PT, R60, R61, PT ;  /* 0x0000003d3c00720b */ /* 0x002fe20003f0e000 */
[----:B------:R-:W-:Y:S01]  /*1900*/  IMAD.MOV.U32 R55, RZ, RZ, R41 ;  /* 0x000000ffff377224 */ /* 0x000fe200078e0029 */
[----:B------:R-:W-:Y:S01]  /*1910*/  MOV R54, R40 ;  /* 0x0000002800367202 */ /* 0x000fe20000000f00 */
        /* <DEDUP_REMOVED lines=8> */
[----:B------:R-:W-:Y:S02]  /*19a0*/  @!P3 IMAD.MOV.U32 R15, RZ, RZ, R41 ;  /* 0x000000ffff0fb224 */ /* 0x000fe400078e0029 */
[----:B------:R-:W-:Y:S02]  /*19b0*/  @!P0 IMAD.MOV.U32 R52, RZ, RZ, R24 ;  /* 0x000000ffff348224 */ /* 0x000fe400078e0018 */
[----:B------:R-:W-:Y:S01]  /*19c0*/  @!P0 IMAD.MOV.U32 R53, RZ, RZ, R25 ;  /* 0x000000ffff358224 */ /* 0x000fe200078e0019 */
[----:B------:R-:W1:Y:S01]  /*19d0*/  F2F.F32.F64 R63, R54 ;  /* 0x00000036003f7310 */ /* 0x000e620000301000 */
[----:B------:R-:W-:Y:S01]  /*19e0*/  IMAD.MOV.U32 R40, RZ, RZ, R28 ;  /* 0x000000ffff287224 */ /* 0x000fe200078e001c */
[----:B------:R-:W-:Y:S01]  /*19f0*/  @!P2 MOV R40, R42 ;  /* 0x0000002a0028a202 */ /* 0x000fe20000000f00 */
[----:B------:R-:W-:-:S02]  /*1a00*/  IMAD.MOV.U32 R41, RZ, RZ, R29 ;  /* 0x000000ffff297224 */ /* 0x000fc400078e001d */
[----:B------:R-:W-:Y:S02]  /*1a10*/  @!P2 IMAD.MOV.U32 R41, RZ, RZ, R43 ;  /* 0x000000ffff29a224 */ /* 0x000fe400078e002b */
[----:B------:R-:W-:Y:S01]  /*1a20*/  @!P2 IMAD.MOV.U32 R42, RZ, RZ, R28 ;  /* 0x000000ffff2aa224 */ /* 0x000fe200078e001c */
[----:B------:R-:W-:Y:S01]  /*1a30*/  F2F.F32.F64 R60, R14 ;  /* 0x0000000e003c7310 */ /* 0x000fe20000301000 */
[----:B------:R-:W-:Y:S01]  /*1a40*/  @!P2 IMAD.MOV.U32 R43, RZ, RZ, R29 ;  /* 0x000000ffff2ba224 */ /* 0x000fe200078e001d */
[----:B0-----:R-:W-:Y:S01]  /*1a50*/  FSETP.GEU.AND P2, PT, R59, R64, PT ;  /* 0x000000403b00720b */ /* 0x001fe20003f4e000 */
[----:B------:R-:W-:Y:S01]  /*1a60*/  @!P0 IMAD.MOV.U32 R24, RZ, RZ, R36 ;  /* 0x000000ffff188224 */ /* 0x000fe200078e0024 */
[----:B------:R-:W-:Y:S01]  /*1a70*/  MOV R28, R26 ;  /* 0x0000001a001c7202 */ /* 0x000fe20000000f00 */
[----:B------:R-:W-:Y:S01]  /*1a80*/  @!P0 IMAD.MOV.U32 R25, RZ, RZ, R37 ;  /* 0x000000ffff198224 */ /* 0x000fe200078e0025 */
[----:B------:R-:W-:Y:S01]  /*1a90*/  @!P5 MOV R28, R38 ;  /* 0x00000026001cd202 */ /* 0x000fe20000000f00 */
[----:B------:R-:W-:Y:S01]  /*1aa0*/  @!P1 IMAD.MOV.U32 R16, RZ, RZ, R20 ;  /* 0x000000ffff109224 */ /* 0x000fe200078e0014 */
[----:B------:R-:W0:Y:S01]  /*1ab0*/  F2F.F32.F64 R61, R52 ;  /* 0x00000034003d7310 */ /* 0x000e220000301000 */
[----:B------:R-:W-:Y:S01]  /*1ac0*/  @!P1 IMAD.MOV.U32 R17, RZ, RZ, R21 ;  /* 0x000000ffff119224 */ /* 0x000fe200078e0015 */
[----:B------:R-:W-:Y:S01]  /*1ad0*/  MOV R20, R18 ;  /* 0x0000001200147202 */ /* 0x000fe20000000f00 */
[----:B------:R-:W-:Y:S01]  /*1ae0*/  IMAD.MOV.U32 R29, RZ, RZ, R27 ;  /* 0x000000ffff1d7224 */ /* 0x000fe200078e001b */
[----:B------:R-:W-:Y:S01]  /*1af0*/  @!P4 MOV R20, R16 ;  /* 0x000000100014c202 */ /* 0x000fe20000000f00 */
[----:B------:R-:W-:-:S02]  /*1b00*/  @!P5 IMAD.MOV.U32 R29, RZ, RZ, R39 ;  /* 0x000000ffff1dd224 */ /* 0x000fc400078e0027 */
[----:B------:R-:W-:Y:S01]  /*1b10*/  @!P5 IMAD.MOV.U32 R38, RZ, RZ, R26 ;  /* 0x000000ffff26d224 */ /* 0x000fe200078e001a */
[----:B------:R-:W2:Y:S01]  /*1b20*/  F2F.F32.F64 R59, R24 ;  /* 0x00000018003b7310 */ /* 0x000ea20000301000 */
[----:B------:R-:W-:Y:S01]  /*1b30*/  @!P5 IMAD.MOV.U32 R39, RZ, RZ, R27 ;  /* 0x000000ffff27d224 */ /* 0x000fe200078e001b */
[----:B-1----:R-:W-:Y:S01]  /*1b40*/  FSETP.GEU.AND P5, PT, R62, R63, PT ;  /* 0x0000003f3e00720b */ /* 0x002fe20003fae000 */
[----:B------:R-:W-:Y:S01]  /*1b50*/  IMAD.MOV.U32 R21, RZ, RZ, R19 ;  /* 0x000000ffff157224 */ /* 0x000fe200078e0013 */
[----:B------:R-:W-:Y:S01]  /*1b60*/  MOV R26, R56 ;  /* 0x00000038001a7202 */ /* 0x000fe20000000f00 */
[----:B------:R-:W-:Y:S01]  /*1b70*/  IMAD.MOV.U32 R27, RZ, RZ, R57 ;  /* 0x000000ffff1b7224 */ /* 0x000fe200078e0039 */
[----:B------:R-:W-:Y:S01]  /*1b80*/  @!P2 MOV R26, R32 ;  /* 0x00000020001aa202 */ /* 0x000fe20000000f00 */
[----:B------:R-:W-:Y:S01]  /*1b90*/  @!P4 IMAD.MOV.U32 R21, RZ, RZ, R17 ;  /* 0x000000ffff15c224 */ /* 0x000fe200078e0011 */
[----:B0-----:R-:W-:Y:S01]  /*1ba0*/  FSETP.GEU.AND P1, PT, R60, R61, PT ;  /* 0x0000003d3c00720b */ /* 0x001fe20003f2e000 */
[----:B------:R-:W-:-:S02]  /*1bb0*/  @!P2 IMAD.MOV.U32 R27, RZ, RZ, R33 ;  /* 0x000000ffff1ba224 */ /* 0x000fc400078e0021 */
[----:B------:R-:W-:Y:S02]  /*1bc0*/  @!P2 IMAD.MOV.U32 R32, RZ, RZ, R56 ;  /* 0x000000ffff20a224 */ /* 0x000fe400078e0038 */
[----:B------:R-:W-:Y:S02]  /*1bd0*/  @!P2 IMAD.MOV.U32 R33, RZ, RZ, R57 ;  /* 0x000000ffff21a224 */ /* 0x000fe400078e0039 */
[----:B------:R-:W-:Y:S02]  /*1be0*/  IMAD.MOV.U32 R56, RZ, RZ, R42 ;  /* 0x000000ffff387224 */ /* 0x000fe400078e002a */
[----:B------:R-:W-:Y:S01]  /*1bf0*/  IMAD.MOV.U32 R57, RZ, RZ, R43 ;  /* 0x000000ffff397224 */ /* 0x000fe200078e002b */
[----:B------:R-:W-:Y:S01]  /*1c00*/  F2F.F32.F64 R62, R32 ;  /* 0x00000020003e7310 */ /* 0x000fe20000301000 */
[----:B------:R-:W-:Y:S01]  /*1c10*/  @!P0 IMAD.MOV.U32 R56, RZ, RZ, R20 ;  /* 0x000000ffff388224 */ /* 0x000fe200078e0014 */
[----:B------:R-:W-:Y:S01]  /*1c20*/  @!P0 MOV R20, R42 ;  /* 0x0000002a00148202 */ /* 0x000fe20000000f00 */
[----:B------:R-:W-:-:S02]  /*1c30*/  @!P0 IMAD.MOV.U32 R57, RZ, RZ, R21 ;  /* 0x000000ffff398224 */ /* 0x000fc400078e0015 */
[----:B------:R-:W-:Y:S01]  /*1c40*/  @!P0 IMAD.MOV.U32 R21, RZ, RZ, R43 ;  /* 0x000000ffff158224 */ /* 0x000fe200078e002b */
[----:B--2---:R-:W-:Y:S01]  /*1c50*/  FSETP.GEU.AND P0, PT, R59, R58, PT ;  /* 0x0000003a3b00720b */ /* 0x004fe20003f0e000 */
[--C-:B------:R-:W-:Y:S01]  /*1c60*/  IMAD.MOV.U32 R36, RZ, RZ, R34.reuse ;  /* 0x000000ffff247224 */ /* 0x100fe200078e0022 */
[----:B------:R-:W-:Y:S01]  /*1c70*/  @!P3 MOV R36, R40 ;  /* 0x000000280024b202 */ /* 0x000fe20000000f00 */
[----:B------:R-:W-:Y:S02]  /*1c80*/  IMAD.MOV.U32 R37, RZ, RZ, R35 ;  /* 0x000000ffff257224 */ /* 0x000fe400078e0023 */
[----:B------:R-:W-:Y:S02]  /*1c90*/  @!P3 IMAD.MOV.U32 R37, RZ, RZ, R41 ;  /* 0x000000ffff25b224 */ /* 0x000fe400078e0029 */
[----:B------:R-:W-:Y:S01]  /*1ca0*/  @!P3 IMAD.MOV.U32 R40, RZ, RZ, R34 ;  /* 0x000000ffff28b224 */ /* 0x000fe200078e0022 */
[----:B------:R-:W-:Y:S01]  /*1cb0*/  MOV R34, R22 ;  /* 0x0000001600227202 */ /* 0x000fe20000000f00 */
[----:B------:R-:W-:-:S02]  /*1cc0*/  @!P3 IMAD.MOV.U32 R41, RZ, RZ, R35 ;  /* 0x000000ffff29b224 */ /* 0x000fc400078e0023 */
[----:B------:R-:W-:Y:S02]  /*1cd0*/  IMAD.MOV.U32 R35, RZ, RZ, R23 ;  /* 0x000000ffff237224 */ /* 0x000fe400078e0017 */
[----:B------:R-:W-:Y:S01]  /*1ce0*/  @!P5 IMAD.MOV.U32 R34, RZ, RZ, R54 ;  /* 0x000000ffff22d224 */ /* 0x000fe200078e0036 */
[----:B------:R-:W-:Y:S01]  /*1cf0*/  @!P5 MOV R54, R22 ;  /* 0x000000160036d202 */ /* 0x000fe20000000f00 */
[----:B------:R-:W-:Y:S01]  /*1d00*/  @!P5 IMAD.MOV.U32 R35, RZ, RZ, R55 ;  /* 0x000000ffff23d224 */ /* 0x000fe200078e0037 */
[----:B------:R-:W-:Y:S01]  /*1d10*/  MOV R22, R30 ;  /* 0x0000001e00167202 */ /* 0x000fe20000000f00 */
[----:B------:R-:W-:Y:S01]  /*1d20*/  IMAD.MOV.U32 R42, RZ, RZ, R14 ;  /* 0x000000ffff2a7224 */ /* 0x000fe200078e000e */
[----:B------:R-:W-:Y:S01]  /*1d30*/  @!P2 MOV R22, R28 ;  /* 0x0000001c0016a202 */ /* 0x000fe20000000f00 */
[----:B------:R-:W-:Y:S01]  /*1d40*/  IMAD.MOV.U32 R43, RZ, RZ, R15 ;  /* 0x000000ffff2b7224 */ /* 0x000fe200078e000f */
[----:B------:R-:W0:Y:S01]  /*1d50*/  F2F.F32.F64 R63, R34 ;  /* 0x00000022003f7310 */ /* 0x000e220000301000 */
[----:B------:R-:W-:-:S02]  /*1d60*/  @!P5 IMAD.MOV.U32 R55, RZ, RZ, R23 ;  /* 0x000000ffff37d224 */ /* 0x000fc400078e0017 */
[----:B------:R-:W-:Y:S02]  /*1d70*/  @!P1 IMAD.MOV.U32 R42, RZ, RZ, R52 ;  /* 0x000000ffff2a9224 */ /* 0x000fe400078e0034 */
[----:B------:R-:W-:Y:S02]  /*1d80*/  @!P1 IMAD.MOV.U32 R43, RZ, RZ, R53 ;  /* 0x000000ffff2b9224 */ /* 0x000fe400078e0035 */
[----:B------:R-:W-:Y:S01]  /*1d90*/  @!P1 IMAD.MOV.U32 R52, RZ, RZ, R14 ;  /* 0x000000ffff349224 */ /* 0x000fe200078e000e */
[-C--:B------:R-:W-:Y:S01]  /*1da0*/  MOV R14, R24.reuse ;  /* 0x00000018000e7202 */ /* 0x080fe20000000f00 */
[----:B------:R-:W-:Y:S01]  /*1db0*/  @!P1 IMAD.MOV.U32 R53, RZ, RZ, R15 ;  /* 0x000000ffff359224 */ /* 0x000fe200078e000f */
[----:B------:R-:W-:Y:S01]  /*1dc0*/  F2F.F32.F64 R60, R54 ;  /* 0x00000036003c7310 */ /* 0x000fe20000301000 */
[----:B------:R-:W-:Y:S02]  /*1dd0*/  IMAD.MOV.U32 R15, RZ, RZ, R25 ;  /* 0x000000ffff0f7224 */ /* 0x000fe400078e0019 */
[----:B------:R-:W-:Y:S01]  /*1de0*/  @!P0 IMAD.MOV.U32 R14, RZ, RZ, R12 ;  /* 0x000000ffff0e8224 */ /* 0x000fe200078e000c */
[----:B------:R-:W-:Y:S01]  /*1df0*/  @!P0 MOV R12, R24 ;  /* 0x00000018000c8202 */ /* 0x000fe20000000f00 */
[----:B------:R-:W-:Y:S01]  /*1e00*/  @!P0 IMAD.MOV.U32 R15, RZ, RZ, R13 ;  /* 0x000000ffff0f8224 */ /* 0x000fe200078e000d */
[----:B0-----:R-:W-:Y:S01]  /*1e10*/  FSETP.GEU.AND P3, PT, R62, R63, PT ;  /* 0x0000003f3e00720b */ /* 0x001fe20003f6e000 */
[----:B------:R-:W-:Y:S01]  /*1e20*/  IMAD.MOV.U32 R23, RZ, RZ, R31 ;  /* 0x000000ffff177224 */ /* 0x000fe200078e001f */
[----:B------:R-:W0:Y:S01]  /*1e30*/  F2F.F32.F64 R61, R42 ;  /* 0x0000002a003d7310 */ /* 0x000e220000301000 */
[----:B------:R-:W-:-:S02]  /*1e40*/  @!P2 IMAD.MOV.U32 R23, RZ, RZ, R29 ;  /* 0x000000ffff17a224 */ /* 0x000fc400078e001d */
[----:B------:R-:W-:Y:S01]  /*1e50*/  @!P2 IMAD.MOV.U32 R28, RZ, RZ, R30 ;  /* 0x000000ffff1ca224 */ /* 0x000fe200078e001e */
[-C--:B------:R-:W-:Y:S01]  /*1e60*/  MOV R30, R38.reuse ;  /* 0x00000026001e7202 */ /* 0x080fe20000000f00 */
[----:B------:R-:W-:Y:S02]  /*1e70*/  @!P2 IMAD.MOV.U32 R29, RZ, RZ, R31 ;  /* 0x000000ffff1da224 */ /* 0x000fe400078e001f */
[----:B------:R-:W-:Y:S01]  /*1e80*/  IMAD.MOV.U32 R31, RZ, RZ, R39 ;  /* 0x000000ffff1f7224 */ /* 0x000fe200078e0027 */
[----:B------:R-:W-:Y:S01]  /*1e90*/  F2F.F32.F64 R58, R52 ;  /* 0x00000034003a7310 */ /* 0x000fe20000301000 */
[----:B------:R-:W-:Y:S01]  /*1ea0*/  @!P5 IMAD.MOV.U32 R30, RZ, RZ, R36 ;  /* 0x000000ffff1ed224 */ /* 0x000fe200078e0024 */
[----:B------:R-:W-:Y:S01]  /*1eb0*/  @!P5 MOV R36, R38 ;  /* 0x000000260024d202 */ /* 0x000fe20000000f00 */
[----:B------:R-:W-:Y:S01]  /*1ec0*/  @!P5 IMAD.MOV.U32 R31, RZ, RZ, R37 ;  /* 0x000000ffff1fd224 */ /* 0x000fe200078e0025 */
[----:B------:R-:W-:Y:S01]  /*1ed0*/  MOV R38, R40 ;  /* 0x0000002800267202 */ /* 0x000fe20000000f00 */
[----:B------:R-:W-:-:S02]  /*1ee0*/  @!P5 IMAD.MOV.U32 R37, RZ, RZ, R39 ;  /* 0x000000ffff25d224 */ /* 0x000fc400078e0027 */
[----:B------:R-:W-:Y:S01]  /*1ef0*/  IMAD.MOV.U32 R39, RZ, RZ, R41 ;  /* 0x000000ffff277224 */ /* 0x000fe200078e0029 */
[----:B------:R-:W1:Y:S01]  /*1f00*/  F2F.F32.F64 R59, R14 ;  /* 0x0000000e003b7310 */ /* 0x000e620000301000 */
[----:B0-----:R-:W-:Y:S01]  /*1f10*/  FSETP.GEU.AND P2, PT, R60, R61, PT ;  /* 0x0000003d3c00720b */ /* 0x001fe20003f4e000 */
[----:B------:R-:W-:Y:S01]  /*1f20*/  @!P1 IMAD.MOV.U32 R38, RZ, RZ, R56 ;  /* 0x000000ffff269224 */ /* 0x000fe200078e0038 */
[----:B------:R-:W-:Y:S01]  /*1f30*/  @!P1 MOV R56, R40 ;  /* 0x0000002800389202 */ /* 0x000fe20000000f00 */
[----:B------:R-:W-:Y:S02]  /*1f40*/  @!P1 IMAD.MOV.U32 R39, RZ, RZ, R57 ;  /* 0x000000ffff279224 */ /* 0x000fe400078e0039 */
[----:B------:R-:W-:Y:S02]  /*1f50*/  @!P1 IMAD.MOV.U32 R57, RZ, RZ, R41 ;  /* 0x000000ffff399224 */ /* 0x000fe400078e0029 */
[----:B------:R-:W-:Y:S01]  /*1f60*/  @!P4 IMAD.MOV.U32 R16, RZ, RZ, R18 ;  /* 0x000000ffff10c224 */ /* 0x000fe200078e0012 */
[----:B------:R-:W-:Y:S01]  /*1f70*/  MOV R18, R20 ;  /* 0x0000001400127202 */ /* 0x000fe20000000f00 */
[----:B------:R-:W-:-:S02]  /*1f80*/  @!P4 IMAD.MOV.U32 R17, RZ, RZ, R19 ;  /* 0x000000ffff11c224 */ /* 0x000fc400078e0013 */
[----:B------:R-:W-:Y:S02]  /*1f90*/  IMAD.MOV.U32 R19, RZ, RZ, R21 ;  /* 0x000000ffff137224 */ /* 0x000fe400078e0015 */
[----:B------:R-:W-:Y:S01]  /*1fa0*/  @!P0 IMAD.MOV.U32 R18, RZ, RZ, R16 ;  /* 0x000000ffff128224 */ /* 0x000fe200078e0010 */
[----:B-1----:R-:W-:Y:S01]  /*1fb0*/  FSETP.GEU.AND P1, PT, R58, R59, PT ;  /* 0x0000003b3a00720b */ /* 0x002fe20003f2e000 */
[----:B------:R-:W-:Y:S01]  /*1fc0*/  @!P0 IMAD.MOV.U32 R19, RZ, RZ, R17 ;  /* 0x000000ffff138224 */ /* 0x000fe200078e0011 */
[----:B------:R-:W-:Y:S01]  /*1fd0*/  @!P0 MOV R16, R20 ;  /* 0x0000001400108202 */ /* 0x000fe20000000f00 */
[----:B------:R-:W-:Y:S02]  /*1fe0*/  @!P0 IMAD.MOV.U32 R17, RZ, RZ, R21 ;  /* 0x000000ffff118224 */ /* 0x000fe400078e0015 */
[----:B------:R-:W-:Y:S01]  /*1ff0*/  IMAD.MOV.U32 R20, RZ, RZ, R28 ;  /* 0x000000ffff147224 */ /* 0x000fe200078e001c */
[----:B------:R-:W-:Y:S01]  /*2000*/  @!P3 MOV R20, R30 ;  /* 0x0000001e0014b202 */ /* 0x000fe20000000f00 */
[----:B------:R-:W-:-:S02]  /*2010*/  IMAD.MOV.U32 R21, RZ, RZ, R29 ;  /* 0x000000ffff157224 */ /* 0x000fc400078e001d */
[----:B------:R-:W-:Y:S02]  /*2020*/  IMAD.MOV.U32 R24, RZ, RZ, R32 ;  /* 0x000000ffff187224 */ /* 0x000fe400078e0020 */
[----:B------:R-:W-:Y:S02]  /*2030*/  @!P0 IMAD.MOV.U32 R13, RZ, RZ, R25 ;  /* 0x000000ffff0d8224 */ /* 0x000fe400078e0019 */
[----:B------:R-:W-:Y:S02]  /*2040*/  @!P3 IMAD.MOV.U32 R21, RZ, RZ, R31 ;  /* 0x000000ffff15b224 */ /* 0x000fe400078e001f */
[----:B------:R-:W-:Y:S01]  /*2050*/  @!P3 IMAD.MOV.U32 R24, RZ, RZ, R34 ;  /* 0x000000ffff18b224 */ /* 0x000fe200078e0022 */
[----:B------:R-:W-:Y:S01]  /*2060*/  @!P3 MOV R34, R32 ;  /* 0x000000200022b202 */ /* 0x000fe20000000f00 */
[----:B------:R-:W-:Y:S02]  /*2070*/  IMAD.MOV.U32 R25, RZ, RZ, R33 ;  /* 0x000000ffff197224 */ /* 0x000fe400078e0021 */
[----:B------:R-:W-:Y:S01]  /*2080*/  @!P3 IMAD.MOV.U32 R30, RZ, RZ, R28 ;  /* 0x000000ffff1eb224 */ /* 0x000fe200078e001c */
[----:B------:R-:W-:Y:S01]  /*2090*/  MOV R28, R36 ;  /* 0x00000024001c7202 */ /* 0x000fe20000000f00 */
[----:B------:R-:W-:Y:S01]  /*20a0*/  @!P3 IMAD.MOV.U32 R31, RZ, RZ, R29 ;  /* 0x000000ffff1fb224 */ /* 0x000fe200078e001d */
[----:B------:R-:W-:Y:S01]  /*20b0*/  @!P2 MOV R28, R38 ;  /* 0x00000026001ca202 */ /* 0x000fe20000000f00 */
[----:B------:R-:W-:-:S02]  /*20c0*/  IMAD.MOV.U32 R29, RZ, RZ, R37 ;  /* 0x000000ffff1d7224 */ /* 0x000fc400078e0025 */
[----:B------:R-:W-:Y:S02]  /*20d0*/  @!P3 IMAD.MOV.U32 R25, RZ, RZ, R35 ;  /* 0x000000ffff19b224 */ /* 0x000fe400078e0023 */
[----:B------:R-:W-:Y:S01]  /*20e0*/  IMAD.MOV.U32 R32, RZ, RZ, R54 ;  /* 0x000000ffff207224 */ /* 0x000fe200078e0036 */
[----:B------:R-:W-:Y:S01]  /*20f0*/  @!P2 MOV R32, R42 ;  /* 0x0000002a0020a202 */ /* 0x000fe20000000f00 */
[----:B------:R-:W-:Y:S02]  /*2100*/  @!P3 IMAD.MOV.U32 R35, RZ, RZ, R33 ;  /* 0x000000ffff23b224 */ /* 0x000fe400078e0021 */
[----:B------:R-:W-:Y:S02]  /*2110*/  @!P2 IMAD.MOV.U32 R29, RZ, RZ, R39 ;  /* 0x000000ffff1da224 */ /* 0x000fe400078e0027 */
[----:B------:R-:W-:Y:S02]  /*2120*/  IMAD.MOV.U32 R33, RZ, RZ, R55 ;  /* 0x000000ffff217224 */ /* 0x000fe400078e0037 */
[----:B------:R-:W-:Y:S01]  /*2130*/  @!P2 IMAD.MOV.U32 R38, RZ, RZ, R36 ;  /* 0x000000ffff26a224 */ /* 0x000fe200078e0024 */
[----:B------:R-:W-:Y:S01]  /*2140*/  MOV R36, R56 ;  /* 0x0000003800247202 */ /* 0x000fe20000000f00 */
[----:B------:R-:W-:Y:S01]  /*2150*/  @!P2 IMAD.MOV.U32 R39, RZ, RZ, R37 ;  /* 0x000000ffff27a224 */ /* 0x000fe200078e0025 */
[----:B------:R-:W-:Y:S01]  /*2160*/  @!P1 MOV R36, R18 ;  /* 0x0000001200249202 */ /* 0x000fe20000000f00 */
[----:B------:R-:W-:-:S02]  /*2170*/  @!P2 IMAD.MOV.U32 R42, RZ, RZ, R54 ;  /* 0x000000ffff2aa224 */ /* 0x000fc400078e0036 */
[----:B------:R-:W-:Y:S02]  /*2180*/  HFMA2 R54, -RZ, RZ, 0, 1.1920928955078125e-07 ;  /* 0x00000002ff367431 */ /* 0x000fe400000001ff */
[----:B------:R-:W-:Y:S02]  /*2190*/  IMAD.MOV.U32 R37, RZ, RZ, R57 ;  /* 0x000000ffff257224 */ /* 0x000fe400078e0039 */
[----:B------:R-:W-:Y:S01]  /*21a0*/  IMAD.MOV.U32 R40, RZ, RZ, R52 ;  /* 0x000000ffff287224 */ /* 0x000fe200078e0034 */
[----:B------:R-:W-:Y:S01]  /*21b0*/  @!P1 MOV R40, R14 ;  /* 0x0000000e00289202 */ /* 0x000fe20000000f00 */
[----:B------:R-:W-:Y:S02]  /*21c0*/  IMAD.MOV.U32 R41, RZ, RZ, R53 ;  /* 0x000000ffff297224 */ /* 0x000fe400078e0035 */
[----:B------:R-:W-:Y:S02]  /*21d0*/  @!P2 IMAD.MOV.U32 R33, RZ, RZ, R43 ;  /* 0x000000ffff21a224 */ /* 0x000fe400078e002b */
[----:B------:R-:W-:Y:S01]  /*21e0*/  @!P2 IMAD.MOV.U32 R43, RZ, RZ, R55 ;  /* 0x000000ffff2ba224 */ /* 0x000fe200078e0037 */
[----:B------:R-:W-:Y:S01]  /*21f0*/  LEA R55, R0, UR4, 0x6 ;  /* 0x0000000400377c11 */ /* 0x000fe2000f8e30ff */
[----:B------:R-:W-:-:S02]  /*2200*/  @!P1 IMAD.MOV.U32 R37, RZ, RZ, R19 ;  /* 0x000000ffff259224 */ /* 0x000fc400078e0013 */
[----:B------:R-:W-:Y:S02]  /*2210*/  @!P1 IMAD.MOV.U32 R41, RZ, RZ, R15 ;  /* 0x000000ffff299224 */ /* 0x000fe400078e000f */
[----:B------:R-:W-:Y:S02]  /*2220*/  @!P1 IMAD.MOV.U32 R18, RZ, RZ, R56 ;  /* 0x000000ffff129224 */ /* 0x000fe400078e0038 */
[----:B------:R-:W-:Y:S02]  /*2230*/  @!P1 IMAD.MOV.U32 R19, RZ, RZ, R57 ;  /* 0x000000ffff139224 */ /* 0x000fe400078e0039 */
[----:B------:R-:W-:Y:S02]  /*2240*/  @!P1 IMAD.MOV.U32 R14, RZ, RZ, R52 ;  /* 0x000000ffff0e9224 */ /* 0x000fe400078e0034 */
[----:B------:R-:W-:-:S07]  /*2250*/  @!P1 IMAD.MOV.U32 R15, RZ, RZ, R53 ;  /* 0x000000ffff0f9224 */ /* 0x000fce00078e0035 */
.L_x_264:
[----:B------:R-:W-:Y:S01]  /*2260*/  IMAD.MOV R53, RZ, RZ, -R54 ;  /* 0x000000ffff357224 */ /* 0x000fe200078e0a36 */
[----:B------:R-:W-:Y:S04]  /*2270*/  BAR.SYNC.DEFER_BLOCKING 0x0 ;  /* 0x0000000000007b1d */ /* 0x000fe80000010000 */
[----:B------:R-:W-:Y:S02]  /*2280*/  LOP3.LUT R52, R0, R53, RZ, 0xc0, !PT ;  /* 0x0000003500347212 */ /* 0x000fe400078ec0ff */
[----:B------:R-:W-:Y:S01]  /*2290*/  IADD3 R53, PT, PT, R54, -0x1, RZ ;  /* 0xffffffff36357810 */ /* 0x000fe20007ffe0ff */
[----:B------:R-:W-:Y:S02]  /*22a0*/  BSSY.RECONVERGENT B0, `(.L_x_245) ;  /* 0x000002b000007945 */ /* 0x000fe40003800200 */
[----:B------:R-:W-:Y:S01]  /*22b0*/  IMAD.SHL.U32 R52, R52, 0x8, RZ ;  /* 0x0000000834347824 */ /* 0x000fe200078e00ff */
[----:B------:R-:W-:-:S04]  /*22c0*/  LOP3.LUT R53, R53, R0, RZ, 0xc0, !PT ;  /* 0x0000000035357212 */ /* 0x000fc800078ec0ff */
[----:B------:R-:W-:Y:S01]  /*22d0*/  VIMNMX.U32 R52, PT, PT, R52, 0x800, PT ;  /* 0x0000080034347848 */ /* 0x000fe20003fe0000 */
[----:B------:R-:W-:-:S04]  /*22e0*/  IMAD.SHL.U32 R53, R53, 0x8, RZ ;  /* 0x0000000835357824 */ /* 0x000fc800078e00ff */
[----:B------:R-:W-:Y:S01]  /*22f0*/  IMAD R57, R54, 0x4, R52 ;  /* 0x0000000436397824 */ /* 0x000fe200078e0234 */
[----:B-1----:R-:W-:-:S04]  /*2300*/  VIMNMX.U32 R58, PT, PT, R53, 0x800, PT ;  /* 0x00000800353a7848 */ /* 0x002fc80003fe0000 */
[----:B------:R-:W-:Y:S01]  /*2310*/  VIMNMX.U32 R57, PT, PT, R57, 0x800, PT ;  /* 0x0000080039397848 */ /* 0x000fe20003fe0000 */
[----:B0-----:R0:W-:Y:S03]  /*2320*/  STS.128 [R55], R12 ;  /* 0x0000000c37007388 */ /* 0x0011e60000000c00 */
        /* <DEDUP_REMOVED lines=12> */
[----:B0-234-:R-:W-:Y:S05]  /*23f0*/  @P0 BRA `(.L_x_246) ;  /* 0x0000000000540947 */ /* 0x01dfea0003800000 */
[----:B------:R-:W0:Y:S01]  /*2400*/  S2R R13, SR_CgaCtaId ;  /* 0x00000000000d7919 */ /* 0x000e220000008800 */
[----:B------:R-:W-:Y:S01]  /*2410*/  MOV R12, 0x400 ;  /* 0x00000400000c7802 */ /* 0x000fe20000000f00 */
[----:B------:R-:W-:-:S03]  /*2420*/  IMAD.IADD R26, R58, 0x1, R57 ;  /* 0x000000013a1a7824 */ /* 0x000fc600078e0239 */
[----:B0-----:R-:W-:-:S07]  /*2430*/  LEA R27, R13, R12, 0x18 ;  /* 0x0000000c0d1b7211 */ /* 0x001fce00078ec0ff */
.L_x_247:
        /* <DEDUP_REMOVED lines=17> */
.L_x_246:
[----:B------:R-:W-:Y:S05]  /*2550*/  BSYNC.RECONVERGENT B0 ;  /* 0x0000000000007941 */ /* 0x000fea0003800200 */
.L_x_245:
        /* <DEDUP_REMOVED lines=17> */
.L_x_249:
[----:B------:R-:W-:Y:S05]  /*2670*/  BSYNC.RECONVERGENT B0 ;  /* 0x0000000000007941 */ /* 0x000fea0003800200 */
.L_x_248:
        /* <DEDUP_REMOVED lines=18> */
.L_x_251:
[----:B------:R-:W-:Y:S05]  /*27a0*/  BSYNC.RECONVERGENT B0 ;  /* 0x0000000000007941 */ /* 0x000fea0003800200 */
.L_x_250:
        /* <DEDUP_REMOVED lines=18> */
.L_x_253:
[----:B------:R-:W-:Y:S05]  /*28d0*/  BSYNC.RECONVERGENT B0 ;  /* 0x0000000000007941 */ /* 0x000fea0003800200 */
.L_x_252:
        /* <DEDUP_REMOVED lines=18> */
.L_x_255:
[----:B------:R-:W-:Y:S05]  /*2a00*/  BSYNC.RECONVERGENT B0 ;  /* 0x0000000000007941 */ /* 0x000fea0003800200 */
.L_x_254:
        /* <DEDUP_REMOVED lines=18> */
.L_x_257:
[----:B------:R-:W-:Y:S05]  /*2b30*/  BSYNC.RECONVERGENT B0 ;  /* 0x0000000000007941 */ /* 0x000fea0003800200 */
.L_x_256:
        /* <DEDUP_REMOVED lines=22> */
.L_x_259:
[----:B------:R-:W-:Y:S05]  /*2ca0*/  BSYNC.RECONVERGENT B0 ;  /* 0x0000000000007941 */ /* 0x000fea0003800200 */
.L_x_258:
        /* <DEDUP_REMOVED lines=18> */
.L_x_261:
[----:B------:R-:W-:Y:S05]  /*2dd0*/  BSYNC.RECONVERGENT B0 ;  /* 0x0000000000007941 */ /* 0x000fea0003800200 */
.L_x_260:
        /* <DEDUP_REMOVED lines=16> */
[----:B0-2---:R-:W-:Y:S08]  /*2ee0*/  @!P0 F2F.F32.F64 R56, R52 ;  /* 0x0000003400388310 */ /* 0x005ff00000301000 */
[----:B-1----:R-:W0:Y:S02]  /*2ef0*/  @!P0 F2F.F32.F64 R57, R26 ;  /* 0x0000001a00398310 */ /* 0x002e240000301000 */
[----:B0-----:R-:W-:-:S13]  /*2f00*/  FSETP.LT.OR P0, PT, R56, R57, P0 ;  /* 0x000000393800720b */ /* 0x001fda0000701400 */
.L_x_263:
[----:B------:R-:W-:Y:S05]  /*2f10*/  BSYNC.RECONVERGENT B0 ;  /* 0x0000000000007941 */ /* 0x000fea0003800200 */
.L_x_262:
[----:B------:R-:W-:Y:S01]  /*2f20*/  BAR.SYNC.DEFER_BLOCKING 0x0 ;  /* 0x0000000000007b1d */ /* 0x000fe20000010000 */
[----:B------:R-:W-:Y:S02]  /*2f30*/  SEL R64, R65, R64, P0 ;  /* 0x0000004041407207 */ /* 0x000fe40000000000 */
[----:B------:R-:W-:Y:S02]  /*2f40*/  LEA R58, R58, UR4, 0x3 ;  /* 0x000000043a3a7c11 */ /* 0x000fe4000f8e18ff */
[----:B------:R-:W-:Y:S02]  /*2f50*/  LEA R59, R59, UR4, 0x3 ;  /* 0x000000043b3b7c11 */ /* 0x000fe4000f8e18ff */
[----:B------:R-:W-:Y:S02]  /*2f60*/  LEA R60, R60, UR4, 0x3 ;  /* 0x000000043c3c7c11 */ /* 0x000fe4000f8e18ff */
[----:B------:R-:W-:Y:S02]  /*2f70*/  LEA R61, R61, UR4, 0x3 ;  /* 0x000000043d3d7c11 */ /* 0x000fe4000f8e18ff */
[----:B------:R-:W-:-:S02]  /*2f80*/  LEA R62, R62, UR4, 0x3 ;  /* 0x000000043e3e7c11 */ /* 0x000fc4000f8e18ff */
[----:B------:R-:W-:Y:S02]  /*2f90*/  LEA R63, R63, UR4, 0x3 ;  /* 0x000000043f3f7c11 */ /* 0x000fe4000f8e18ff */
[----:B------:R-:W-:Y:S02]  /*2fa0*/  LEA R66, R66, UR4, 0x3 ;  /* 0x0000000442427c11 */ /* 0x000fe4000f8e18ff */
[----:B------:R-:W-:Y:S02]  /*2fb0*/  LEA R64, R64, UR4, 0x3 ;  /* 0x0000000440407c11 */ /* 0x000fe4000f8e18ff */
[C---:B------:R-:W-:Y:S01]  /*2fc0*/  ISETP.GE.U32.AND P1, PT, R54.reuse, 0x81, PT ;  /* 0x000000813600780c */ /* 0x040fe20003f26070 */
[----:B------:R-:W-:Y:S01]  /*2fd0*/  IMAD.SHL.U32 R54, R54, 0x2, RZ ;  /* 0x0000000236367824 */ /* 0x000fe200078e00ff */
[----:B-12---:R-:W-:Y:S02]  /*2fe0*/  FSEL R26, R52, R26, P0 ;  /* 0x0000001a341a7208 */ /* 0x006fe40000000000 */
[----:B------:R-:W-:Y:S01]  /*2ff0*/  FSEL R27, R53, R27, P0 ;  /* 0x0000001b351b7208 */ /* 0x000fe20000000000 */
[----:B------:R1:W-:Y:S04]  /*3000*/  STS.128 [R55], R16 ;  /* 0x0000001037007388 */ /* 0x0003e80000000c00 */
[----:B------:R1:W-:Y:S04]  /*3010*/  STS.128 [R55+0x10], R36 ;  /* 0x0000102437007388 */ /* 0x0003e80000000c00 */
[----:B------:R1:W-:Y:S04]  /*3020*/  STS.128 [R55+0x20], R28 ;  /* 0x0000201c37007388 */ /* 0x0003e80000000c00 */
[----:B------:R1:W-:Y:S01]  /*3030*/  STS.128 [R55+0x30], R20 ;  /* 0x0000301437007388 */ /* 0x0003e20000000c00 */
[----:B------:R-:W-:Y:S06]  /*3040*/  BAR.SYNC.DEFER_BLOCKING 0x0 ;  /* 0x0000000000007b1d */ /* 0x000fec0000010000 */
[----:B------:R1:W2:Y:S04]  /*3050*/  LDS.64 R16, [R58] ;  /* 0x000000003a107984 */ /* 0x0002a80000000a00 */
[----:B------:R1:W3:Y:S04]  /*3060*/  LDS.64 R18, [R59] ;  /* 0x000000003b127984 */ /* 0x0002e80000000a00 */
[----:B------:R1:W4:Y:S04]  /*3070*/  LDS.64 R36, [R60] ;  /* 0x000000003c247984 */ /* 0x0003280000000a00 */
[----:B------:R1:W0:Y:S04]  /*3080*/  LDS.64 R38, [R61] ;  /* 0x000000003d267984 */ /* 0x0002280000000a00 */
        /* <DEDUP_REMOVED lines=11> */
[----:B------:R-:W0:Y:S01]  /*3140*/  LDCU.64 UR4, c[0x0][0x398] ;  /* 0x00007300ff0477ac */ /* 0x000e220008000a00 */
[----:B------:R-:W1:Y:S01]  /*3150*/  S2R R0, SR_CTAID.X ;  /* 0x0000000000007919 */ /* 0x000e620000002500 */
        /* <DEDUP_REMOVED lines=9> */
[----:B------:R-:W3:Y:S01]  /*31f0*/  LDS.64 R50, [R49] ;  /* 0x0000000031327984 */ /* 0x000ee20000000a00 */
[C---:B-----5:R-:W-:Y:S01]  /*3200*/  LOP3.LUT R25, R54.reuse, 0x1f, RZ, 0xc0, !PT ;  /* 0x0000001f36197812 */ /* 0x060fe200078ec0ff */
[----:B------:R-:W-:Y:S02]  /*3210*/  IMAD.SHL.U32 R54, R54, 0x8, RZ ;  /* 0x0000000836367824 */ /* 0x000fe400078e00ff */
[----:B------:R-:W5:Y:S02]  /*3220*/  LDS.64 R52, [R48+0x100] ;  /* 0x0001000030347984 */ /* 0x000f640000000a00 */
[----:B-1----:R-:W-:Y:S01]  /*3230*/  IMAD R0, R0, 0x800, R25 ;  /* 0x0000080000007824 */ /* 0x002fe200078e0219 */
[----:B------:R-:W-:Y:S01]  /*3240*/  LOP3.LUT R25, R54, 0x1f00, RZ, 0xc0, !PT ;  /* 0x00001f0036197812 */ /* 0x000fe200078ec0ff */
[----:B------:R-:W1:Y:S03]  /*3250*/  LDS.64 R12, [R47+0x200] ;  /* 0x000200002f0c7984 */ /* 0x000e660000000a00 */
[----:B--2---:R-:W-:Y:S01]  /*3260*/  IADD3 R26, P0, PT, R25, R0, RZ ;  /* 0x00000000191a7210 */ /* 0x004fe20007f1e0ff */
[----:B------:R-:W2:Y:S03]  /*3270*/  LDS.64 R14, [R46+0x300] ;  /* 0x000300002e0e7984 */ /* 0x000ea60000000a00 */
[----:B------:R-:W-:Y:S01]  /*3280*/  IADD3.X R25, PT, PT, RZ, RZ, RZ, P0, !PT ;  /* 0x000000ffff197210 */ /* 0x000fe200007fe4ff */
[----:B------:R-:W4:Y:S01]  /*3290*/  LDS.64 R40, [R45+0x400] ;  /* 0x000400002d287984 */ /* 0x000f220000000a00 */
[----:B------:R-:W-:-:S02]  /*32a0*/  IMAD.SHL.U32 R0, R26, 0x8, RZ ;  /* 0x000000081a007824 */ /* 0x000fc400078e00ff */
[----:B------:R-:W-:Y:S01]  /*32b0*/  SHF.L.U64.HI R26, R26, 0x3, R25 ;  /* 0x000000031a1a7819 */ /* 0x000fe20000010219 */
[----:B------:R-:W4:Y:S02]  /*32c0*/  LDS.64 R42, [R44+0x500] ;  /* 0x000500002c2a7984 */ /* 0x000f240000000a00 */
[----:B0-----:R-:W-:Y:S02]  /*32d0*/  IADD3 R24, P0, PT, R0, UR4, RZ ;  /* 0x0000000400187c10 */ /* 0x001fe4000ff1e0ff */
[----:B------:R-:W0:Y:S02]  /*32e0*/  LDS.64 R32, [R11+0x600] ;  /* 0x000600000b207984 */ /* 0x000e240000000a00 */
[----:B------:R-:W-:Y:S01]  /*32f0*/  IADD3.X R25, PT, PT, R26, UR5, RZ, P0, !PT ;  /* 0x000000051a197c10 */ /* 0x000fe200087fe4ff */
[----:B------:R-:W0:Y:S01]  /*3300*/  LDCU.64 UR4, c[0x0][0x3a0] ;  /* 0x00007400ff0477ac */ /* 0x000e220008000a00 */
[----:B------:R-:W0:Y:S04]  /*3310*/  LDS.64 R34, [R10+0x700] ;  /* 0x000700000a227984 */ /* 0x000e280000000a00 */
[----:B---3--:R-:W-:Y:S04]  /*3320*/  STG.E.64 desc[UR6][R24.64], R50 ;  /* 0x0000003218007986 */ /* 0x008fe8000c101b06 */
[----:B-----5:R-:W-:Y:S04]  /*3330*/  STG.E.64 desc[UR6][R24.64+0x100], R52 ;  /* 0x0001003418007986 */ /* 0x020fe8000c101b06 */
[----:B-1----:R-:W-:Y:S04]  /*3340*/  STG.E.64 desc[UR6][R24.64+0x200], R12 ;  /* 0x0002000c18007986 */ /* 0x002fe8000c101b06 */
[----:B--2---:R-:W-:Y:S04]  /*3350*/  STG.E.64 desc[UR6][R24.64+0x300], R14 ;  /* 0x0003000e18007986 */ /* 0x004fe8000c101b06 */
[----:B----4-:R-:W-:Y:S04]  /*3360*/  STG.E.64 desc[UR6][R24.64+0x400], R40 ;  /* 0x0004002818007986 */ /* 0x010fe8000c101b06 */
[----:B------:R-:W-:Y:S04]  /*3370*/  STG.E.64 desc[UR6][R24.64+0x500], R42 ;  /* 0x0005002a18007986 */ /* 0x000fe8000c101b06 */
[----:B0-----:R-:W-:Y:S04]  /*3380*/  STG.E.64 desc[UR6][R24.64+0x600], R32 ;  /* 0x0006002018007986 */ /* 0x001fe8000c101b06 */
[----:B------:R-:W-:Y:S01]  /*3390*/  STG.E.64 desc[UR6][R24.64+0x700], R34 ;  /* 0x0007002218007986 */ /* 0x000fe2000c101b06 */
        /* <DEDUP_REMOVED lines=8> */
[----:B------:R0:W-:Y:S01]  /*3420*/  STS.64 [R2+0x38], R22 ;  /* 0x0000381602007388 */ /* 0x0001e20000000a00 */
[----:B------:R-:W-:-:S03]  /*3430*/  NOP ;  /* 0x0000000000007918 */ /* 0x000fc60000000000 */
[----:B------:R-:W1:Y:S04]  /*3440*/  LDS.64 R12, [R49] ;  /* 0x00000000310c7984 */ /* 0x000e680000000a00 */
[----:B------:R-:W2:Y:S01]  /*3450*/  LDS.64 R14, [R48+0x100] ;  /* 0x00010000300e7984 */ /* 0x000ea20000000a00 */
[----:B0-----:R-:W-:-:S03]  /*3460*/  IADD3 R2, P0, PT, R0, UR4, RZ ;  /* 0x0000000400027c10 */ /* 0x001fc6000ff1e0ff */
[----:B------:R-:W0:Y:S01]  /*3470*/  LDS.64 R16, [R47+0x200] ;  /* 0x000200002f107984 */ /* 0x000e220000000a00 */
[----:B------:R-:W-:-:S03]  /*3480*/  IADD3.X R3, PT, PT, R26, UR5, RZ, P0, !PT ;  /* 0x000000051a037c10 */ /* 0x000fc600087fe4ff */
[----:B------:R-:W3:Y:S04]  /*3490*/  LDS.64 R8, [R46+0x300] ;  /* 0x000300002e087984 */ /* 0x000ee80000000a00 */
[----:B------:R-:W4:Y:S04]  /*34a0*/  LDS.64 R18, [R45+0x400] ;  /* 0x000400002d127984 */ /* 0x000f280000000a00 */
[----:B------:R-:W5:Y:S04]  /*34b0*/  LDS.64 R6, [R44+0x500] ;  /* 0x000500002c067984 */ /* 0x000f680000000a00 */
[----:B------:R-:W5:Y:S04]  /*34c0*/  LDS.64 R24, [R11+0x600] ;  /* 0x000600000b187984 */ /* 0x000f680000000a00 */
[----:B------:R-:W5:Y:S04]  /*34d0*/  LDS.64 R4, [R10+0x700] ;  /* 0x000700000a047984 */ /* 0x000f680000000a00 */
[----:B-1----:R-:W-:Y:S04]  /*34e0*/  STG.E.64 desc[UR6][R2.64], R12 ;  /* 0x0000000c02007986 */ /* 0x002fe8000c101b06 */
[----:B--2---:R-:W-:Y:S04]  /*34f0*/  STG.E.64 desc[UR6][R2.64+0x100], R14 ;  /* 0x0001000e02007986 */ /* 0x004fe8000c101b06 */
[----:B0-----:R-:W-:Y:S04]  /*3500*/  STG.E.64 desc[UR6][R2.64+0x200], R16 ;  /* 0x0002001002007986 */ /* 0x001fe8000c101b06 */
[----:B---3--:R-:W-:Y:S04]  /*3510*/  STG.E.64 desc[UR6][R2.64+0x300], R8 ;  /* 0x0003000802007986 */ /* 0x008fe8000c101b06 */
[----:B----4-:R-:W-:Y:S04]  /*3520*/  STG.E.64 desc[UR6][R2.64+0x400], R18 ;  /* 0x0004001202007986 */ /* 0x010fe8000c101b06 */
[----:B-----5:R-:W-:Y:S04]  /*3530*/  STG.E.64 desc[UR6][R2.64+0x500], R6 ;  /* 0x0005000602007986 */ /* 0x020fe8000c101b06 */
[----:B------:R-:W-:Y:S04]  /*3540*/  STG.E.64 desc[UR6][R2.64+0x600], R24 ;  /* 0x0006001802007986 */ /* 0x000fe8000c101b06 */
[----:B------:R-:W-:Y:S01]  /*3550*/  STG.E.64 desc[UR6][R2.64+0x700], R4 ;  /* 0x0007000402007986 */ /* 0x000fe2000c101b06 */
[----:B------:R-:W-:Y:S05]  /*3560*/  EXIT ;  /* 0x000000000000794d */ /* 0x000fea0003800000 */
.L_x_265:
        /* <DEDUP_REMOVED lines=12> */
[----:B-1----:R-:W1:Y:S01]  /*3630*/  LDS.64 R54, [R48+0x100] ;  /* 0x0001000030367984 */ /* 0x002e620000000a00 */
[----:B------:R-:W-:Y:S01]  /*3640*/  IADD3.X R25, PT, PT, R50, UR5, RZ, P0, !PT ;  /* 0x0000000532197c10 */ /* 0x000fe200087fe4ff */
[----:B------:R-:W5:Y:S02]  /*3650*/  LDCU.64 UR4, c[0x0][0x3b8] ;  /* 0x00007700ff0477ac */ /* 0x000f640008000a00 */
        /* <DEDUP_REMOVED lines=43> */
.L_x_244:
[----:B------:R-:W0:Y:S01]  /*3910*/  LDC.64 R4, c[0x0][0x390] ;  /* 0x0000e400ff047b82 */ /* 0x000e220000000a00 */
[----:B------:R-:W-:Y:S01]  /*3920*/  ACQBULK ;  /* 0x000000000000782e */ /* 0x000fe20000000000 */
[----:B------:R-:W1:Y:S06]  /*3930*/  S2R R51, SR_TID.X ;  /* 0x0000000000337919 */ /* 0x000e6c0000002100 */
[----:B------:R-:W2:Y:S08]  /*3940*/  LDC R7, c[0x0][0x3a8] ;  /* 0x0000ea00ff077b82 */ /* 0x000eb00000000800 */
[----:B------:R-:W3:Y:S01]  /*3950*/  LDC.64 R30, c[0x0][0x388] ;  /* 0x0000e200ff1e7b82 */ /* 0x000ee20000000a00 */
[----:B0-----:R-:W-:-:S05]  /*3960*/  IMAD.WIDE.U32 R4, R58, 0x8, R4 ;  /* 0x000000083a047825 */ /* 0x001fca00078e0004 */
[----:B------:R0:W4:Y:S01]  /*3970*/  LDG.E.64 R2, desc[UR6][R4.64] ;  /* 0x0000000604027981 */ /* 0x000122000c1e1b00 */
[----:B------:R-:W-:Y:S02]  /*3980*/  IMAD.MOV R50, RZ, RZ, -R58 ;  /* 0x000000ffff327224 */ /* 0x000fe400078e0a3a */
[----:B-1----:R-:W-:-:S03]  /*3990*/  IMAD.SHL.U32 R33, R51, 0x8, RZ ;  /* 0x0000000833217824 */ /* 0x002fc600078e00ff */
[----:B--2---:R-:W-:Y:S02]  /*39a0*/  VIADDMNMX R50, R50, R7, 0x800, PT ;  /* 0x0000080032327446 */ /* 0x004fe40003800107 */
[----:B------:R-:W-:Y:S02]  /*39b0*/  LOP3.LUT R0, R33, 0x1f00, RZ, 0xc0, !PT ;  /* 0x00001f0021007812 */ /* 0x000fe400078ec0ff */
[----:B---3--:R-:W-:Y:S02]  /*39c0*/  LEA R30, P4, R58, R30, 0x3 ;  /* 0x0000001e3a1e7211 */ /* 0x008fe400078818ff */
[----:B------:R-:W-:Y:S02]  /*39d0*/  LOP3.LUT R35, R0, 0x1f, R51, 0xf8, !PT ;  /* 0x0000001f00237812 */ /* 0x000fe400078ef833 */
[----:B------:R-:W-:Y:S02]  /*39e0*/  LEA.HI.X R31, R58, R31, RZ, 0x3, P4 ;  /* 0x0000001f3a1f7211 */ /* 0x000fe400020f1cff */
[C---:B------:R-:W-:Y:S01]  /*39f0*/  SHF.L.U32 R29, R35.reuse, 0x3, RZ ;  /* 0x00000003231d7819 */ /* 0x040fe200000006ff */
[C---:B------:R-:W-:Y:S01]  /*3a00*/  VIADD R7, R35.reuse, 0x20 ;  /* 0x0000002023077836 */ /* 0x040fe20000000000 */
[C---:B------:R-:W-:Y:S01]  /*3a10*/  ISETP.GE.AND P6, PT, R35.reuse, R50, PT ;  /* 0x000000322300720c */ /* 0x040fe20003fc6270 */
[C---:B------:R-:W-:Y:S01]  /*3a20*/  VIADD R9, R35.reuse, 0x40 ;  /* 0x0000004023097836 */ /* 0x040fe20000000000 */
[----:B------:R-:W-:Y:S01]  /*3a30*/  IADD3 R10, P0, PT, R4, R29, RZ ;  /* 0x0000001d040a7210 */ /* 0x000fe20007f1e0ff */
[----:B------:R-:W-:Y:S01]  /*3a40*/  VIADD R49, R35, 0x60 ;  /* 0x0000006023317836 */ /* 0x000fe20000000000 */
[----:B------:R-:W-:-:S02]  /*3a50*/  IADD3 R28, P5, PT, R29, R30, RZ ;  /* 0x0000001e1d1c7210 */ /* 0x000fc40007fbe0ff */
[-C--:B------:R-:W-:Y:S01]  /*3a60*/  ISETP.GE.AND P1, PT, R9, R50.reuse, PT ;  /* 0x000000320900720c */ /* 0x080fe20003f26270 */
[----:B------:R-:W-:Y:S01]  /*3a70*/  IMAD.X R11, RZ, RZ, R5, P0 ;  /* 0x000000ffff0b7224 */ /* 0x000fe200000e0605 */
[----:B0-----:R-:W-:Y:S01]  /*3a80*/  IADD3 R5, PT, PT, R35, 0x80, RZ ;  /* 0x0000008023057810 */ /* 0x001fe20007ffe0ff */
[----:B------:R-:W-:Y:S01]  /*3a90*/  IMAD.X R29, RZ, RZ, R31, P5 ;  /* 0x000000ffff1d7224 */ /* 0x000fe200028e061f */
[-C--:B------:R-:W-:Y:S01]  /*3aa0*/  ISETP.GE.AND P0, PT, R7, R50.reuse, PT ;  /* 0x000000320700720c */ /* 0x080fe20003f06270 */
[----:B------:R-:W-:Y:S01]  /*3ab0*/  VIADD R7, R35, 0xa0 ;  /* 0x000000a023077836 */ /* 0x000fe20000000000 */
[-C--:B------:R-:W-:Y:S01]  /*3ac0*/  ISETP.GE.AND P2, PT, R5, R50.reuse, PT ;  /* 0x000000320500720c */ /* 0x080fe20003f46270 */
[----:B------:R-:W-:Y:S01]  /*3ad0*/  VIADD R5, R35, 0xc0 ;  /* 0x000000c023057836 */ /* 0x000fe20000000000 */
[-C--:B------:R-:W-:Y:S02]  /*3ae0*/  ISETP.GE.AND P4, PT, R49, R50.reuse, PT ;  /* 0x000000323100720c */ /* 0x080fe40003f86270 */
[-C--:B------:R-:W-:Y:S01]  /*3af0*/  ISETP.GE.AND P3, PT, R7, R50.reuse, PT ;  /* 0x000000320700720c */ /* 0x080fe20003f66270 */
[----:B------:R-:W-:Y:S01]  /*3b00*/  VIADD R21, R35, 0xe0 ;  /* 0x000000e023157836 */ /* 0x000fe20000000000 */
[----:B------:R-:W-:-:S02]  /*3b10*/  ISETP.GE.AND P5, PT, R5, R50, PT ;  /* 0x000000320500720c */ /* 0x000fc40003fa6270 */
[----:B----4-:R-:W-:Y:S01]  /*3b20*/  MOV R14, R2 ;  /* 0x00000002000e7202 */ /* 0x010fe20000000f00 */
[----:B------:R-:W-:Y:S02]  /*3b30*/  IMAD.MOV.U32 R15, RZ, RZ, R3 ;  /* 0x000000ffff0f7224 */ /* 0x000fe400078e0003 */
[----:B------:R-:W2:Y:S02]  /*3b40*/  @!P6 LDG.E.64 R2, desc[UR6][R10.64] ;  /* 0x000000060a02e981 */ /* 0x000ea4000c1e1b00 */
[--C-:B------:R-:W-:Y:S01]  /*3b50*/  IMAD.MOV.U32 R4, RZ, RZ, R14.reuse ;  /* 0x000000ffff047224 */ /* 0x100fe200078e000e */
[-C--:B------:R-:W-:Y:S01]  /*3b60*/  MOV R5, R15.reuse ;  /* 0x0000000f00057202 */ /* 0x080fe20000000f00 */
[--C-:B------:R-:W-:Y:S01]  /*3b70*/  IMAD.MOV.U32 R18, RZ, RZ, R14.reuse ;  /* 0x000000ffff127224 */ /* 0x100fe200078e000e */
[-C--:B------:R-:W-:Y:S01]  /*3b80*/  MOV R9, R15.reuse ;  /* 0x0000000f00097202 */ /* 0x080fe20000000f00 */
[----:B------:R-:W-:Y:S02]  /*3b90*/  IMAD.MOV.U32 R19, RZ, RZ, R15 ;  /* 0x000000ffff137224 */ /* 0x000fe400078e000f */
[--C-:B------:R-:W-:Y:S01]  /*3ba0*/  IMAD.MOV.U32 R8, RZ, RZ, R14.reuse ;  /* 0x000000ffff087224 */ /* 0x100fe200078e000e */
[----:B------:R-:W-:Y:S01]  /*3bb0*/  MOV R7, R15 ;  /* 0x0000000f00077202 */ /* 0x000fe20000000f00 */
[----:B------:R-:W-:-:S02]  /*3bc0*/  IMAD.MOV.U32 R16, RZ, RZ, R14 ;  /* 0x000000ffff107224 */ /* 0x000fc400078e000e */
[----:B------:R-:W-:Y:S01]  /*3bd0*/  IMAD.MOV.U32 R17, RZ, RZ, R15 ;  /* 0x000000ffff117224 */ /* 0x000fe200078e000f */
[----:B------:R-:W-:Y:S01]  /*3be0*/  ISETP.GE.AND P6, PT, R21, R50, PT ;  /* 0x000000321500720c */ /* 0x000fe20003fc6270 */
[--C-:B------:R-:W-:Y:S01]  /*3bf0*/  IMAD.MOV.U32 R6, RZ, RZ, R14.reuse ;  /* 0x000000ffff067224 */ /* 0x100fe200078e000e */
[----:B------:R-:W3:Y:S04]  /*3c00*/  @!P0 LDG.E.64 R4, desc[UR6][R10.64+0x100] ;  /* 0x000100060a048981 */ /* 0x000ee8000c1e1b00 */
[----:B------:R-:W4:Y:S01]  /*3c10*/  @!P1 LDG.E.64 R18, desc[UR6][R10.64+0x200] ;  /* 0x000200060a129981 */ /* 0x000f22000c1e1b00 */
[----:B------:R-:W-:-:S03]  /*3c20*/  IMAD.MOV.U32 R12, RZ, RZ, R14 ;  /* 0x000000ffff0c7224 */ /* 0x000fc600078e000e */
        /* <DEDUP_REMOVED lines=8> */
[----:B------:R-:W-:Y:S01]  /*3cb0*/  UMOV UR4, 0x400 ;  /* 0x0000040000047882 */ /* 0x000fe20000000000 */
[----:B-1----:R-:W-:Y:S01]  /*3cc0*/  IADD3 R0, PT, PT, R0, R21, RZ ;  /* 0x0000001500007210 */ /* 0x002fe20007ffe0ff */
[----:B0-----:R-:W-:-:S04]  /*3cd0*/  ULEA UR4, UR5, UR4, 0x18 ;  /* 0x0000000405047291 */ /* 0x001fc8000f8ec0ff */
[----:B------:R-:W-:Y:S02]  /*3ce0*/  IMAD R20, R21, 0x7, R0 ;  /* 0x0000000715147824 */ /* 0x000fe400078e0200 */
[C---:B------:R-:W-:Y:S02]  /*3cf0*/  VIADD R21, R0.reuse, 0x20 ;  /* 0x0000002000157836 */ /* 0x040fe40000000000 */
[C---:B------:R-:W-:Y:S02]  /*3d00*/  VIADD R23, R0.reuse, 0x40 ;  /* 0x0000004000177836 */ /* 0x040fe40000000000 */
[C---:B------:R-:W-:Y:S01]  /*3d10*/  VIADD R25, R0.reuse, 0x60 ;  /* 0x0000006000197836 */ /* 0x040fe20000000000 */
[CC--:B------:R-:W-:Y:S01]  /*3d20*/  LEA.HI.SX32 R48, R0.reuse, R0.reuse, 0x1b ;  /* 0x0000000000307211 */ /* 0x0c0fe200078fdaff */
[C---:B------:R-:W-:Y:S01]  /*3d30*/  VIADD R27, R0.reuse, 0xa0 ;  /* 0x000000a0001b7836 */ /* 0x040fe20000000000 */
[----:B------:R-:W-:Y:S02]  /*3d40*/  IADD3 R11, PT, PT, R0, 0x80, RZ ;  /* 0x00000080000b7810 */ /* 0x000fe40007ffe0ff */
[----:B------:R-:W-:-:S02]  /*3d50*/  LEA.HI.SX32 R21, R21, R0, 0x1b ;  /* 0x0000000015157211 */ /* 0x000fc400078fdaff */
[-C--:B------:R-:W-:Y:S01]  /*3d60*/  LEA.HI.SX32 R23, R23, R0.reuse, 0x1b ;  /* 0x0000000017177211 */ /* 0x080fe200078fdaff */
[----:B------:R-:W-:Y:S01]  /*3d70*/  VIADD R37, R0, 0xc0 ;  /* 0x000000c000257836 */ /* 0x000fe20000000000 */
[-C--:B------:R-:W-:Y:S02]  /*3d80*/  LEA.HI.SX32 R25, R25, R0.reuse, 0x1b ;  /* 0x0000000019197211 */ /* 0x080fe400078fdaff */
[----:B------:R-:W-:Y:S02]  /*3d90*/  LEA R48, R48, UR4, 0x3 ;  /* 0x0000000430307c11 */ /* 0x000fe4000f8e18ff */
[-C--:B------:R-:W-:Y:S02]  /*3da0*/  LEA.HI.SX32 R11, R11, R0.reuse, 0x1b ;  /* 0x000000000b0b7211 */ /* 0x080fe400078fdaff */
[----:B------:R-:W-:Y:S02]  /*3db0*/  LEA.HI.SX32 R27, R27, R0, 0x1b ;  /* 0x000000001b1b7211 */ /* 0x000fe400078fdaff */
[----:B------:R-:W-:-:S02]  /*3dc0*/  LEA R47, R21, UR4, 0x3 ;  /* 0x00000004152f7c11 */ /* 0x000fc4000f8e18ff */
[----:B------:R-:W-:Y:S01]  /*3dd0*/  LEA R46, R23, UR4, 0x3 ;  /* 0x00000004172e7c11 */ /* 0x000fe2000f8e18ff */
[----:B------:R-:W-:Y:S01]  /*3de0*/  VIADD R39, R0, 0xe0 ;  /* 0x000000e000277836 */ /* 0x000fe20000000000 */
[----:B------:R-:W-:Y:S02]  /*3df0*/  LEA R45, R25, UR4, 0x3 ;  /* 0x00000004192d7c11 */ /* 0x000fe4000f8e18ff */
[----:B------:R-:W-:Y:S01]  /*3e00*/  LEA R44, R11, UR4, 0x3 ;  /* 0x000000040b2c7c11 */ /* 0x000fe2000f8e18ff */
[C---:B------:R-:W-:Y:S01]  /*3e10*/  VIADD R21, R20.reuse, 0x2 ;  /* 0x0000000214157836 */ /* 0x040fe20000000000 */
[----:B------:R-:W-:Y:S01]  /*3e20*/  LEA.HI.SX32 R10, R37, R0, 0x1b ;  /* 0x00000000250a7211 */ /* 0x000fe200078fdaff */
[C---:B------:R-:W-:Y:S01]  /*3e30*/  VIADD R23, R20.reuse, 0x3 ;  /* 0x0000000314177836 */ /* 0x040fe20000000000 */
[----:B------:R-:W-:Y:S01]  /*3e40*/  LEA R11, R27, UR4, 0x3 ;  /* 0x000000041b0b7c11 */ /* 0x000fe2000f8e18ff */
[C---:B------:R-:W-:Y:S01]  /*3e50*/  VIADD R25, R20.reuse, 0x4 ;  /* 0x0000000414197836 */ /* 0x040fe20000000000 */
[C---:B------:R-:W-:Y:S01]  /*3e60*/  IADD3 R27, PT, PT, R20.reuse, 0x5, RZ ;  /* 0x00000005141b7810 */ /* 0x040fe20007ffe0ff */
[----:B------:R-:W-:-:S02]  /*3e70*/  VIADD R37, R20, 0x6 ;  /* 0x0000000614257836 */ /* 0x000fc40000000000 */
[----:B------:R-:W-:Y:S01]  /*3e80*/  VIADD R41, R20, 0x7 ;  /* 0x0000000714297836 */ /* 0x000fe20000000000 */
[----:B------:R-:W-:Y:S02]  /*3e90*/  LEA.HI.SX32 R39, R39, R0, 0x1b ;  /* 0x0000000027277211 */ /* 0x000fe400078fdaff */
[-C--:B------:R-:W-:Y:S02]  /*3ea0*/  LEA.HI.SX32 R37, R37, R20.reuse, 0x1b ;  /* 0x0000001425257211 */ /* 0x080fe400078fdaff */
[----:B------:R-:W-:Y:S02]  /*3eb0*/  LEA.HI.SX32 R0, R41, R20, 0x1b ;  /* 0x0000001429007211 */ /* 0x000fe400078fdaff */
[----:B------:R-:W-:Y:S02]  /*3ec0*/  LEA R10, R10, UR4, 0x3 ;  /* 0x000000040a0a7c11 */ /* 0x000fe4000f8e18ff */
[----:B------:R-:W-:Y:S01]  /*3ed0*/  LEA R0, R0, UR4, 0x3 ;  /* 0x0000000400007c11 */ /* 0x000fe2000f8e18ff */
[----:B--2---:R0:W-:Y:S02]  /*3ee0*/  STS.64 [R48], R2 ;  /* 0x0000000230007388 */ /* 0x0041e40000000a00 */
[----:B0-----:R-:W-:-:S02]  /*3ef0*/  IADD3 R3, PT, PT, R20, 0x1, RZ ;  /* 0x0000000114037810 */ /* 0x001fc40007ffe0ff */
[----:B---3--:R0:W-:Y:S02]  /*3f00*/  STS.64 [R47+0x100], R4 ;  /* 0x000100042f007388 */ /* 0x0081e40000000a00 */
[-C--:B------:R-:W-:Y:S02]  /*3f10*/  LEA.HI.SX32 R3, R3, R20.reuse, 0x1b ;  /* 0x0000001403037211 */ /* 0x080fe400078fdaff */
[----:B----4-:R-:W-:Y:S01]  /*3f20*/  STS.64 [R46+0x200], R18 ;  /* 0x000200122e007388 */ /* 0x010fe20000000a00 */
[----:B------:R-:W-:-:S03]  /*3f30*/  LEA.HI.SX32 R2, R27, R20, 0x1b ;  /* 0x000000141b027211 */ /* 0x000fc600078fdaff */
[----:B-----5:R1:W-:Y:S04]  /*3f40*/  STS.64 [R45+0x300], R8 ;  /* 0x000300082d007388 */ /* 0x0203e80000000a00 */
[----:B------:R-:W-:Y:S01]  /*3f50*/  STS.64 [R44+0x400], R16 ;  /* 0x000400102c007388 */ /* 0x000fe20000000a00 */
[-C--:B0-----:R-:W-:Y:S02]  /*3f60*/  LEA.HI.SX32 R4, R23, R20.reuse, 0x1b ;  /* 0x0000001417047211 */ /* 0x081fe400078fdaff */
[-C--:B------:R-:W-:Y:S01]  /*3f70*/  LEA.HI.SX32 R5, R25, R20.reuse, 0x1b ;  /* 0x0000001419057211 */ /* 0x080fe200078fdaff */
[----:B------:R0:W-:Y:S01]  /*3f80*/  STS.64 [R11+0x500], R6 ;  /* 0x000500060b007388 */ /* 0x0001e20000000a00 */
[----:B-1----:R-:W-:Y:S02]  /*3f90*/  LEA.HI.SX32 R9, R20, R20, 0x1b ;  /* 0x0000001414097211 */ /* 0x002fe400078fdaff */
[----:B------:R-:W-:-:S02]  /*3fa0*/  LEA R8, R39, UR4, 0x3 ;  /* 0x0000000427087c11 */ /* 0x000fc4000f8e18ff */
[----:B------:R-:W-:Y:S02]  /*3fb0*/  LEA R9, R9, UR4, 0x3 ;  /* 0x0000000409097c11 */ /* 0x000fe4000f8e18ff */
[----:B0-----:R-:W-:Y:S02]  /*3fc0*/  LEA.HI.SX32 R7, R21, R20, 0x1b ;  /* 0x0000001415077211 */ /* 0x001fe400078fdaff */
[----:B------:R-:W-:Y:S02]  /*3fd0*/  LEA R6, R3, UR4, 0x3 ;  /* 0x0000000403067c11 */ /* 0x000fe4000f8e18ff */
[----:B------:R-:W-:Y:S02]  /*3fe0*/  LEA R7, R7, UR4, 0x3 ;  /* 0x0000000407077c11 */ /* 0x000fe4000f8e18ff */
[----:B------:R-:W-:Y:S02]  /*3ff0*/  LEA R4, R4, UR4, 0x3 ;  /* 0x0000000404047c11 */ /* 0x000fe4000f8e18ff */
[----:B------:R-:W-:-:S02]  /*4000*/  LEA R5, R5, UR4, 0x3 ;  /* 0x0000000405057c11 */ /* 0x000fc4000f8e18ff */
        /* <DEDUP_REMOVED lines=17> */
[----:B--2---:R-:W-:Y:S01]  /*4120*/  IMAD.MOV.U32 R56, RZ, RZ, R38 ;  /* 0x000000ffff387224 */ /* 0x004fe200078e0026 */
[----:B------:R-:W-:-:S11]  /*4130*/  MOV R57, R39 ;  /* 0x0000002700397202 */ /* 0x000fd60000000f00 */
[----:B------:R-:W2:Y:S01]  /*4140*/  @!P0 LDG.E.64 R38, desc[UR6][R28.64] ;  /* 0x000000061c268981 */ /* 0x000ea2000c1e1b00 */
[----:B------:R-:W-:Y:S01]  /*4150*/  ISETP.NE.AND P0, PT, R32, RZ, PT ;  /* 0x000000ff2000720c */ /* 0x000fe20003f05270 */
[--C-:B------:R-:W-:Y:S01]  /*4160*/  IMAD.MOV.U32 R40, RZ, RZ, R56.reuse ;  /* 0x000000ffff287224 */ /* 0x100fe200078e0038 */
[-C--:B------:R-:W-:Y:S01]  /*4170*/  MOV R43, R57.reuse ;  /* 0x00000039002b7202 */ /* 0x080fe20000000f00 */
[--C-:B------:R-:W-:Y:S02]  /*4180*/  IMAD.MOV.U32 R41, RZ, RZ, R57.reuse ;  /* 0x000000ffff297224 */ /* 0x100fe400078e0039 */
[--C-:B------:R-:W-:Y:S01]  /*4190*/  IMAD.MOV.U32 R42, RZ, RZ, R56.reuse ;  /* 0x000000ffff2a7224 */ /* 0x100fe200078e0038 */
[----:B------:R-:W-:Y:S01]  /*41a0*/  MOV R55, R57 ;  /* 0x0000003900377202 */ /* 0x000fe20000000f00 */
[----:B------:R-:W-:Y:S02]  /*41b0*/  IMAD.MOV.U32 R52, RZ, RZ, R56 ;  /* 0x000000ffff347224 */ /* 0x000fe400078e0038 */
[----:B------:R-:W-:-:S02]  /*41c0*/  IMAD.MOV.U32 R53, RZ, RZ, R57 ;  /* 0x000000ffff357224 */ /* 0x000fc400078e0039 */
[--C-:B------:R-:W-:Y:S01]  /*41d0*/  IMAD.MOV.U32 R54, RZ, RZ, R56.reuse ;  /* 0x000000ffff367224 */ /* 0x100fe200078e0038 */
[----:B------:R-:W-:Y:S01]  /*41e0*/  MOV R63, R57 ;  /* 0x00000039003f7202 */ /* 0x000fe20000000f00 */
[--C-:B------:R-:W-:Y:S01]  /*41f0*/  IMAD.MOV.U32 R60, RZ, RZ, R56.reuse ;  /* 0x000000ffff3c7224 */ /* 0x100fe200078e0038 */
[----:B------:R-:W3:Y:S01]  /*4200*/  @!P0 LDG.E.64 R40, desc[UR6][R28.64+0x100] ;  /* 0x000100061c288981 */ /* 0x000ee2000c1e1b00 */
[----:B------:R-:W-:Y:S02]  /*4210*/  IMAD.MOV.U32 R61, RZ, RZ, R57 ;  /* 0x000000ffff3d7224 */ /* 0x000fe400078e0039 */
[----:B------:R-:W-:Y:S01]  /*4220*/  IMAD.MOV.U32 R62, RZ, RZ, R56 ;  /* 0x000000ffff3e7224 */ /* 0x000fe200078e0038 */
[----:B------:R-:W4:Y:S04]  /*4230*/  @!P1 LDG.E.64 R42, desc[UR6][R28.64+0x200] ;  /* 0x000200061c2a9981 */ /* 0x000f28000c1e1b00 */
[----:B------:R-:W5:Y:S04]  /*4240*/  @!P4 LDG.E.64 R52, desc[UR6][R28.64+0x300] ;  /* 0x000300061c34c981 */ /* 0x000f68000c1e1b00 */
[----:B------:R-:W5:Y:S04]  /*4250*/  @!P2 LDG.E.64 R54, desc[UR6][R28.64+0x400] ;  /* 0x000400061c36a981 */ /* 0x000f68000c1e1b00 */
[----:B------:R-:W5:Y:S04]  /*4260*/  @!P3 LDG.E.64 R60, desc[UR6][R28.64+0x500] ;  /* 0x000500061c3cb981 */ /* 0x000f68000c1e1b00 */
[----:B------:R-:W5:Y:S04]  /*4270*/  @!P5 LDG.E.64 R62, desc[UR6][R28.64+0x600] ;  /* 0x000600061c3ed981 */ /* 0x000f68000c1e1b00 */
[----:B------:R-:W5:Y:S04]  /*4280*/  @!P6 LDG.E.64 R56, desc[UR6][R28.64+0x700] ;  /* 0x000700061c38e981 */ /* 0x000f68000c1e1b00 */
[----:B--2---:R-:W-:Y:S04]  /*4290*/  STS.64 [R48], R38 ;  /* 0x0000002630007388 */ /* 0x004fe80000000a00 */
[----:B---3--:R-:W-:Y:S04]  /*42a0*/  STS.64 [R47+0x100], R40 ;  /* 0x000100282f007388 */ /* 0x008fe80000000a00 */
[----:B----4-:R-:W-:Y:S04]  /*42b0*/  STS.64 [R46+0x200], R42 ;  /* 0x0002002a2e007388 */ /* 0x010fe80000000a00 */
        /* <DEDUP_REMOVED lines=15> */
[----:B------:R-:W-:-:S07]  /*43b0*/  VIADD R31, R33, 0x1 ;  /* 0x00000001211f7836 */ /* 0x000fce0000000000 */
[----:B------:R-:W-:Y:S01]  /*43c0*/  PREEXIT ;  /* 0x000000000000782d */ /* 0x000fe20000000000 */
[C---:B0-----:R-:W-:Y:S01]  /*43d0*/  VIADD R57, R33.reuse, 0x2 ;  /* 0x0000000221397836 */ /* 0x041fe20000000000 */
[----:B------:R-:W-:Y:S01]  /*43e0*/  BSSY.RECONVERGENT B0, `(.L_x_266) ;  /* 0x0000019000007945 */ /* 0x000fe20003800200 */
[----:B------:R-:W-:Y:S01]  /*43f0*/  VIADD R59, R33, 0x3 ;  /* 0x00000003213b7836 */ /* 0x000fe20000000000 */
[-C--:B------:R-:W-:Y:S01]  /*4400*/  ISETP.GE.U32.AND P6, PT, R31, R50.reuse, PT ;  /* 0x000000321f00720c */ /* 0x080fe20003fc6070 */
[----:B------:R-:W-:Y:S01]  /*4410*/  VIADD R61, R33, 0x6 ;  /* 0x00000006213d7836 */ /* 0x000fe20000000000 */
[-C--:B------:R-:W-:Y:S01]  /*4420*/  ISETP.GE.U32.AND P5, PT, R57, R50.reuse, PT ;  /* 0x000000323900720c */ /* 0x080fe20003fa6070 */
[C---:B------:R-:W-:Y:S01]  /*4430*/  VIADD R57, R33.reuse, 0x5 ;  /* 0x0000000521397836 */ /* 0x040fe20000000000 */
[C---:B------:R-:W-:Y:S01]  /*4440*/  IADD3 R31, PT, PT, R33.reuse, 0x4, RZ ;  /* 0x00000004211f7810 */ /* 0x040fe20007ffe0ff */
[----:B-1----:R-:W-:Y:S01]  /*4450*/  IMAD.MOV.U32 R32, RZ, RZ, R28 ;  /* 0x000000ffff207224 */ /* 0x002fe200078e001c */
[----:B------:R-:W-:-:S02]  /*4460*/  ISETP.GE.U32.AND P0, PT, R33, R50, PT ;  /* 0x000000322100720c */ /* 0x000fc40003f06070 */
[-C--:B------:R-:W-:Y:S01]  /*4470*/  ISETP.GE.U32.AND P2, PT, R57, R50.reuse, PT ;  /* 0x000000323900720c */ /* 0x080fe20003f46070 */
[----:B------:R-:W-:Y:S01]  /*4480*/  VIADD R57, R33, 0x7 ;  /* 0x0000000721397836 */ /* 0x000fe20000000000 */
[-C--:B------:R-:W-:Y:S01]  /*4490*/  ISETP.GE.U32.AND P3, PT, R31, R50.reuse, PT ;  /* 0x000000321f00720c */ /* 0x080fe20003f66070 */
[--C-:B------:R-:W-:Y:S01]  /*44a0*/  IMAD.MOV.U32 R31, RZ, RZ, R29.reuse ;  /* 0x000000ffff1f7224 */ /* 0x100fe200078e001d */
[-C--:B------:R-:W-:Y:S01]  /*44b0*/  ISETP.GE.U32.AND P4, PT, R59, R50.reuse, PT ;  /* 0x000000323b00720c */ /* 0x080fe20003f86070 */
[----:B------:R-:W-:Y:S01]  /*44c0*/  IMAD.MOV.U32 R33, RZ, RZ, R29 ;  /* 0x000000ffff217224 */ /* 0x000fe200078e001d */
[----:B------:R-:W-:Y:S02]  /*44d0*/  ISETP.GE.U32.AND P1, PT, R61, R50, PT ;  /* 0x000000323d00720c */ /* 0x000fe40003f26070 */
        /* <DEDUP_REMOVED lines=9> */
.L_x_267:
[----:B------:R-:W-:Y:S05]  /*4570*/  BSYNC.RECONVERGENT B0 ;  /* 0x0000000000007941 */ /* 0x000fea0003800200 */
.L_x_266:
        /* <DEDUP_REMOVED lines=10> */
[----:B------:R-:W-:Y:S01]  /*4620*/  @!P5 MOV R34, R36 ;  /* 0x000000240022d202 */ /* 0x000fe20000000f00 */
[----:B------:R-:W-:-:S07]  /*4630*/  @!P5 IMAD.MOV.U32 R35, RZ, RZ, R37 ;  /* 0x000000ffff23d224 */ /* 0x000fce00078e0025 */
.L_x_269:
[----:B------:R-:W-:Y:S05]  /*4640*/  BSYNC.RECONVERGENT B0 ;  /* 0x0000000000007941 */ /* 0x000fea0003800200 */
.L_x_268:
[----:B------:R-:W-:Y:S01]  /*4650*/  BSSY.RECONVERGENT B0, `(.L_x_270) ;  /* 0x000000b000007945 */ /* 0x000fe20003800200 */
[----:B------:R-:W-:Y:S02]  /*4660*/  IMAD.MOV.U32 R36, RZ, RZ, R34 ;  /* 0x000000ffff247224 */ /* 0x000fe400078e0022 */
[----:B------:R-:W-:Y:S01]  /*4670*/  IMAD.MOV.U32 R37, RZ, RZ, R35 ;  /* 0x000000ffff257224 */ /* 0x000fe200078e0023 */
[----:B------:R-:W-:Y:S06]  /*4680*/  @P4 BRA `(.L_x_271) ;  /* 0x00000000001c4947 */ /* 0x000fec0003800000 */
[----:B------:R0:W-:Y:S08]  /*4690*/  F2F.F32.F64 R34, R34 ;  /* 0x0000002200227310 */ /* 0x0001f00000301000 */
[----:B------:R-:W1:Y:S01]  /*46a0*/  F2F.F32.F64 R57, R38 ;  /* 0x0000002600397310 */ /* 0x000e620000301000 */
[----:B0-----:R-:W-:Y:S01]  /*46b0*/  IMAD.MOV.U32 R35, RZ, RZ, R39 ;  /* 0x000000ffff237224 */ /* 0x001fe200078e0027 */
[----:B-1----:R-:W-:-:S02]  /*46c0*/  FSETP.GEU.AND P4, PT, R34, R57, PT ;  /* 0x000000392200720b */ /* 0x002fc40003f8e000 */
[----:B------:R-:W-:-:S11]  /*46d0*/  MOV R34, R38 ;  /* 0x0000002600227202 */ /* 0x000fd60000000f00 */
[----:B------:R-:W-:Y:S02]  /*46e0*/  @!P4 IMAD.MOV.U32 R36, RZ, RZ, R38 ;  /* 0x000000ffff24c224 */ /* 0x000fe400078e0026 */
[----:B------:R-:W-:-:S07]  /*46f0*/  @!P4 IMAD.MOV.U32 R37, RZ, RZ, R39 ;  /* 0x000000ffff25c224 */ /* 0x000fce00078e0027 */
.L_x_271:
[----:B------:R-:W-:Y:S05]  /*4700*/  BSYNC.RECONVERGENT B0 ;  /* 0x0000000000007941 */ /* 0x000fea0003800200 */
.L_x_270:
[----:B------:R-:W-:Y:S01]  /*4710*/  BSSY.RECONVERGENT B0, `(.L_x_272) ;  /* 0x000000b000007945 */ /* 0x000fe20003800200 */
[----:B------:R-:W-:Y:S01]  /*4720*/  MOV R38, R36 ;  /* 0x0000002400267202 */ /* 0x000fe20000000f00 */
[----:B------:R-:W-:Y:S02]  /*4730*/  IMAD.MOV.U32 R39, RZ, RZ, R37 ;  /* 0x000000ffff277224 */ /* 0x000fe400078e0025 */
[----:B------:R-:W-:Y:S05]  /*4740*/  @P3 BRA `(.L_x_273) ;  /* 0x00000000001c3947 */ /* 0x000fea0003800000 */
[----:B------:R0:W-:Y:S08]  /*4750*/  F2F.F32.F64 R36, R36 ;  /* 0x0000002400247310 */ /* 0x0001f00000301000 */
[----:B------:R-:W1:Y:S01]  /*4760*/  F2F.F32.F64 R57, R40 ;  /* 0x0000002800397310 */ /* 0x000e620000301000 */
[----:B0-----:R-:W-:Y:S01]  /*4770*/  IMAD.MOV.U32 R37, RZ, RZ, R41 ;  /* 0x000000ffff257224 */ /* 0x001fe200078e0029 */
[----:B-1----:R-:W-:Y:S01]  /*4780*/  FSETP.GEU.AND P3, PT, R36, R57, PT ;  /* 0x000000392400720b */ /* 0x002fe20003f6e000 */
[----:B------:R-:W-:-:S12]  /*4790*/  IMAD.MOV.U32 R36, RZ, RZ, R40 ;  /* 0x000000ffff247224 */ /* 0x000fd800078e0028 */
[----:B------:R-:W-:Y:S01]  /*47a0*/  @!P3 MOV R38, R40 ;  /* 0x000000280026b202 */ /* 0x000fe20000000f00 */
[----:B------:R-:W-:-:S07]  /*47b0*/  @!P3 IMAD.MOV.U32 R39, RZ, RZ, R41 ;  /* 0x000000ffff27b224 */ /* 0x000fce00078e0029 */
.L_x_273:
[----:B------:R-:W-:Y:S05]  /*47c0*/  BSYNC.RECONVERGENT B0 ;  /* 0x0000000000007941 */ /* 0x000fea0003800200 */
.L_x_272:
        /* <DEDUP_REMOVED lines=11> */
.L_x_275:
[----:B------:R-:W-:Y:S05]  /*4880*/  BSYNC.RECONVERGENT B0 ;  /* 0x0000000000007941 */ /* 0x000fea0003800200 */
.L_x_274:
        /* <DEDUP_REMOVED lines=11> */
.L_x_277:
[----:B------:R-:W-:Y:S05]  /*4940*/  BSYNC.RECONVERGENT B0 ;  /* 0x0000000000007941 */ /* 0x000fea0003800200 */
.L_x_276:
[----:B------:R-:W-:Y:S01]  /*4950*/  BSSY.RECONVERGENT B0, `(.L_x_278) ;  /* 0x00001a8000007945 */ /* 0x000fe20003800200 */
[----:B------:R-:W-:Y:S02]  /*4960*/  FSEL R42, R54, R42, !P6 ;  /* 0x0000002a362a7208 */ /* 0x000fe40007000000 */
[----:B------:R-:W-:Y:S01]  /*4970*/  FSEL R43, R55, R43, !P6 ;  /* 0x0000002b372b7208 */ /* 0x000fe20007000000 */
[----:B------:R-:W-:Y:S06]  /*4980*/  @P0 BRA `(.L_x_279) ;  /* 0x0000001800900947 */ /* 0x000fec0003800000 */
[----:B------:R-:W-:Y:S01]  /*4990*/  F2F.F32.F64 R54, R34 ;  /* 0x0000002200367310 */ /* 0x000fe20000301000 */
[----:B------:R-:W-:Y:S02]  /*49a0*/  IMAD.MOV.U32 R64, RZ, RZ, R42 ;  /* 0x000000ffff407224 */ /* 0x000fe400078e002a */
[----:B------:R-:W-:Y:S02]  /*49b0*/  IMAD.MOV.U32 R65, RZ, RZ, R43 ;  /* 0x000000ffff417224 */ /* 0x000fe400078e002b */
[----:B------:R-:W-:-:S03]  /*49c0*/  IMAD.MOV.U32 R63, RZ, RZ, R13 ;  /* 0x000000ffff3f7224 */ /* 0x000fc600078e000d */
        /* <DEDUP_REMOVED lines=12> */
[----:B------:R-:W-:Y:S01]  /*4a90*/  @!P2 MOV R52, R28 ;  /* 0x0000001c0034a202 */ /* 0x000fe20000000f00 */
[----:B------:R-:W-:Y:S01]  /*4aa0*/  @!P2 IMAD.MOV.U32 R53, RZ, RZ, R29 ;  /* 0x000000ffff35a224 */ /* 0x000fe200078e001d */
[----:B------:R-:W-:Y:S01]  /*4ab0*/  @!P2 MOV R28, R30 ;  /* 0x0000001e001ca202 */ /* 0x000fe20000000f00 */
[----:B------:R-:W-:-:S04]  /*4ac0*/  @!P2 IMAD.MOV.U32 R29, RZ, RZ, R31 ;  /* 0x000000ffff1da224 */ /* 0x000fc800078e001f */
[----:B------:R-:W1:Y:S01]  /*4ad0*/  F2F.F32.F64 R62, R40 ;  /* 0x00000028003e7310 */ /* 0x000e620000301000 */
[----:B0-----:R-:W-:Y:S01]  /*4ae0*/  FSETP.GEU.AND P4, PT, R56, R57, PT ;  /* 0x000000393800720b */ /* 0x001fe20003f8e000 */
[--C-:B------:R-:W-:Y:S01]  /*4af0*/  IMAD.MOV.U32 R56, RZ, RZ, R34.reuse ;  /* 0x000000ffff387224 */ /* 0x100fe200078e0022 */
[----:B------:R-:W-:Y:S01]  /*4b00*/  @!P3 MOV R56, R32 ;  /* 0x000000200038b202 */ /* 0x000fe20000000f00 */
[----:B------:R-:W-:Y:S02]  /*4b10*/  IMAD.MOV.U32 R57, RZ, RZ, R35 ;  /* 0x000000ffff397224 */ /* 0x000fe400078e0023 */
[----:B------:R-:W-:Y:S02]  /*4b20*/  @!P3 IMAD.MOV.U32 R57, RZ, RZ, R33 ;  /* 0x000000ffff39b224 */ /* 0x000fe400078e0021 */
[----:B------:R-:W-:Y:S01]  /*4b30*/  @!P3 IMAD.MOV.U32 R32, RZ, RZ, R34 ;  /* 0x000000ffff20b224 */ /* 0x000fe200078e0022 */
[----:B------:R-:W-:Y:S01]  /*4b40*/  F2F.F32.F64 R61, R52 ;  /* 0x00000034003d7310 */ /* 0x000fe20000301000 */
[----:B------:R-:W-:-:S02]  /*4b50*/  @!P3 IMAD.MOV.U32 R33, RZ, RZ, R35 ;  /* 0x000000ffff21b224 */ /* 0x000fc400078e0023 */
[----:B------:R-:W-:Y:S02]  /*4b60*/  @!P2 IMAD.MOV.U32 R63, RZ, RZ, R15 ;  /* 0x000000ffff3fa224 */ /* 0x000fe400078e000f */
[----:B------:R-:W-:Y:S01]  /*4b70*/  @!P4 MOV R54, R36 ;  /* 0x000000240036c202 */ /* 0x000fe20000000f00 */
[----:B------:R-:W-:Y:S01]  /*4b80*/  @!P4 IMAD.MOV.U32 R55, RZ, RZ, R37 ;  /* 0x000000ffff37c224 */ /* 0x000fe200078e0025 */
[----:B-1----:R-:W-:Y:S01]  /*4b90*/  FSETP.GEU.AND P0, PT, R59, R62, PT ;  /* 0x0000003e3b00720b */ /* 0x002fe20003f0e000 */
[----:B------:R-:W0:Y:S01]  /*4ba0*/  F2F.F32.F64 R34, R32 ;  /* 0x0000002000227310 */ /* 0x000e220000301000 */
[----:B------:R-:W-:Y:S01]  /*4bb0*/  @!P4 MOV R36, R38 ;  /* 0x000000260024c202 */ /* 0x000fe20000000f00 */
[----:B------:R-:W-:Y:S01]  /*4bc0*/  @!P4 IMAD.MOV.U32 R37, RZ, RZ, R39 ;  /* 0x000000ffff25c224 */ /* 0x000fe200078e0027 */
[-C--:B------:R-:W-:Y:S01]  /*4bd0*/  MOV R62, R12.reuse ;  /* 0x0000000c003e7202 */ /* 0x080fe20000000f00 */
[----:B------:R-:W-:Y:S01]  /*4be0*/  @!P2 IMAD.MOV.U32 R62, RZ, RZ, R14 ;  /* 0x000000ffff3ea224 */ /* 0x000fe200078e000e */
[----:B------:R-:W-:Y:S01]  /*4bf0*/  @!P2 MOV R14, R12 ;  /* 0x0000000c000ea202 */ /* 0x000fe20000000f00 */
[----:B------:R-:W-:-:S02]  /*4c00*/  @!P2 IMAD.MOV.U32 R15, RZ, RZ, R13 ;  /* 0x000000ffff0fa224 */ /* 0x000fc400078e000d */
        /* <DEDUP_REMOVED lines=9> */
[----:B------:R-:W-:Y:S01]  /*4ca0*/  IMAD.MOV.U32 R42, RZ, RZ, R16 ;  /* 0x000000ffff2a7224 */ /* 0x000fe200078e0010 */
[----:B------:R-:W-:Y:S01]  /*4cb0*/  MOV R34, R32 ;  /* 0x0000002000227202 */ /* 0x000fe20000000f00 */
[----:B------:R-:W-:-:S02]  /*4cc0*/  @!P3 IMAD.MOV.U32 R42, RZ, RZ, R18 ;  /* 0x000000ffff2ab224 */ /* 0x000fc400078e0012 */
[----:B------:R-:W-:Y:S01]  /*4cd0*/  IMAD.MOV.U32 R61, RZ, RZ, R41 ;  /* 0x000000ffff3d7224 */ /* 0x000fe200078e0029 */
[----:B------:R-:W-:Y:S01]  /*4ce0*/  F2F.F32.F64 R67, R54 ;  /* 0x0000003600437310 */ /* 0x000fe20000301000 */
[----:B------:R-:W-:Y:S02]  /*4cf0*/  IMAD.MOV.U32 R43, RZ, RZ, R17 ;  /* 0x000000ffff2b7224 */ /* 0x000fe400078e0011 */
[----:B------:R-:W-:Y:S02]  /*4d00*/  @!P3 IMAD.MOV.U32 R43, RZ, RZ, R19 ;  /* 0x000000ffff2bb224 */ /* 0x000fe400078e0013 */
[----:B------:R-:W-:Y:S01]  /*4d10*/  @!P3 IMAD.MOV.U32 R18, RZ, RZ, R16 ;  /* 0x000000ffff12b224 */ /* 0x000fe200078e0010 */
[----:B-1----:R-:W-:Y:S02]  /*4d20*/  FSETP.GEU.AND P6, PT, R35, R60, PT ;  /* 0x0000003c2300720b */ /* 0x002fe40003fce000 */
[----:B------:R-:W0:Y:S01]  /*4d30*/  F2F.F32.F64 R38, R40 ;  /* 0x0000002800267310 */ /* 0x000e220000301000 */
[----:B------:R-:W-:Y:S01]  /*4d40*/  IMAD.MOV.U32 R35, RZ, RZ, R33 ;  /* 0x000000ffff237224 */ /* 0x000fe200078e0021 */
[----:B------:R-:W-:Y:S01]  /*4d50*/  @!P5 MOV R34, R52 ;  /* 0x000000340022d202 */ /* 0x000fe20000000f00 */
[----:B------:R-:W-:Y:S01]  /*4d60*/  @!P5 IMAD.MOV.U32 R35, RZ, RZ, R53 ;  /* 0x000000ffff23d224 */ /* 0x000fe200078e0035 */
[----:B------:R-:W-:Y:S01]  /*4d70*/  @!P5 MOV R12, R42 ;  /* 0x0000002a000cd202 */ /* 0x000fe20000000f00 */
[----:B------:R-:W-:Y:S01]  /*4d80*/  @!P5 IMAD.MOV.U32 R52, RZ, RZ, R32 ;  /* 0x000000ffff34d224 */ /* 0x000fe200078e0020 */
[----:B------:R-:W-:Y:S01]  /*4d90*/  MOV R60, R40 ;  /* 0x00000028003c7202 */ /* 0x000fe20000000f00 */
[----:B------:R-:W-:Y:S01]  /*4da0*/  @!P5 IMAD.MOV.U32 R53, RZ, RZ, R33 ;  /* 0x000000ffff35d224 */ /* 0x000fe200078e0021 */
[----:B------:R-:W-:Y:S01]  /*4db0*/  F2F.F32.F64 R59, R64 ;  /* 0x00000040003b7310 */ /* 0x000fe20000301000 */
[----:B------:R-:W-:Y:S01]  /*4dc0*/  @!P5 IMAD.MOV.U32 R42, RZ, RZ, R14 ;  /* 0x000000ffff2ad224 */ /* 0x000fe200078e000e */
[----:B------:R-:W-:Y:S01]  /*4dd0*/  MOV R16, R18 ;  /* 0x0000001200107202 */ /* 0x000fe20000000f00 */
[----:B------:R-:W-:-:S02]  /*4de0*/  @!P3 IMAD.MOV.U32 R19, RZ, RZ, R17 ;  /* 0x000000ffff13b224 */ /* 0x000fc400078e0011 */
[----:B------:R-:W-:Y:S01]  /*4df0*/  @!P6 IMAD.MOV.U32 R39, RZ, RZ, R57 ;  /* 0x000000ffff27e224 */ /* 0x000fe200078e0039 */
[----:B0-----:R-:W-:Y:S02]  /*4e00*/  FSETP.GEU.AND P1, PT, R38, R67, PT ;  /* 0x000000432600720b */ /* 0x001fe40003f2e000 */
[----:B------:R-:W-:Y:S01]  /*4e10*/  F2F.F32.F64 R14, R52 ;  /* 0x00000034000e7310 */ /* 0x000fe20000301000 */
[----:B------:R-:W-:Y:S02]  /*4e20*/  IMAD.MOV.U32 R38, RZ, RZ, R36 ;  /* 0x000000ffff267224 */ /* 0x000fe400078e0024 */
[----:B------:R-:W-:Y:S01]  /*4e30*/  @!P6 IMAD.MOV.U32 R38, RZ, RZ, R56 ;  /* 0x000000ffff26e224 */ /* 0x000fe200078e0038 */
[----:B------:R-:W-:Y:S01]  /*4e40*/  @!P6 MOV R56, R36 ;  /* 0x000000240038e202 */ /* 0x000fe20000000f00 */
[----:B------:R-:W-:Y:S01]  /*4e50*/  @!P6 IMAD.MOV.U32 R57, RZ, RZ, R37 ;  /* 0x000000ffff39e224 */ /* 0x000fe200078e0025 */
[----:B------:R-:W-:Y:S01]  /*4e60*/  MOV R36, R20 ;  /* 0x0000001400247202 */ /* 0x000fe20000000f00 */
[----:B------:R-:W-:Y:S01]  /*4e70*/  IMAD.MOV.U32 R13, RZ, RZ, R15 ;  /* 0x000000ffff0d7224 */ /* 0x000fe200078e000f */
[----:B------:R-:W0:Y:S01]  /*4e80*/  F2F.F32.F64 R67, R28 ;  /* 0x0000001c00437310 */ /* 0x000e220000301000 */
[----:B------:R-:W-:-:S02]  /*4e90*/  @!P5 IMAD.MOV.U32 R13, RZ, RZ, R43 ;  /* 0x000000ffff0dd224 */ /* 0x000fc400078e002b */
[----:B------:R-:W-:Y:S01]  /*4ea0*/  @!P5 IMAD.MOV.U32 R43, RZ, RZ, R15 ;  /* 0x000000ffff2bd224 */ /* 0x000fe200078e000f */
[----:B------:R-:W-:Y:S01]  /*4eb0*/  @!P1 MOV R60, R54 ;  /* 0x00000036003c9202 */ /* 0x000fe20000000f00 */
[----:B------:R-:W-:Y:S02]  /*4ec0*/  @!P1 IMAD.MOV.U32 R61, RZ, RZ, R55 ;  /* 0x000000ffff3d9224 */ /* 0x000fe400078e0037 */
[----:B------:R-:W-:Y:S01]  /*4ed0*/  @!P1 IMAD.MOV.U32 R54, RZ, RZ, R40 ;  /* 0x000000ffff369224 */ /* 0x000fe200078e0028 */
[----:B------:R-:W-:Y:S01]  /*4ee0*/  F2F.F32.F64 R31, R38 ;  /* 0x00000026001f7310 */ /* 0x000fe20000301000 */
[----:B------:R-:W-:Y:S02]  /*4ef0*/  @!P1 IMAD.MOV.U32 R55, RZ, RZ, R41 ;  /* 0x000000ffff379224 */ /* 0x000fe400078e0029 */
[----:B------:R-:W-:Y:S02]  /*4f00*/  IMAD.MOV.U32 R37, RZ, RZ, R21 ;  /* 0x000000ffff257224 */ /* 0x000fe400078e0015 */
[----:B------:R-:W-:Y:S01]  /*4f10*/  @!P4 IMAD.MOV.U32 R36, RZ, RZ, R22 ;  /* 0x000000ffff24c224 */ /* 0x000fe200078e0016 */
[----:B------:R-:W-:Y:S01]  /*4f20*/  @!P4 MOV R22, R20 ;  /* 0x000000140016c202 */ /* 0x000fe20000000f00 */
[----:B------:R-:W-:Y:S01]  /*4f30*/  @!P4 IMAD.MOV.U32 R37, RZ, RZ, R23 ;  /* 0x000000ffff25c224 */ /* 0x000fe200078e0017 */
[----:B------:R-:W1:Y:S01]  /*4f40*/  F2F.F32.F64 R32, R60 ;  /* 0x0000003c00207310 */ /* 0x000e620000301000 */
[----:B0-----:R-:W-:Y:S01]  /*4f50*/  FSETP.GEU.AND P3, PT, R14, R67, PT ;  /* 0x000000430e00720b */ /* 0x001fe20003f6e000 */
[----:B------:R-:W-:-:S02]  /*4f60*/  IMAD.MOV.U32 R17, RZ, RZ, R19 ;  /* 0x000000ffff117224 */ /* 0x000fc400078e0013 */
[----:B------:R-:W-:Y:S01]  /*4f70*/  @!P6 IMAD.MOV.U32 R16, RZ, RZ, R36 ;  /* 0x000000ffff10e224 */ /* 0x000fe200078e0024 */
[----:B------:R-:W-:Y:S01]  /*4f80*/  @!P6 MOV R36, R18 ;  /* 0x000000120024e202 */ /* 0x000fe20000000f00 */
[----:B------:R-:W-:Y:S02]  /*4f90*/  @!P6 IMAD.MOV.U32 R17, RZ, RZ, R37 ;  /* 0x000000ffff11e224 */ /* 0x000fe400078e0025 */
[----:B------:R-:W0:Y:S01]  /*4fa0*/  F2F.F32.F64 R14, R54 ;  /* 0x00000036000e7310 */ /* 0x000e220000301000 */
[----:B------:R-:W-:Y:S02]  /*4fb0*/  @!P6 IMAD.MOV.U32 R37, RZ, RZ, R19 ;  /* 0x000000ffff25e224 */ /* 0x000fe400078e0013 */
[----:B------:R-:W-:Y:S02]  /*4fc0*/  @!P4 IMAD.MOV.U32 R23, RZ, RZ, R21 ;  /* 0x000000ffff17c224 */ /* 0x000fe400078e0015 */
[----:B------:R-:W-:Y:S01]  /*4fd0*/  IMAD.MOV.U32 R18, RZ, RZ, R24 ;  /* 0x000000ffff127224 */ /* 0x000fe200078e0018 */
[----:B------:R-:W-:Y:S01]  /*4fe0*/  @!P0 MOV R18, R26 ;  /* 0x0000001a00128202 */ /* 0x000fe20000000f00 */
[----:B------:R-:W-:Y:S01]  /*4ff0*/  IMAD.MOV.U32 R19, RZ, RZ, R25 ;  /* 0x000000ffff137224 */ /* 0x000fe200078e0019 */
[----:B------:R-:W-:Y:S01]  /*5000*/  F2F.F32.F64 R30, R34 ;  /* 0x00000022001e7310 */ /* 0x000fe20000301000 */
[----:B------:R-:W-:Y:S01]  /*5010*/  @!P0 IMAD.MOV.U32 R19, RZ, RZ, R27 ;  /* 0x000000ffff138224 */ /* 0x000fe200078e001b */
[----:B-1----:R-:W-:Y:S01]  /*5020*/  FSETP.GEU.AND P2, PT, R59, R32, PT ;  /* 0x000000203b00720b */ /* 0x002fe20003f4e000 */
[--C-:B------:R-:W-:Y:S01]  /*5030*/  IMAD.MOV.U32 R66, RZ, RZ, R22.reuse ;  /* 0x000000ffff427224 */ /* 0x100fe200078e0016 */
[----:B------:R-:W-:Y:S01]  /*5040*/  @!P1 MOV R66, R18 ;  /* 0x0000001200429202 */ /* 0x000fe20000000f00 */
[----:B------:R-:W-:Y:S01]  /*5050*/  IMAD.MOV.U32 R67, RZ, RZ, R23 ;  /* 0x000000ffff437224 */ /* 0x000fe200078e0017 */
[----:B------:R-:W-:Y:S01]  /*5060*/  MOV R32, R52 ;  /* 0x0000003400207202 */ /* 0x000fe20000000f00 */
[----:B------:R-:W-:Y:S01]  /*5070*/  @!P1 IMAD.MOV.U32 R67, RZ, RZ, R19 ;  /* 0x000000ffff439224 */ /* 0x000fe200078e0013 */
[----:B------:R-:W1:Y:S01]  /*5080*/  F2F.F32.F64 R15, R56 ;  /* 0x00000038000f7310 */ /* 0x000e620000301000 */
[----:B0-----:R-:W-:Y:S01]  /*5090*/  FSETP.GEU.AND P4, PT, R14, R31, PT ;  /* 0x0000001f0e00720b */ /* 0x001fe20003f8e000 */
[----:B------:R-:W-:Y:S01]  /*50a0*/  @!P1 IMAD.MOV.U32 R18, RZ, RZ, R22 ;  /* 0x000000ffff129224 */ /* 0x000fe200078e0016 */
[----:B------:R-:W-:Y:S01]  /*50b0*/  MOV R14, R42 ;  /* 0x0000002a000e7202 */ /* 0x000fe20000000f00 */
[----:B------:R-:W-:Y:S01]  /*50c0*/  @!P1 IMAD.MOV.U32 R19, RZ, RZ, R23 ;  /* 0x000000ffff139224 */ /* 0x000fe200078e0017 */
[----:B------:R-:W-:Y:S01]  /*50d0*/  @!P3 MOV R32, R28 ;  /* 0x0000001c0020b202 */ /* 0x000fe20000000f00 */
[----:B------:R-:W-:Y:S01]  /*50e0*/  IMAD.MOV.U32 R20, RZ, RZ, R64 ;  /* 0x000000ffff147224 */ /* 0x000fe200078e0040 */
[----:B------:R-:W-:Y:S01]  /*50f0*/  @!P0 MOV R26, R24 ;  /* 0x00000018001a8202 */ /* 0x000fe20000000f00 */
[----:B------:R-:W-:Y:S01]  /*5100*/  IMAD.MOV.U32 R21, RZ, RZ, R65 ;  /* 0x000000ffff157224 */ /* 0x000fe200078e0041 */
[----:B------:R-:W-:Y:S01]  /*5110*/  MOV R24, R18 ;  /* 0x0000001200187202 */ /* 0x000fe20000000f00 */
[----:B------:R-:W-:Y:S01]  /*5120*/  @!P2 IMAD.MOV.U32 R20, RZ, RZ, R60 ;  /* 0x000000ffff14a224 */ /* 0x000fe200078e003c */
[----:B------:R-:W-:Y:S01]  /*5130*/  @!P2 MOV R60, R64 ;  /* 0x00000040003ca202 */ /* 0x000fe20000000f00 */
[----:B------:R-:W-:-:S02]  /*5140*/  @!P2 IMAD.MOV.U32 R21, RZ, RZ, R61 ;  /* 0x000000ffff15a224 */ /* 0x000fc400078e003d */
[----:B------:R-:W-:Y:S01]  /*5150*/  IMAD.MOV.U32 R40, RZ, RZ, R54 ;  /* 0x000000ffff287224 */ /* 0x000fe200078e0036 */
[----:B-1----:R-:W-:Y:S01]  /*5160*/  FSETP.GEU.AND P1, PT, R15, R30, PT ;  /* 0x0000001e0f00720b */ /* 0x002fe20003f2e000 */
[----:B------:R-:W-:Y:S01]  /*5170*/  IMAD.MOV.U32 R41, RZ, RZ, R55 ;  /* 0x000000ffff297224 */ /* 0x000fe200078e0037 */
[----:B------:R-:W-:Y:S01]  /*5180*/  @!P4 MOV R40, R38 ;  /* 0x000000260028c202 */ /* 0x000fe20000000f00 */
[----:B------:R-:W-:Y:S01]  /*5190*/  @!P2 IMAD.MOV.U32 R61, RZ, RZ, R65 ;  /* 0x000000ffff3da224 */ /* 0x000fe200078e0041 */
[----:B------:R-:W-:Y:S01]  /*51a0*/  MOV R30, R62 ;  /* 0x0000003e001e7202 */ /* 0x000fe20000000f00 */
[----:B------:R-:W-:Y:S01]  /*51b0*/  @!P4 IMAD.MOV.U32 R41, RZ, RZ, R39 ;  /* 0x000000ffff29c224 */ /* 0x000fe200078e0027 */
[----:B------:R-:W-:Y:S01]  /*51c0*/  @!P3 MOV R30, R12 ;  /* 0x0000000c001eb202 */ /* 0x000fe20000000f00 */
[----:B------:R-:W-:Y:S02]  /*51d0*/  IMAD.MOV.U32 R22, RZ, RZ, R56 ;  /* 0x000000ffff167224 */ /* 0x000fe400078e0038 */
[----:B------:R-:W-:-:S02]  /*51e0*/  IMAD.MOV.U32 R23, RZ, RZ, R57 ;  /* 0x000000ffff177224 */ /* 0x000fc400078e0039 */
[----:B------:R-:W-:Y:S02]  /*51f0*/  @!P4 IMAD.MOV.U32 R38, RZ, RZ, R54 ;  /* 0x000000ffff26c224 */ /* 0x000fe400078e0036 */
[----:B------:R-:W-:Y:S01]  /*5200*/  @!P1 IMAD.MOV.U32 R22, RZ, RZ, R34 ;  /* 0x000000ffff169224 */ /* 0x000fe200078e0022 */
[----:B------:R-:W-:Y:S01]  /*5210*/  @!P1 MOV R34, R56 ;  /* 0x0000003800229202 */ /* 0x000fe20000000f00 */
[----:B------:R-:W-:Y:S01]  /*5220*/  @!P1 IMAD.MOV.U32 R23, RZ, RZ, R35 ;  /* 0x000000ffff179224 */ /* 0x000fe200078e0023 */
[----:B------:R-:W-:Y:S01]  /*5230*/  F2F.F32.F64 R56, R60 ;  /* 0x0000003c00387310 */ /* 0x000fe20000301000 */
[----:B------:R-:W-:Y:S02]  /*5240*/  @!P1 IMAD.MOV.U32 R35, RZ, RZ, R57 ;  /* 0x000000ffff239224 */ /* 0x000fe400078e0039 */
[----:B------:R-:W-:Y:S02]  /*5250*/  @!P4 IMAD.MOV.U32 R39, RZ, RZ, R55 ;  /* 0x000000ffff27c224 */ /* 0x000fe400078e0037 */
[----:B------:R-:W-:Y:S01]  /*5260*/  @!P1 IMAD.MOV.U32 R14, RZ, RZ, R16 ;  /* 0x000000ffff0e9224 */ /* 0x000fe200078e0010 */
[----:B------:R-:W-:Y:S01]  /*5270*/  @!P1 MOV R16, R42 ;  /* 0x0000002a00109202 */ /* 0x000fe20000000f00 */
[----:B------:R-:W-:Y:S01]  /*5280*/  IMAD.MOV.U32 R33, RZ, RZ, R53 ;  /* 0x000000ffff217224 */ /* 0x000fe200078e0035 */
[----:B------:R-:W0:Y:S01]  /*5290*/  F2F.F32.F64 R57, R40 ;  /* 0x0000002800397310 */ /* 0x000e220000301000 */
[----:B------:R-:W-:-:S02]  /*52a0*/  @!P3 IMAD.MOV.U32 R33, RZ, RZ, R29 ;  /* 0x000000ffff21b224 */ /* 0x000fc400078e001d */
[----:B------:R-:W-:Y:S02]  /*52b0*/  IMAD.MOV.U32 R31, RZ, RZ, R63 ;  /* 0x000000ffff1f7224 */ /* 0x000fe400078e003f */
[----:B------:R-:W-:Y:S02]  /*52c0*/  @!P3 IMAD.MOV.U32 R31, RZ, RZ, R13 ;  /* 0x000000ffff1fb224 */ /* 0x000fe400078e000d */
[----:B------:R-:W-:Y:S01]  /*52d0*/  @!P3 IMAD.MOV.U32 R12, RZ, RZ, R62 ;  /* 0x000000ffff0cb224 */ /* 0x000fe200078e003e */
[----:B------:R-:W-:Y:S01]  /*52e0*/  F2F.F32.F64 R65, R22 ;  /* 0x0000001600417310 */ /* 0x000fe20000301000 */
[----:B------:R-:W-:Y:S01]  /*52f0*/  @!P3 IMAD.MOV.U32 R13, RZ, RZ, R63 ;  /* 0x000000ffff0db224 */ /* 0x000fe200078e003f */
[----:B------:R-:W-:Y:S01]  /*5300*/  MOV R62, R36 ;  /* 0x00000024003e7202 */ /* 0x000fe20000000f00 */
[----:B------:R-:W-:Y:S02]  /*5310*/  @!P3 IMAD.MOV.U32 R28, RZ, RZ, R52 ;  /* 0x000000ffff1cb224 */ /* 0x000fe400078e0034 */
[----:B------:R-:W-:Y:S01]  /*5320*/  @!P3 IMAD.MOV.U32 R29, RZ, RZ, R53 ;  /* 0x000000ffff1db224 */ /* 0x000fe200078e0035 */
[----:B0-----:R-:W-:-:S02]  /*5330*/  FSETP.GEU.AND P5, PT, R56, R57, PT ;  /* 0x000000393800720b */ /* 0x001fc40003fae000 */
[----:B------:R-:W0:Y:S01]  /*5340*/  F2F.F32.F64 R42, R38 ;  /* 0x00000026002a7310 */ /* 0x000e220000301000 */
[----:B------:R-:W-:Y:S01]  /*5350*/  IMAD.MOV.U32 R63, RZ, RZ, R37 ;  /* 0x000000ffff3f7224 */ /* 0x000fe200078e0025 */
[----:B------:R-:W-:Y:S01]  /*5360*/  MOV R56, R34 ;  /* 0x0000002200387202 */ /* 0x000fe20000000f00 */
[----:B------:R-:W-:Y:S01]  /*5370*/  @!P4 IMAD.MOV.U32 R62, RZ, RZ, R66 ;  /* 0x000000ffff3ec224 */ /* 0x000fe200078e0042 */
[----:B------:R-:W-:Y:S01]  /*5380*/  @!P4 MOV R66, R36 ;  /* 0x000000240042c202 */ /* 0x000fe20000000f00 */
[----:B------:R-:W-:Y:S02]  /*5390*/  @!P4 IMAD.MOV.U32 R63, RZ, RZ, R67 ;  /* 0x000000ffff3fc224 */ /* 0x000fe400078e0043 */
[----:B------:R-:W-:Y:S01]  /*53a0*/  IMAD.MOV.U32 R15, RZ, RZ, R43 ;  /* 0x000000ffff0f7224 */ /* 0x000fe200078e002b */
[----:B------:R-:W-:Y:S01]  /*53b0*/  F2F.F32.F64 R59, R32 ;  /* 0x00000020003b7310 */ /* 0x000fe20000301000 */
[----:B------:R-:W-:Y:S02]  /*53c0*/  @!P4 IMAD.MOV.U32 R67, RZ, RZ, R37 ;  /* 0x000000ffff43c224 */ /* 0x000fe400078e0025 */
[----:B------:R-:W-:-:S02]  /*53d0*/  @!P1 IMAD.MOV.U32 R15, RZ, RZ, R17 ;  /* 0x000000ffff0f9224 */ /* 0x000fc400078e0011 */
[----:B------:R-:W-:Y:S01]  /*53e0*/  IMAD.MOV.U32 R36, RZ, RZ, R60 ;  /* 0x000000ffff247224 */ /* 0x000fe200078e003c */
[----:B0-----:R-:W-:Y:S02]  /*53f0*/  FSETP.GEU.AND P3, PT, R42, R65, PT ;  /* 0x000000412a00720b */ /* 0x001fe40003f6e000 */
[----:B------:R-:W0:Y:S01]  /*5400*/  F2F.F32.F64 R54, R34 ;  /* 0x0000002200367310 */ /* 0x000e220000301000 */
[----:B------:R-:W-:Y:S01]  /*5410*/  IMAD.MOV.U32 R37, RZ, RZ, R61 ;  /* 0x000000ffff257224 */ /* 0x000fe200078e003d */
[----:B------:R-:W-:Y:S01]  /*5420*/  MOV R42, R66 ;  /* 0x00000042002a7202 */ /* 0x000fe20000000f00 */
[----:B------:R-:W-:Y:S02]  /*5430*/  @!P1 IMAD.MOV.U32 R17, RZ, RZ, R43 ;  /* 0x000000ffff119224 */ /* 0x000fe400078e002b */
[----:B------:R-:W-:Y:S02]  /*5440*/  @!P5 IMAD.MOV.U32 R36, RZ, RZ, R40 ;  /* 0x000000ffff24d224 */ /* 0x000fe400078e0028 */
[----:B------:R-:W-:Y:S01]  /*5450*/  @!P5 IMAD.MOV.U32 R37, RZ, RZ, R41 ;  /* 0x000000ffff25d224 */ /* 0x000fe200078e0029 */
[----:B------:R-:W-:Y:S01]  /*5460*/  F2F.F32.F64 R55, R20 ;  /* 0x0000001400377310 */ /* 0x000fe20000301000 */
[----:B------:R-:W-:-:S02]  /*5470*/  IMAD.MOV.U32 R52, RZ, RZ, R38 ;  /* 0x000000ffff347224 */ /* 0x000fc400078e0026 */
[----:B------:R-:W-:Y:S01]  /*5480*/  IMAD.MOV.U32 R53, RZ, RZ, R39 ;  /* 0x000000ffff357224 */ /* 0x000fe200078e0027 */
[----:B------:R-:W-:Y:S01]  /*5490*/  @!P3 MOV R52, R22 ;  /* 0x000000160034b202 */ /* 0x000fe20000000f00 */
[----:B------:R-:W-:Y:S01]  /*54a0*/  @!P5 IMAD.MOV.U32 R40, RZ, RZ, R60 ;  /* 0x000000ffff28d224 */ /* 0x000fe200078e003c */
[----:B0-----:R-:W-:Y:S01]  /*54b0*/  FSETP.GEU.AND P1, PT, R54, R59, PT ;  /* 0x0000003b3600720b */ /* 0x001fe20003f2e000 */
[----:B------:R-:W-:Y:S01]  /*54c0*/  @!P5 IMAD.MOV.U32 R41, RZ, RZ, R61 ;  /* 0x000000ffff29d224 */ /* 0x000fe200078e003d */
[----:B------:R-:W0:Y:S01]  /*54d0*/  F2F.F32.F64 R54, R36 ;  /* 0x0000002400367310 */ /* 0x000e220000301000 */
[----:B------:R-:W-:Y:S02]  /*54e0*/  @!P3 IMAD.MOV.U32 R53, RZ, RZ, R23 ;  /* 0x000000ffff35b224 */ /* 0x000fe400078e0017 */
[----:B------:R-:W-:Y:S02]  /*54f0*/  IMAD.MOV.U32 R57, RZ, RZ, R35 ;  /* 0x000000ffff397224 */ /* 0x000fe400078e0023 */
[----:B------:R-:W-:Y:S01]  /*5500*/  @!P3 IMAD.MOV.U32 R22, RZ, RZ, R38 ;  /* 0x000000ffff16b224 */ /* 0x000fe200078e0026 */
[----:B------:R-:W-:Y:S01]  /*5510*/  MOV R38, R16 ;  /* 0x0000001000267202 */ /* 0x000fe20000000f00 */
[----:B------:R-:W-:Y:S01]  /*5520*/  @!P3 IMAD.MOV.U32 R23, RZ, RZ, R39 ;  /* 0x000000ffff17b224 */ /* 0x000fe200078e0027 */
[----:B------:R-:W-:Y:S01]  /*5530*/  F2F.F32.F64 R60, R40 ;  /* 0x00000028003c7310 */ /* 0x000fe20000301000 */
[----:B------:R-:W-:-:S02]  /*5540*/  @!P0 IMAD.MOV.U32 R27, RZ, RZ, R25 ;  /* 0x000000ffff1b8224 */ /* 0x000fc400078e0019 */
[----:B------:R-:W-:Y:S01]  /*5550*/  @!P1 IMAD.MOV.U32 R56, RZ, RZ, R32 ;  /* 0x000000ffff389224 */ /* 0x000fe200078e0020 */
[----:B------:R-:W-:Y:S01]  /*5560*/  @!P1 MOV R32, R34 ;  /* 0x0000002200209202 */ /* 0x000fe20000000f00 */
[----:B------:R-:W-:Y:S01]  /*5570*/  @!P1 IMAD.MOV.U32 R57, RZ, RZ, R33 ;  /* 0x000000ffff399224 */ /* 0x000fe200078e0021 */
[-C--:B------:R-:W-:Y:S01]  /*5580*/  MOV R34, R12.reuse ;  /* 0x0000000c00227202 */ /* 0x080fe20000000f00 */
[----:B------:R-:W-:Y:S01]  /*5590*/  @!P1 IMAD.MOV.U32 R34, RZ, RZ, R14 ;  /* 0x000000ffff229224 */ /* 0x000fe200078e000e */
[----:B------:R-:W1:Y:S01]  /*55a0*/  F2F.F32.F64 R65, R52 ;  /* 0x0000003400417310 */ /* 0x000e620000301000 */
[----:B------:R-:W-:Y:S01]  /*55b0*/  @!P1 IMAD.MOV.U32 R33, RZ, RZ, R35 ;  /* 0x000000ffff219224 */ /* 0x000fe200078e0023 */
[----:B------:R-:W-:Y:S01]  /*55c0*/  @!P1 MOV R14, R12 ;  /* 0x0000000c000e9202 */ /* 0x000fe20000000f00 */
[----:B------:R-:W-:Y:S01]  /*55d0*/  IMAD.MOV.U32 R35, RZ, RZ, R13 ;  /* 0x000000ffff237224 */ /* 0x000fe200078e000d */
[----:B0-----:R-:W-:Y:S01]  /*55e0*/  FSETP.GEU.AND P0, PT, R55, R54, PT ;  /* 0x000000363700720b */ /* 0x001fe20003f0e000 */
[----:B------:R-:W-:-:S02]  /*55f0*/  @!P1 IMAD.MOV.U32 R35, RZ, RZ, R15 ;  /* 0x000000ffff239224 */ /* 0x000fc400078e000f */
[----:B------:R-:W-:Y:S01]  /*5600*/  @!P1 IMAD.MOV.U32 R15, RZ, RZ, R13 ;  /* 0x000000ffff0f9224 */ /* 0x000fe200078e000d */
        /* <DEDUP_REMOVED lines=8> */
[----:B------:R-:W-:Y:S01]  /*5690*/  IMAD.MOV.U32 R54, RZ, RZ, R20 ;  /* 0x000000ffff367224 */ /* 0x000fe200078e0014 */
[----:B------:R-:W-:Y:S01]  /*56a0*/  @!P0 MOV R54, R36 ;  /* 0x0000002400368202 */ /* 0x000fe20000000f00 */
[----:B------:R-:W-:-:S02]  /*56b0*/  IMAD.MOV.U32 R55, RZ, RZ, R21 ;  /* 0x000000ffff377224 */ /* 0x000fc400078e0015 */
[----:B------:R-:W-:Y:S01]  /*56c0*/  @!P5 IMAD.MOV.U32 R43, RZ, RZ, R25 ;  /* 0x000000ffff2bd224 */ /* 0x000fe200078e0019 */
[----:B------:R-:W-:Y:S01]  /*56d0*/  F2F.F32.F64 R59, R28 ;  /* 0x0000001c003b7310 */ /* 0x000fe20000301000 */
[----:B------:R-:W-:Y:S02]  /*56e0*/  @!P0 IMAD.MOV.U32 R55, RZ, RZ, R37 ;  /* 0x000000ffff378224 */ /* 0x000fe400078e0025 */
[----:B------:R-:W-:Y:S02]  /*56f0*/  @!P5 IMAD.MOV.U32 R24, RZ, RZ, R66 ;  /* 0x000000ffff18d224 */ /* 0x000fe400078e0042 */
[----:B------:R-:W-:Y:S02]  /*5700*/  @!P5 IMAD.MOV.U32 R25, RZ, RZ, R67 ;  /* 0x000000ffff19d224 */ /* 0x000fe400078e0043 */
[----:B------:R-:W-:Y:S01]  /*5710*/  @!P0 IMAD.MOV.U32 R36, RZ, RZ, R20 ;  /* 0x000000ffff248224 */ /* 0x000fe200078e0014 */
[----:B------:R-:W1:Y:S01]  /*5720*/  F2F.F32.F64 R64, R32 ;  /* 0x0000002000407310 */ /* 0x000e620000301000 */
[----:B------:R-:W-:Y:S01]  /*5730*/  @!P0 IMAD.MOV.U32 R37, RZ, RZ, R21 ;  /* 0x000000ffff258224 */ /* 0x000fe200078e0015 */
[----:B0-----:R-:W-:Y:S01]  /*5740*/  FSETP.GEU.AND P5, PT, R12, R61, PT ;  /* 0x0000003d0c00720b */ /* 0x001fe20003fae000 */
[----:B------:R-:W-:Y:S01]  /*5750*/  IMAD.MOV.U32 R20, RZ, RZ, R40 ;  /* 0x000000ffff147224 */ /* 0x000fe200078e0028 */
[----:B------:R-:W-:Y:S01]  /*5760*/  @!P1 MOV R20, R52 ;  /* 0x0000003400149202 */ /* 0x000fe20000000f00 */
[----:B------:R-:W-:Y:S01]  /*5770*/  IMAD.MOV.U32 R21, RZ, RZ, R41 ;  /* 0x000000ffff157224 */ /* 0x000fe200078e0029 */
[----:B------:R-:W-:Y:S01]  /*5780*/  @!P1 MOV R52, R40 ;  /* 0x0000002800349202 */ /* 0x000fe20000000f00 */
[----:B------:R-:W-:Y:S01]  /*5790*/  @!P1 IMAD.MOV.U32 R21, RZ, RZ, R53 ;  /* 0x000000ffff159224 */ /* 0x000fe200078e0035 */
[----:B------:R-:W-:Y:S01]  /*57a0*/  F2F.F32.F64 R65, R36 ;  /* 0x0000002400417310 */ /* 0x000fe20000301000 */
[----:B------:R-:W-:Y:S01]  /*57b0*/  IMAD.MOV.U32 R39, RZ, RZ, R17 ;  /* 0x000000ffff277224 */ /* 0x000fe200078e0011 */
[----:B------:R-:W-:Y:S01]  /*57c0*/  MOV R40, R30 ;  /* 0x0000001e00287202 */ /* 0x000fe20000000f00 */
[----:B------:R-:W-:Y:S01]  /*57d0*/  @!P3 IMAD.MOV.U32 R38, RZ, RZ, R62 ;  /* 0x000000ffff26b224 */ /* 0x000fe200078e003e */
[----:B------:R-:W-:Y:S01]  /*57e0*/  @!P3 MOV R62, R16 ;  /* 0x00000010003eb202 */ /* 0x000fe20000000f00 */
[----:B------:R-:W-:-:S02]  /*57f0*/  @!P3 IMAD.MOV.U32 R39, RZ, RZ, R63 ;  /* 0x000000ffff27b224 */ /* 0x000fc400078e003f */
[----:B------:R-:W-:Y:S01]  /*5800*/  @!P3 IMAD.MOV.U32 R63, RZ, RZ, R17 ;  /* 0x000000ffff3fb224 */ /* 0x000fe200078e0011 */
[----:B------:R-:W0:Y:S01]  /*5810*/  F2F.F32.F64 R66, R20 ;  /* 0x0000001400427310 */ /* 0x000e220000301000 */
[----:B-1----:R-:W-:Y:S01]  /*5820*/  FSETP.GEU.AND P3, PT, R64, R59, PT ;  /* 0x0000003b4000720b */ /* 0x002fe20003f6e000 */
[----:B------:R-:W-:Y:S01]  /*5830*/  IMAD.MOV.U32 R12, RZ, RZ, R22 ;  /* 0x000000ffff0c7224 */ /* 0x000fe200078e0016 */
[----:B------:R-:W-:Y:S01]  /*5840*/  @!P5 MOV R12, R56 ;  /* 0x00000038000cd202 */ /* 0x000fe20000000f00 */
[----:B------:R-:W-:Y:S02]  /*5850*/  IMAD.MOV.U32 R13, RZ, RZ, R23 ;  /* 0x000000ffff0d7224 */ /* 0x000fe400078e0017 */
[----:B------:R-:W-:Y:S02]  /*5860*/  @!P1 IMAD.MOV.U32 R53, RZ, RZ, R41 ;  /* 0x000000ffff359224 */ /* 0x000fe400078e0029 */
[----:B------:R-:W-:Y:S01]  /*5870*/  @!P5 IMAD.MOV.U32 R13, RZ, RZ, R57 ;  /* 0x000000ffff0dd224 */ /* 0x000fe200078e0039 */
[----:B------:R-:W-:Y:S01]  /*5880*/  F2F.F32.F64 R60, R54 ;  /* 0x00000036003c7310 */ /* 0x000fe20000301000 */
[----:B------:R-:W-:Y:S01]  /*5890*/  IMAD.MOV.U32 R16, RZ, RZ, R62 ;  /* 0x000000ffff107224 */ /* 0x000fe200078e003e */
[----:B------:R-:W-:Y:S01]  /*58a0*/  @!P1 MOV R16, R42 ;  /* 0x0000002a00109202 */ /* 0x000fe20000000f00 */
[----:B------:R-:W-:-:S02]  /*58b0*/  IMAD.MOV.U32 R17, RZ, RZ, R63 ;  /* 0x000000ffff117224 */ /* 0x000fc400078e003f */
[----:B------:R-:W-:Y:S01]  /*58c0*/  @!P5 IMAD.MOV.U32 R56, RZ, RZ, R22 ;  /* 0x000000ffff38d224 */ /* 0x000fe200078e0016 */
[----:B------:R-:W-:Y:S01]  /*58d0*/  MOV R22, R32 ;  /* 0x0000002000167202 */ /* 0x000fe20000000f00 */
[----:B------:R-:W-:Y:S01]  /*58e0*/  @!P5 IMAD.MOV.U32 R57, RZ, RZ, R23 ;  /* 0x000000ffff39d224 */ /* 0x000fe200078e0017 */
[----:B------:R-:W-:Y:S01]  /*58f0*/  F2F.F32.F64 R59, R52 ;  /* 0x00000034003b7310 */ /* 0x000fe20000301000 */
[----:B------:R-:W-:Y:S02]  /*5900*/  @!P1 IMAD.MOV.U32 R17, RZ, RZ, R43 ;  /* 0x000000ffff119224 */ /* 0x000fe400078e002b */
[----:B------:R-:W-:Y:S02]  /*5910*/  IMAD.MOV.U32 R23, RZ, RZ, R33 ;  /* 0x000000ffff177224 */ /* 0x000fe400078e0021 */
[----:B------:R-:W-:Y:S02]  /*5920*/  @!P1 IMAD.MOV.U32 R42, RZ, RZ, R62 ;  /* 0x000000ffff2a9224 */ /* 0x000fe400078e003e */
[----:B------:R-:W-:Y:S01]  /*5930*/  @!P1 IMAD.MOV.U32 R43, RZ, RZ, R63 ;  /* 0x000000ffff2b9224 */ /* 0x000fe200078e003f */
[----:B------:R-:W1:Y:S01]  /*5940*/  F2F.F32.F64 R64, R12 ;  /* 0x0000000c00407310 */ /* 0x000e620000301000 */
[----:B------:R-:W-:Y:S01]  /*5950*/  @!P3 IMAD.MOV.U32 R22, RZ, RZ, R28 ;  /* 0x000000ffff16b224 */ /* 0x000fe200078e001c */
[----:B0-----:R-:W-:Y:S01]  /*5960*/  FSETP.GEU.AND P1, PT, R65, R66, PT ;  /* 0x000000424100720b */ /* 0x001fe20003f2e000 */
[----:B------:R-:W-:-:S02]  /*5970*/  @!P3 IMAD.MOV.U32 R23, RZ, RZ, R29 ;  /* 0x000000ffff17b224 */ /* 0x000fc400078e001d */
[----:B------:R-:W-:Y:S01]  /*5980*/  @!P3 IMAD.MOV.U32 R28, RZ, RZ, R32 ;  /* 0x000000ffff1cb224 */ /* 0x000fe200078e0020 */
[----:B------:R-:W-:Y:S01]  /*5990*/  MOV R32, R36 ;  /* 0x0000002400207202 */ /* 0x000fe20000000f00 */
[----:B------:R-:W-:Y:S01]  /*59a0*/  @!P3 IMAD.MOV.U32 R29, RZ, RZ, R33 ;  /* 0x000000ffff1db224 */ /* 0x000fe200078e0021 */
[----:B------:R-:W-:Y:S01]  /*59b0*/  F2F.F32.F64 R62, R22 ;  /* 0x00000016003e7310 */ /* 0x000fe20000301000 */
[----:B------:R-:W-:Y:S02]  /*59c0*/  IMAD.MOV.U32 R33, RZ, RZ, R37 ;  /* 0x000000ffff217224 */ /* 0x000fe400078e0025 */
[----:B------:R-:W-:Y:S02]  /*59d0*/  IMAD.MOV.U32 R41, RZ, RZ, R31 ;  /* 0x000000ffff297224 */ /* 0x000fe400078e001f */
[----:B------:R-:W-:Y:S01]  /*59e0*/  @!P3 IMAD.MOV.U32 R40, RZ, RZ, R34 ;  /* 0x000000ffff28b224 */ /* 0x000fe200078e0022 */
[----:B------:R-:W-:Y:S01]  /*59f0*/  @!P3 MOV R34, R30 ;  /* 0x0000001e0022b202 */ /* 0x000fe20000000f00 */
[----:B------:R-:W-:Y:S01]  /*5a00*/  @!P1 IMAD.MOV.U32 R32, RZ, RZ, R20 ;  /* 0x000000ffff209224 */ /* 0x000fe200078e0014 */
[----:B------:R-:W0:Y:S01]  /*5a10*/  F2F.F32.F64 R61, R56 ;  /* 0x00000038003d7310 */ /* 0x000e220000301000 */
[----:B-1----:R-:W-:Y:S01]  /*5a20*/  FSETP.GEU.AND P4, PT, R59, R64, PT ;  /* 0x000000403b00720b */ /* 0x002fe20003f8e000 */
[----:B------:R-:W-:Y:S01]  /*5a30*/  @!P1 IMAD.MOV.U32 R33, RZ, RZ, R21 ;  /* 0x000000ffff219224 */ /* 0x000fe200078e0015 */
[----:B------:R-:W-:Y:S01]  /*5a40*/  @!P1 MOV R20, R36 ;  /* 0x0000002400149202 */ /* 0x000fe20000000f00 */
[----:B------:R-:W-:-:S02]  /*5a50*/  @!P3 IMAD.MOV.U32 R41, RZ, RZ, R35 ;  /* 0x000000ffff29b224 */ /* 0x000fc400078e0023 */
[----:B------:R-:W-:Y:S02]  /*5a60*/  @!P3 IMAD.MOV.U32 R35, RZ, RZ, R31 ;  /* 0x000000ffff23b224 */ /* 0x000fe400078e001f */
[----:B------:R-:W1:Y:S01]  /*5a70*/  F2F.F32.F64 R65, R32 ;  /* 0x0000002000417310 */ /* 0x000e620000301000 */
[--C-:B------:R-:W-:Y:S01]  /*5a80*/  IMAD.MOV.U32 R30, RZ, RZ, R14.reuse ;  /* 0x000000ffff1e7224 */ /* 0x100fe200078e000e */
[----:B------:R-:W-:Y:S01]  /*5a90*/  @!P5 MOV R30, R38 ;  /* 0x00000026001ed202 */ /* 0x000fe20000000f00 */
[----:B------:R-:W-:Y:S02]  /*5aa0*/  IMAD.MOV.U32 R31, RZ, RZ, R15 ;  /* 0x000000ffff1f7224 */ /* 0x000fe400078e000f */
[----:B------:R-:W-:Y:S01]  /*5ab0*/  @!P5 IMAD.MOV.U32 R31, RZ, RZ, R39 ;  /* 0x000000ffff1fd224 */ /* 0x000fe200078e0027 */
[----:B0-----:R-:W-:Y:S01]  /*5ac0*/  FSETP.GEU.AND P3, PT, R61, R62, PT ;  /* 0x0000003e3d00720b */ /* 0x001fe20003f6e000 */
[----:B------:R-:W-:Y:S01]  /*5ad0*/  @!P5 IMAD.MOV.U32 R38, RZ, RZ, R14 ;  /* 0x000000ffff26d224 */ /* 0x000fe200078e000e */
[----:B------:R-:W-:Y:S01]  /*5ae0*/  MOV R14, R52 ;  /* 0x00000034000e7202 */ /* 0x000fe20000000f00 */
[----:B------:R-:W-:Y:S01]  /*5af0*/  @!P5 IMAD.MOV.U32 R39, RZ, RZ, R15 ;  /* 0x000000ffff27d224 */ /* 0x000fe200078e000f */
[----:B------:R-:W-:Y:S01]  /*5b00*/  @!P4 MOV R14, R12 ;  /* 0x0000000c000ec202 */ /* 0x000fe20000000f00 */
[----:B------:R-:W-:Y:S01]  /*5b10*/  IMAD.MOV.U32 R15, RZ, RZ, R53 ;  /* 0x000000ffff0f7224 */ /* 0x000fe200078e0035 */
[----:B------:R-:W-:Y:S01]  /*5b20*/  @!P4 MOV R12, R52 ;  /* 0x00000034000cc202 */ /* 0x000fe20000000f00 */
[----:B------:R-:W-:Y:S01]  /*5b30*/  @!P1 IMAD.MOV.U32 R21, RZ, RZ, R37 ;  /* 0x000000ffff159224 */ /* 0x000fe200078e0025 */
[----:B------:R-:W-:Y:S01]  /*5b40*/  F2F.F32.F64 R59, R28 ;  /* 0x0000001c003b7310 */ /* 0x000fe20000301000 */
[----:B------:R-:W-:-:S02]  /*5b50*/  @!P4 IMAD.MOV.U32 R15, RZ, RZ, R13 ;  /* 0x000000ffff0fc224 */ /* 0x000fc400078e000d */
[----:B------:R-:W-:Y:S01]  /*5b60*/  @!P4 IMAD.MOV.U32 R13, RZ, RZ, R53 ;  /* 0x000000ffff0dc224 */ /* 0x000fe200078e0035 */
[----:B------:R-:W-:Y:S01]  /*5b70*/  MOV R53, R57 ;  /* 0x0000003900357202 */ /* 0x000fe20000000f00 */
[----:B------:R-:W-:Y:S01]  /*5b80*/  IMAD.MOV.U32 R52, RZ, RZ, R56 ;  /* 0x000000ffff347224 */ /* 0x000fe200078e0038 */
[----:B------:R-:W-:Y:S01]  /*5b90*/  @!P3 MOV R53, R23 ;  /* 0x000000170035b202 */ /* 0x000fe20000000f00 */
[----:B------:R-:W-:Y:S01]  /*5ba0*/  @!P2 IMAD.MOV.U32 R26, RZ, RZ, R18 ;  /* 0x000000ffff1aa224 */ /* 0x000fe200078e0012 */
[----:B------:R-:W-:Y:S01]  /*5bb0*/  F2F.F32.F64 R62, R20 ;  /* 0x00000014003e7310 */ /* 0x000fe20000301000 */
[----:B------:R-:W-:Y:S01]  /*5bc0*/  @!P2 IMAD.MOV.U32 R27, RZ, RZ, R19 ;  /* 0x000000ffff1ba224 */ /* 0x000fe200078e0013 */
[----:B-1----:R-:W-:Y:S01]  /*5bd0*/  FSETP.GEU.AND P2, PT, R60, R65, PT ;  /* 0x000000413c00720b */ /* 0x002fe20003f4e000 */
[----:B------:R-:W-:Y:S01]  /*5be0*/  @!P3 IMAD.MOV.U32 R52, RZ, RZ, R22 ;  /* 0x000000ffff34b224 */ /* 0x000fe200078e0016 */
[----:B------:R-:W-:Y:S01]  /*5bf0*/  MOV R18, R42 ;  /* 0x0000002a00127202 */ /* 0x000fe20000000f00 */
[----:B------:R-:W-:-:S02]  /*5c00*/  @!P3 IMAD.MOV.U32 R22, RZ, RZ, R56 ;  /* 0x000000ffff16b224 */ /* 0x000fc400078e0038 */
[----:B------:R-:W-:Y:S01]  /*5c10*/  @!P3 IMAD.MOV.U32 R23, RZ, RZ, R57 ;  /* 0x000000ffff17b224 */ /* 0x000fe200078e0039 */
[----:B------:R-:W0:Y:S01]  /*5c20*/  F2F.F32.F64 R63, R14 ;  /* 0x0000000e003f7310 */ /* 0x000e220000301000 */
[----:B------:R-:W-:Y:S01]  /*5c30*/  IMAD.MOV.U32 R36, RZ, RZ, R24 ;  /* 0x000000ffff247224 */ /* 0x000fe200078e0018 */
[----:B------:R-:W-:Y:S01]  /*5c40*/  MOV R57, R35 ;  /* 0x0000002300397202 */ /* 0x000fe20000000f00 */
[----:B------:R-:W-:Y:S02]  /*5c50*/  IMAD.MOV.U32 R37, RZ, RZ, R25 ;  /* 0x000000ffff257224 */ /* 0x000fe400078e0019 */
[----:B------:R-:W-:Y:S02]  /*5c60*/  @!P0 IMAD.MOV.U32 R36, RZ, RZ, R26 ;  /* 0x000000ffff248224 */ /* 0x000fe400078e001a */
[----:B------:R-:W-:Y:S01]  /*5c70*/  @!P0 IMAD.MOV.U32 R37, RZ, RZ, R27 ;  /* 0x000000ffff258224 */ /* 0x000fe200078e001b */
[----:B------:R-:W-:Y:S01]  /*5c80*/  F2F.F32.F64 R61, R12 ;  /* 0x0000000c003d7310 */ /* 0x000fe20000301000 */
[----:B------:R-:W-:-:S02]  /*5c90*/  IMAD.MOV.U32 R19, RZ, RZ, R43 ;  /* 0x000000ffff137224 */ /* 0x000fc400078e002b */
[----:B------:R-:W-:Y:S01]  /*5ca0*/  @!P1 IMAD.MOV.U32 R18, RZ, RZ, R36 ;  /* 0x000000ffff129224 */ /* 0x000fe200078e0024 */
[----:B------:R-:W-:Y:S01]  /*5cb0*/  @!P1 MOV R36, R42 ;  /* 0x0000002a00249202 */ /* 0x000fe20000000f00 */
[----:B------:R-:W-:Y:S01]  /*5cc0*/  @!P1 IMAD.MOV.U32 R19, RZ, RZ, R37 ;  /* 0x000000ffff139224 */ /* 0x000fe200078e0025 */
[----:B------:R-:W-:Y:S01]  /*5cd0*/  MOV R42, R54 ;  /* 0x00000036002a7202 */ /* 0x000fe20000000f00 */
[----:B------:R-:W-:Y:S01]  /*5ce0*/  @!P1 IMAD.MOV.U32 R37, RZ, RZ, R43 ;  /* 0x000000ffff259224 */ /* 0x000fe200078e002b */
[----:B------:R-:W1:Y:S01]  /*5cf0*/  F2F.F32.F64 R56, R52 ;  /* 0x0000003400387310 */ /* 0x000e620000301000 */
[--C-:B------:R-:W-:Y:S01]  /*5d00*/  IMAD.MOV.U32 R43, RZ, RZ, R55.reuse ;  /* 0x000000ffff2b7224 */ /* 0x100fe200078e0037 */
        /* <DEDUP_REMOVED lines=8> */
[----:B------:R-:W-:Y:S01]  /*5d90*/  @!P4 MOV R55, R17 ;  /* 0x000000110037c202 */ /* 0x000fe20000000f00 */
[----:B------:R-:W-:-:S02]  /*5da0*/  @!P4 IMAD.MOV.U32 R54, RZ, RZ, R16 ;  /* 0x000000ffff36c224 */ /* 0x000fc400078e0010 */
[----:B------:R-:W-:Y:S01]  /*5db0*/  @!P4 IMAD.MOV.U32 R16, RZ, RZ, R38 ;  /* 0x000000ffff10c224 */ /* 0x000fe200078e0026 */
[----:B------:R-:W-:Y:S01]  /*5dc0*/  MOV R38, R20 ;  /* 0x0000001400267202 */ /* 0x000fe20000000f00 */
[----:B------:R-:W-:Y:S01]  /*5dd0*/  @!P4 IMAD.MOV.U32 R17, RZ, RZ, R39 ;  /* 0x000000ffff11c224 */ /* 0x000fe200078e0027 */
[----:B-1----:R-:W-:Y:S01]  /*5de0*/  FSETP.GEU.AND P4, PT, R61, R56, PT ;  /* 0x000000383d00720b */ /* 0x002fe20003f8e000 */
[----:B------:R-:W-:Y:S01]  /*5df0*/  IMAD.MOV.U32 R39, RZ, RZ, R21 ;  /* 0x000000ffff277224 */ /* 0x000fe200078e0015 */
[----:B------:R-:W-:Y:S01]  /*5e00*/  F2F.F32.F64 R62, R32 ;  /* 0x00000020003e7310 */ /* 0x000fe20000301000 */
[----:B------:R-:W-:Y:S01]  /*5e10*/  IMAD.MOV.U32 R56, RZ, RZ, R34 ;  /* 0x000000ffff387224 */ /* 0x000fe200078e0022 */
[----:B------:R-:W-:Y:S01]  /*5e20*/  @!P3 MOV R56, R30 ;  /* 0x0000001e0038b202 */ /* 0x000fe20000000f00 */
[----:B------:R-:W-:Y:S01]  /*5e30*/  @!P3 IMAD.MOV.U32 R57, RZ, RZ, R31 ;  /* 0x000000ffff39b224 */ /* 0x000fe200078e001f */
[----:B------:R-:W-:Y:S01]  /*5e40*/  @!P3 MOV R31, R35 ;  /* 0x00000023001fb202 */ /* 0x000fe20000000f00 */
[----:B------:R-:W-:Y:S01]  /*5e50*/  @!P5 IMAD.MOV.U32 R38, RZ, RZ, R14 ;  /* 0x000000ffff26d224 */ /* 0x000fe200078e000e */
[----:B0-----:R-:W-:Y:S01]  /*5e60*/  FSETP.GEU.AND P1, PT, R60, R59, PT ;  /* 0x0000003b3c00720b */ /* 0x001fe20003f2e000 */
[----:B------:R-:W-:Y:S01]  /*5e70*/  @!P5 IMAD.MOV.U32 R39, RZ, RZ, R15 ;  /* 0x000000ffff27d224 */ /* 0x000fe200078e000f */
[----:B------:R-:W-:Y:S01]  /*5e80*/  MOV R35, R13 ;  /* 0x0000000d00237202 */ /* 0x000fe20000000f00 */
[----:B------:R-:W-:-:S02]  /*5e90*/  @!P3 IMAD.MOV.U32 R30, RZ, RZ, R34 ;  /* 0x000000ffff1eb224 */ /* 0x000fc400078e0022 */
[----:B------:R-:W-:Y:S01]  /*5ea0*/  @!P5 IMAD.MOV.U32 R14, RZ, RZ, R20 ;  /* 0x000000ffff0ed224 */ /* 0x000fe200078e0014 */
[-C--:B------:R-:W-:Y:S01]  /*5eb0*/  MOV R20, R16.reuse ;  /* 0x0000001000147202 */ /* 0x080fe20000000f00 */
[----:B------:R-:W-:Y:S01]  /*5ec0*/  @!P5 IMAD.MOV.U32 R15, RZ, RZ, R21 ;  /* 0x000000ffff0fd224 */ /* 0x000fe200078e0015 */
[----:B------:R-:W-:Y:S01]  /*5ed0*/  @!P4 MOV R35, R53 ;  /* 0x000000350023c202 */ /* 0x000fe20000000f00 */
[----:B------:R-:W-:Y:S01]  /*5ee0*/  IMAD.MOV.U32 R21, RZ, RZ, R17 ;  /* 0x000000ffff157224 */ /* 0x000fe200078e0011 */
[----:B------:R-:W0:Y:S01]  /*5ef0*/  F2F.F32.F64 R63, R38 ;  /* 0x00000026003f7310 */ /* 0x000e220000301000 */
[----:B------:R-:W-:Y:S01]  /*5f00*/  @!P5 IMAD.MOV.U32 R20, RZ, RZ, R18 ;  /* 0x000000ffff14d224 */ /* 0x000fe200078e0012 */
[----:B------:R-:W-:Y:S01]  /*5f10*/  @!P5 MOV R18, R16 ;  /* 0x000000100012d202 */ /* 0x000fe20000000f00 */
[----:B------:R-:W-:Y:S02]  /*5f20*/  @!P5 IMAD.MOV.U32 R21, RZ, RZ, R19 ;  /* 0x000000ffff15d224 */ /* 0x000fe400078e0013 */
[----:B------:R-:W-:-:S02]  /*5f30*/  @!P5 IMAD.MOV.U32 R19, RZ, RZ, R17 ;  /* 0x000000ffff13d224 */ /* 0x000fc400078e0011 */
[----:B------:R-:W-:Y:S01]  /*5f40*/  IMAD.MOV.U32 R34, RZ, RZ, R12 ;  /* 0x000000ffff227224 */ /* 0x000fe200078e000c */
[----:B------:R-:W-:Y:S01]  /*5f50*/  F2F.F32.F64 R60, R14 ;  /* 0x0000000e003c7310 */ /* 0x000fe20000301000 */
[----:B------:R-:W-:Y:S02]  /*5f60*/  IMAD.MOV.U32 R16, RZ, RZ, R30 ;  /* 0x000000ffff107224 */ /* 0x000fe400078e001e */
[--C-:B------:R-:W-:Y:S01]  /*5f70*/  IMAD.MOV.U32 R17, RZ, RZ, R31.reuse ;  /* 0x000000ffff117224 */ /* 0x100fe200078e001f */
[----:B------:R-:W-:Y:S01]  /*5f80*/  @!P4 MOV R17, R55 ;  /* 0x000000370011c202 */ /* 0x000fe20000000f00 */
[----:B------:R-:W-:Y:S01]  /*5f90*/  @!P4 IMAD.MOV.U32 R34, RZ, RZ, R52 ;  /* 0x000000ffff22c224 */ /* 0x000fe200078e0034 */
[----:B------:R-:W-:Y:S01]  /*5fa0*/  @!P4 MOV R52, R12 ;  /* 0x0000000c0034c202 */ /* 0x000fe20000000f00 */
[----:B------:R-:W-:Y:S02]  /*5fb0*/  @!P4 IMAD.MOV.U32 R16, RZ, RZ, R54 ;  /* 0x000000ffff10c224 */ /* 0x000fe400078e0036 */
[----:B------:R-:W-:Y:S01]  /*5fc0*/  @!P4 IMAD.MOV.U32 R54, RZ, RZ, R30 ;  /* 0x000000ffff36c224 */ /* 0x000fe200078e001e */
[----:B------:R-:W-:Y:S01]  /*5fd0*/  MOV R30, R22 ;  /* 0x00000016001e7202 */ /* 0x000fe20000000f00 */
[----:B------:R-:W-:Y:S01]  /*5fe0*/  @!P4 IMAD.MOV.U32 R55, RZ, RZ, R31 ;  /* 0x000000ffff37c224 */ /* 0x000fe200078e001f */
[----:B------:R-:W1:Y:S01]  /*5ff0*/  F2F.F32.F64 R61, R34 ;  /* 0x00000022003d7310 */ /* 0x000e620000301000 */
[----:B------:R-:W-:Y:S01]  /*6000*/  IMAD.MOV.U32 R31, RZ, RZ, R23 ;  /* 0x000000ffff1f7224 */ /* 0x000fe200078e0017 */
[----:B------:R-:W-:Y:S01]  /*6010*/  @!P1 MOV R31, R29 ;  /* 0x0000001d001f9202 */ /* 0x000fe20000000f00 */
[----:B------:R-:W-:Y:S01]  /*6020*/  @!P4 IMAD.MOV.U32 R53, RZ, RZ, R13 ;  /* 0x000000ffff35c224 */ /* 0x000fe200078e000d */
[----:B0-----:R-:W-:Y:S01]  /*6030*/  FSETP.GEU.AND P4, PT, R62, R63, PT ;  /* 0x0000003f3e00720b */ /* 0x001fe20003f8e000 */
[----:B------:R-:W-:Y:S01]  /*6040*/  @!P1 IMAD.MOV.U32 R30, RZ, RZ, R28 ;  /* 0x000000ffff1e9224 */ /* 0x000fe200078e001c */
[----:B------:R-:W-:Y:S01]  /*6050*/  @!P1 MOV R29, R23 ;  /* 0x00000017001d9202 */ /* 0x000fe20000000f00 */
[----:B------:R-:W-:Y:S01]  /*6060*/  @!P0 IMAD.MOV.U32 R26, RZ, RZ, R24 ;  /* 0x000000ffff1a8224 */ /* 0x000fe200078e0018 */
[----:B------:R-:W-:Y:S01]  /*6070*/  F2F.F32.F64 R59, R52 ;  /* 0x00000034003b7310 */ /* 0x000fe20000301000 */
[----:B------:R-:W-:Y:S01]  /*6080*/  @!P0 IMAD.MOV.U32 R27, RZ, RZ, R25 ;  /* 0x000000ffff1b8224 */ /* 0x000fe200078e0019 */
[----:B------:R-:W-:Y:S01]  /*6090*/  MOV R24, R36 ;  /* 0x0000002400187202 */ /* 0x000fe20000000f00 */
[----:B------:R-:W-:-:S02]  /*60a0*/  IMAD.MOV.U32 R25, RZ, RZ, R37 ;  /* 0x000000ffff197224 */ /* 0x000fc400078e0025 */
[----:B------:R-:W-:Y:S01]  /*60b0*/  @!P2 IMAD.MOV.U32 R24, RZ, RZ, R26 ;  /* 0x000000ffff18a224 */ /* 0x000fe200078e001a */
[----:B------:R-:W-:Y:S01]  /*60c0*/  @!P2 MOV R25, R27 ;  /* 0x0000001b0019a202 */ /* 0x000fe20000000f00 */
[--C-:B------:R-:W-:Y:S01]  /*60d0*/  IMAD.MOV.U32 R12, RZ, RZ, R40.reuse ;  /* 0x000000ffff0c7224 */ /* 0x100fe200078e0028 */
[----:B------:R-:W0:Y:S01]  /*60e0*/  F2F.F32.F64 R64, R30 ;  /* 0x0000001e00407310 */ /* 0x000e220000301000 */
[----:B-1----:R-:W-:Y:S01]  /*60f0*/  FSETP.GEU.AND P3, PT, R60, R61, PT ;  /* 0x0000003d3c00720b */ /* 0x002fe20003f6e000 */
[----:B------:R-:W-:Y:S01]  /*6100*/  IMAD.MOV.U32 R13, RZ, RZ, R41 ;  /* 0x000000ffff0d7224 */ /* 0x000fe200078e0029 */
[----:B------:R-:W-:Y:S01]  /*6110*/  @!P1 MOV R12, R56 ;  /* 0x00000038000c9202 */ /* 0x000fe20000000f00 */
[----:B------:R-:W-:Y:S01]  /*6120*/  @!P1 IMAD.MOV.U32 R13, RZ, RZ, R57 ;  /* 0x000000ffff0d9224 */ /* 0x000fe200078e0039 */
[----:B------:R-:W-:Y:S01]  /*6130*/  @!P1 MOV R57, R41 ;  /* 0x0000002900399202 */ /* 0x000fe20000000f00 */
[----:B------:R-:W-:Y:S01]  /*6140*/  @!P1 IMAD.MOV.U32 R56, RZ, RZ, R40 ;  /* 0x000000ffff389224 */ /* 0x000fe200078e0028 */
[----:B------:R-:W-:Y:S01]  /*6150*/  @!P2 MOV R26, R36 ;  /* 0x00000024001aa202 */ /* 0x000fe20000000f00 */
[----:B------:R-:W-:-:S02]  /*6160*/  @!P2 IMAD.MOV.U32 R27, RZ, RZ, R37 ;  /* 0x000000ffff1ba224 */ /* 0x000fc400078e0025 */
[----:B------:R-:W-:Y:S02]  /*6170*/  @!P1 IMAD.MOV.U32 R28, RZ, RZ, R22 ;  /* 0x000000ffff1c9224 */ /* 0x000fe400078e0016 */
[----:B------:R-:W-:Y:S01]  /*6180*/  IMAD.MOV.U32 R40, RZ, RZ, R32 ;  /* 0x000000ffff287224 */ /* 0x000fe200078e0020 */
[----:B------:R-:W-:Y:S01]  /*6190*/  @!P4 MOV R40, R38 ;  /* 0x000000260028c202 */ /* 0x000fe20000000f00 */
[----:B------:R-:W-:Y:S01]  /*61a0*/  IMAD.MOV.U32 R41, RZ, RZ, R33 ;  /* 0x000000ffff297224 */ /* 0x000fe200078e0021 */
[----:B0-----:R-:W-:Y:S01]  /*61b0*/  FSETP.GEU.AND P0, PT, R59, R64, PT ;  /* 0x000000403b00720b */ /* 0x001fe20003f0e000 */
[----:B------:R-:W-:Y:S01]  /*61c0*/  IMAD.MOV.U32 R22, RZ, RZ, R18 ;  /* 0x000000ffff167224 */ /* 0x000fe200078e0012 */
[----:B------:R-:W-:Y:S01]  /*61d0*/  @!P4 MOV R22, R24 ;  /* 0x000000180016c202 */ /* 0x000fe20000000f00 */
[----:B------:R-:W-:Y:S02]  /*61e0*/  IMAD.MOV.U32 R23, RZ, RZ, R19 ;  /* 0x000000ffff177224 */ /* 0x000fe400078e0013 */
[----:B------:R-:W-:Y:S01]  /*61f0*/  IMAD.MOV.U32 R36, RZ, RZ, R14 ;  /* 0x000000ffff247224 */ /* 0x000fe200078e000e */
[----:B------:R-:W-:Y:S01]  /*6200*/  @!P3 MOV R36, R34 ;  /* 0x000000220024b202 */ /* 0x000fe20000000f00 */
[----:B------:R-:W-:-:S02]  /*6210*/  IMAD.MOV.U32 R37, RZ, RZ, R15 ;  /* 0x000000ffff257224 */ /* 0x000fc400078e000f */
[----:B------:R-:W-:Y:S01]  /*6220*/  @!P4 IMAD.MOV.U32 R41, RZ, RZ, R39 ;  /* 0x000000ffff29c224 */ /* 0x000fe200078e0027 */
[----:B------:R-:W-:Y:S01]  /*6230*/  @!P4 MOV R39, R33 ;  /* 0x000000210027c202 */ /* 0x000fe20000000f00 */
[----:B------:R-:W-:Y:S01]  /*6240*/  @!P4 IMAD.MOV.U32 R23, RZ, RZ, R25 ;  /* 0x000000ffff17c224 */ /* 0x000fe200078e0019 */
[----:B------:R-:W-:Y:S01]  /*6250*/  @!P4 MOV R25, R19 ;  /* 0x000000130019c202 */ /* 0x000fe20000000f00 */
[----:B------:R-:W-:Y:S01]  /*6260*/  @!P3 IMAD.MOV.U32 R37, RZ, RZ, R35 ;  /* 0x000000ffff25b224 */ /* 0x000fe200078e0023 */
[----:B------:R-:W-:Y:S01]  /*6270*/  @!P3 MOV R35, R15 ;  /* 0x0000000f0023b202 */ /* 0x000fe20000000f00 */
[----:B------:R-:W-:Y:S01]  /*6280*/  @!P4 IMAD.MOV.U32 R38, RZ, RZ, R32 ;  /* 0x000000ffff26c224 */ /* 0x000fe200078e0020 */
[----:B------:R-:W-:Y:S01]  /*6290*/  MOV R15, R57 ;  /* 0x00000039000f7202 */ /* 0x000fe20000000f00 */
[----:B------:R-:W-:Y:S02]  /*62a0*/  @!P4 IMAD.MOV.U32 R24, RZ, RZ, R18 ;  /* 0x000000ffff18c224 */ /* 0x000fe400078e0012 */
[----:B------:R-:W-:-:S02]  /*62b0*/  @!P3 IMAD.MOV.U32 R34, RZ, RZ, R14 ;  /* 0x000000ffff22b224 */ /* 0x000fc400078e000e */
[----:B------:R-:W-:Y:S01]  /*62c0*/  IMAD.MOV.U32 R18, RZ, RZ, R54 ;  /* 0x000000ffff127224 */ /* 0x000fe200078e0036 */
[----:B------:R-:W-:Y:S01]  /*62d0*/  @!P3 MOV R18, R20 ;  /* 0x000000140012b202 */ /* 0x000fe20000000f00 */
[----:B------:R-:W-:Y:S02]  /*62e0*/  IMAD.MOV.U32 R19, RZ, RZ, R55 ;  /* 0x000000ffff137224 */ /* 0x000fe400078e0037 */
[----:B------:R-:W-:Y:S01]  /*62f0*/  IMAD.MOV.U32 R32, RZ, RZ, R52 ;  /* 0x000000ffff207224 */ /* 0x000fe200078e0034 */
[----:B------:R-:W-:Y:S01]  /*6300*/  @!P0 MOV R32, R30 ;  /* 0x0000001e00208202 */ /* 0x000fe20000000f00 */
[----:B------:R-:W-:Y:S02]  /*6310*/  IMAD.MOV.U32 R33, RZ, RZ, R53 ;  /* 0x000000ffff217224 */ /* 0x000fe400078e0035 */
[----:B------:R-:W-:Y:S02]  /*6320*/  IMAD.MOV.U32 R14, RZ, RZ, R56 ;  /* 0x000000ffff0e7224 */ /* 0x000fe400078e0038 */
[----:B------:R-:W-:-:S02]  /*6330*/  @!P3 IMAD.MOV.U32 R19, RZ, RZ, R21 ;  /* 0x000000ffff13b224 */ /* 0x000fc400078e0015 */
[----:B------:R-:W-:Y:S01]  /*6340*/  @!P0 IMAD.MOV.U32 R33, RZ, RZ, R31 ;  /* 0x000000ffff218224 */ /* 0x000fe200078e001f */
[----:B------:R-:W-:Y:S01]  /*6350*/  @!P0 MOV R31, R53 ;  /* 0x00000035001f8202 */ /* 0x000fe20000000f00 */
[----:B------:R-:W-:Y:S01]  /*6360*/  @!P0 IMAD.MOV.U32 R14, RZ, RZ, R16 ;  /* 0x000000ffff0e8224 */ /* 0x000fe200078e0010 */
[----:B------:R-:W-:Y:S01]  /*6370*/  @!P0 MOV R16, R56 ;  /* 0x0000003800108202 */ /* 0x000fe20000000f00 */
[----:B------:R-:W-:Y:S02]  /*6380*/  @!P0 IMAD.MOV.U32 R15, RZ, RZ, R17 ;  /* 0x000000ffff0f8224 */ /* 0x000fe400078e0011 */
[----:B------:R-:W-:Y:S02]  /*6390*/  @!P3 IMAD.MOV.U32 R20, RZ, RZ, R54 ;  /* 0x000000ffff14b224 */ /* 0x000fe400078e0036 */
[----:B------:R-:W-:Y:S02]  /*63a0*/  @!P3 IMAD.MOV.U32 R21, RZ, RZ, R55 ;  /* 0x000000ffff15b224 */ /* 0x000fe400078e0037 */
[----:B------:R-:W-:-:S02]  /*63b0*/  @!P0 IMAD.MOV.U32 R30, RZ, RZ, R52 ;  /* 0x000000ffff1e8224 */ /* 0x000fc400078e0034 */
[----:B------:R-:W-:-:S07]  /*63c0*/  @!P0 IMAD.MOV.U32 R17, RZ, RZ, R57 ;  /* 0x000000ffff118224 */ /* 0x000fce00078e0039 */
.L_x_279:
[----:B------:R-:W-:Y:S05]  /*63d0*/  BSYNC.RECONVERGENT B0 ;  /* 0x0000000000007941 */ /* 0x000fea0003800200 */
.L_x_278:
[----:B------:R-:W0:Y:S01]  /*63e0*/  S2UR UR5, SR_CgaCtaId ;  /* 0x00000000000579c3 */ /* 0x000e220000008800 */
[----:B------:R-:W-:Y:S01]  /*63f0*/  UMOV UR4, 0x400 ;  /* 0x0000040000047882 */ /* 0x000fe20000000000 */
[----:B------:R-:W-:Y:S01]  /*6400*/  IMAD.MOV.U32 R54, RZ, RZ, 0x2 ;  /* 0x00000002ff367424 */ /* 0x000fe200078e00ff */
[----:B0-----:R-:W-:-:S06]  /*6410*/  ULEA UR4, UR5, UR4, 0x18 ;  /* 0x0000000405047291 */ /* 0x001fcc000f8ec0ff */
[----:B------:R-:W-:-:S07]  /*6420*/  LEA R67, R51, UR4, 0x6 ;  /* 0x0000000433437c11 */ /* 0x000fce000f8e30ff */
.L_x_299:
[C---:B------:R-:W-:Y:S01]  /*6430*/  IADD3 R52, PT, PT, -R54.reuse, RZ, RZ ;  /* 0x000000ff36347210 */ /* 0x040fe20007ffe1ff */
[----:B------:R-:W-:Y:S01]  /*6440*/  BAR.SYNC.DEFER_BLOCKING 0x0 ;  /* 0x0000000000007b1d */ /* 0x000fe20000010000 */
[----:B------:R-:W-:Y:S02]  /*6450*/  IADD3 R56, PT, PT, R54, -0x1, RZ ;  /* 0xffffffff36387810 */ /* 0x000fe40007ffe0ff */
[----:B------:R-:W-:Y:S02]  /*6460*/  LOP3.LUT R52, R51, R52, RZ, 0xc0, !PT ;  /* 0x0000003433347212 */ /* 0x000fe400078ec0ff */
[----:B------:R-:W-:Y:S01]  /*6470*/  LOP3.LUT R56, R56, R51, RZ, 0xc0, !PT ;  /* 0x0000003338387212 */ /* 0x000fe200078ec0ff */
[----:B------:R-:W-:Y:S02]  /*6480*/  BSSY.RECONVERGENT B0, `(.L_x_280) ;  /* 0x000002a000007945 */ /* 0x000fe40003800200 */
[----:B------:R-:W-:-:S05]  /*6490*/  IMAD.SHL.U32 R53, R52, 0x8, RZ ;  /* 0x0000000834357824 */ /* 0x000fca00078e00ff */
[----:B------:R-:W-:Y:S01]  /*64a0*/  VIMNMX R52, PT, PT, R50, R53, PT ;  /* 0x0000003532347248 */ /* 0x000fe20003fe0100 */
[----:B------:R-:W-:-:S04]  /*64b0*/  IMAD.SHL.U32 R53, R56, 0x8, RZ ;  /* 0x0000000838357824 */ /* 0x000fc800078e00ff */
[----:B------:R-:W-:Y:S01]  /*64c0*/  IMAD R55, R54, 0x4, R52 ;  /* 0x0000000436377824 */ /* 0x000fe200078e0234 */
[----:B0-----:R-:W-:-:S04]  /*64d0*/  VIMNMX R60, PT, PT, R50, R53, PT ;  /* 0x00000035323c7248 */ /* 0x001fc80003fe0100 */
[----:B------:R-:W-:Y:S01]  /*64e0*/  VIMNMX R55, PT, PT, R50, R55, PT ;  /* 0x0000003732377248 */ /* 0x000fe20003fe0100 */
[----:B------:R0:W-:Y:S03]  /*64f0*/  STS.128 [R67], R28 ;  /* 0x0000001c43007388 */ /* 0x0001e60000000c00 */
[C---:B------:R-:W-:Y:S01]  /*6500*/  VIADDMNMX R62, R55.reuse, -R52, R60, PT ;  /* 0x80000034373e7246 */ /* 0x040fe2000380013c */
[----:B------:R-:W-:Y:S01]  /*6510*/  IMAD R57, R54, 0x4, R55 ;  /* 0x0000000436397824 */ /* 0x000fe200078e0237 */
[----:B------:R0:W-:Y:S04]  /*6520*/  STS.128 [R67+0x10], R32 ;  /* 0x0000102043007388 */ /* 0x0001e80000000c00 */
[----:B------:R-:W-:Y:S01]  /*6530*/  VIMNMX R56, PT, PT, R50, R57, PT ;  /* 0x0000003932387248 */ /* 0x000fe20003fe0100 */
[----:B------:R0:W-:Y:S03]  /*6540*/  STS.128 [R67+0x20], R36 ;  /* 0x0000202443007388 */ /* 0x0001e60000000c00 */
[----:B------:R-:W-:Y:S01]  /*6550*/  IADD3 R53, PT, PT, -R55, R56, RZ ;  /* 0x0000003837357210 */ /* 0x000fe20007ffe1ff */
[----:B------:R0:W-:Y:S01]  /*6560*/  STS.128 [R67+0x30], R40 ;  /* 0x0000302843007388 */ /* 0x0001e20000000c00 */
[----:B------:R-:W-:Y:S02]  /*6570*/  BAR.SYNC.DEFER_BLOCKING 0x0 ;  /* 0x0000000000007b1d */ /* 0x000fe40000010000 */
[C---:B------:R-:W-:Y:S01]  /*6580*/  ISETP.GE.AND P0, PT, R60.reuse, R53, PT ;  /* 0x000000353c00720c */ /* 0x040fe20003f06270 */
[----:B------:R-:W-:-:S05]  /*6590*/  IMAD.IADD R53, R60, 0x1, -R53 ;  /* 0x000000013c357824 */ /* 0x000fca00078e0a35 */
[----:B------:R-:W-:-:S04]  /*65a0*/  SEL R53, R53, RZ, P0 ;  /* 0x000000ff35357207 */ /* 0x000fc80000000000 */
[----:B------:R-:W-:-:S13]  /*65b0*/  ISETP.GE.AND P0, PT, R53, R62, PT ;  /* 0x0000003e3500720c */ /* 0x000fda0003f06270 */
[----:B01234-:R-:W-:Y:S05]  /*65c0*/  @P0 BRA `(.L_x_281) ;  /* 0x0000000000540947 */ /* 0x01ffea0003800000 */
[----:B------:R-:W0:Y:S01]  /*65d0*/  S2R R29, SR_CgaCtaId ;  /* 0x00000000001d7919 */ /* 0x000e220000008800 */
[----:B------:R-:W-:Y:S01]  /*65e0*/  MOV R28, 0x400 ;  /* 0x00000400001c7802 */ /* 0x000fe20000000f00 */
[----:B------:R-:W-:-:S03]  /*65f0*/  IMAD.IADD R34, R60, 0x1, R55 ;  /* 0x000000013c227824 */ /* 0x000fc600078e0237 */
[----:B0-----:R-:W-:-:S07]  /*6600*/  LEA R35, R29, R28, 0x18 ;  /* 0x0000001c1d237211 */ /* 0x001fce00078ec0ff */
.L_x_282:
[----:B------:R-:W-:-:S04]  /*6610*/  IADD3 R28, PT, PT, R62, -R53, RZ ;  /* 0x800000353e1c7210 */ /* 0x000fc80007ffe0ff */
[----:B------:R-:W-:-:S04]  /*6620*/  LEA.HI R28, R28, R28, RZ, 0x1 ;  /* 0x0000001c1c1c7211 */ /* 0x000fc800078f08ff */
[----:B------:R-:W-:-:S04]  /*6630*/  LEA.HI.SX32 R33, R28, R53, 0x1f ;  /* 0x000000351c217211 */ /* 0x000fc800078ffaff */
[----:B------:R-:W-:Y:S01]  /*6640*/  LOP3.LUT R29, RZ, R33, RZ, 0x33, !PT ;  /* 0x00000021ff1d7212 */ /* 0x000fe200078e33ff */
[----:B------:R-:W-:-:S04]  /*6650*/  IMAD.IADD R28, R52, 0x1, R33 ;  /* 0x00000001341c7824 */ /* 0x000fc800078e0221 */
[----:B------:R-:W-:Y:S01]  /*6660*/  IMAD.IADD R29, R34, 0x1, R29 ;  /* 0x00000001221d7824 */ /* 0x000fe200078e021d */
[----:B------:R-:W-:-:S03]  /*6670*/  LEA R28, R28, R35, 0x3 ;  /* 0x000000231c1c7211 */ /* 0x000fc600078e18ff */
        /* <DEDUP_REMOVED lines=10> */
.L_x_281:
[----:B------:R-:W-:Y:S05]  /*6720*/  BSYNC.RECONVERGENT B0 ;  /* 0x0000000000007941 */ /* 0x000fea0003800200 */
.L_x_280:
        /* <DEDUP_REMOVED lines=17> */
.L_x_284:
[----:B------:R-:W-:Y:S05]  /*6840*/  BSYNC.RECONVERGENT B0 ;  /* 0x0000000000007941 */ /* 0x000fea0003800200 */
.L_x_283:
[----:B-12---:R-:W-:Y:S01]  /*6850*/  FSEL R28, R52, R42, P1 ;  /* 0x0000002a341c7208 */ /* 0x006fe20000800000 */
[----:B------:R-:W-:Y:S01]  /*6860*/  VIADD R59, R57, 0x1 ;  /* 0x00000001393b7836 */ /* 0x000fe20000000000 */
[----:B------:R-:W-:Y:S01]  /*6870*/  FSEL R29, R53, R43, P1 ;  /* 0x0000002b351d7208 */ /* 0x000fe20000800000 */
[----:B------:R-:W-:Y:S01]  /*6880*/  @!P1 IMAD.MOV R59, RZ, RZ, R57 ;  /* 0x000000ffff3b9224 */ /* 0x000fe200078e0239 */
[----:B------:R1:W2:Y:S01]  /*6890*/  @P1 LDS.64 R52, [R31+0x8] ;  /* 0x000008001f341984 */ /* 0x0002a20000000a00 */
[----:B------:R-:W-:Y:S01]  /*68a0*/  IADD3 R38, PT, PT, R36, 0x1, RZ ;  /* 0x0000000124267810 */ /* 0x000fe20007ffe0ff */
[----:B------:R-:W-:Y:S01]  /*68b0*/  @P1 IMAD.MOV R38, RZ, RZ, R36 ;  /* 0x000000ffff261224 */ /* 0x000fe200078e0224 */
[----:B------:R-:W-:Y:S01]  /*68c0*/  BSSY.RECONVERGENT B0, `(.L_x_285) ;  /* 0x000000b000007945 */ /* 0x000fe20003800200 */
[----:B------:R1:W3:Y:S01]  /*68d0*/  @!P1 LDS.64 R42, [R30+0x8] ;  /* 0x000008001e2a9984 */ /* 0x0002e20000000a00 */
[C---:B------:R-:W-:Y:S01]  /*68e0*/  ISETP.GE.AND P2, PT, R59.reuse, R56, PT ;  /* 0x000000383b00720c */ /* 0x040fe20003f46270 */
[----:B------:R-:W-:Y:S01]  /*68f0*/  VIADD R39, R59, 0x1 ;  /* 0x000000013b277836 */ /* 0x000fe20000000000 */
[----:B------:R-:W-:-:S02]  /*6900*/  IADD3 R60, PT, PT, R38, 0x1, RZ ;  /* 0x00000001263c7810 */ /* 0x000fc40007ffe0ff */
[----:B------:R-:W-:-:S09]  /*6910*/  PLOP3.LUT P0, PT, PT, PT, PT, 0x8, 0x80 ;  /* 0x000000000080781c */ /* 0x000fd20003f0e170 */
[----:B------:R-:W-:Y:S05]  /*6920*/  @P2 BRA `(.L_x_286) ;  /* 0x0000000000102947 */ /* 0x000fea0003800000 */
[----:B------:R-:W-:-:S13]  /*6930*/  ISETP.GE.AND P0, PT, R38, R55, PT ;  /* 0x000000372600720c */ /* 0x000fda0003f06270 */
[----:B012---:R-:W-:Y:S08]  /*6940*/  @!P0 F2F.F32.F64 R30, R52 ;  /* 0x00000034001e8310 */ /* 0x007ff00000301000 */
[----:B---3--:R-:W0:Y:S02]  /*6950*/  @!P0 F2F.F32.F64 R31, R42 ;  /* 0x0000002a001f8310 */ /* 0x008e240000301000 */
[----:B0-----:R-:W-:-:S13]  /*6960*/  FSETP.LT.OR P0, PT, R30, R31, P0 ;  /* 0x0000001f1e00720b */ /* 0x001fda0000701400 */
.L_x_286:
[----:B------:R-:W-:Y:S05]  /*6970*/  BSYNC.RECONVERGENT B0 ;  /* 0x0000000000007941 */ /* 0x000fea0003800200 */
.L_x_285:
[----:B------:R-:W-:Y:S01]  /*6980*/  @P0 IMAD.MOV R60, RZ, RZ, R38 ;  /* 0x000000ffff3c0224 */ /* 0x000fe200078e0226 */
[----:B0123--:R-:W-:Y:S01]  /*6990*/  FSEL R30, R52, R42, P0 ;  /* 0x0000002a341e7208 */ /* 0x00ffe20000000000 */
        /* <DEDUP_REMOVED lines=16> */
.L_x_288:
[----:B------:R-:W-:Y:S05]  /*6aa0*/  BSYNC.RECONVERGENT B0 ;  /* 0x0000000000007941 */ /* 0x000fea0003800200 */
.L_x_287:
        /* <DEDUP_REMOVED lines=18> */
.L_x_290:
[----:B------:R-:W-:Y:S05]  /*6bd0*/  BSYNC.RECONVERGENT B0 ;  /* 0x0000000000007941 */ /* 0x000fea0003800200 */
.L_x_289:
[----:B------:R-:W-:Y:S01]  /*6be0*/  @!P3 IMAD.MOV R41, RZ, RZ, R61 ;  /* 0x000000ffff29b224 */ /* 0x000fe200078e023d */
[----:B------:R-:W-:Y:S01]  /*6bf0*/  @P3 IADD3 R62, PT, PT, R40, RZ, RZ ;  /* 0x000000ff283e3210 */ /* 0x000fe20007ffe0ff */
[----:B------:R-:W-:Y:S01]  /*6c00*/  BSSY.RECONVERGENT B0, `(.L_x_291) ;  /* 0x0000010000007945 */ /* 0x000fe20003800200 */
[----:B-12---:R-:W-:Y:S02]  /*6c10*/  FSEL R34, R52, R42, P3 ;  /* 0x0000002a34227208 */ /* 0x006fe40001800000 */
[C---:B------:R-:W-:Y:S01]  /*6c20*/  @!P3 LEA R37, R62.reuse, UR4, 0x3 ;  /* 0x000000043e25bc11 */ /* 0x040fe2000f8e18ff */
[----:B------:R-:W-:Y:S01]  /*6c30*/  VIADD R64, R62, 0x1 ;  /* 0x000000013e407836 */ /* 0x000fe20000000000 */
        /* <DEDUP_REMOVED lines=12> */
.L_x_292:
[----:B------:R-:W-:Y:S05]  /*6d00*/  BSYNC.RECONVERGENT B0 ;  /* 0x0000000000007941 */ /* 0x000fea0003800200 */
.L_x_291:
[----:B------:R-:W-:Y:S01]  /*6d10*/  VIADD R63, R41, 0x1 ;  /* 0x00000001293f7836 */ /* 0x000fe20000000000 */
[----:B------:R-:W-:Y:S01]  /*6d20*/  @P1 IADD3 R64, PT, PT, R62, RZ, RZ ;  /* 0x000000ff3e401210 */ /* 0x000fe20007ffe0ff */
[----:B------:R-:W-:Y:S01]  /*6d30*/  @!P1 IMAD.MOV R63, RZ, RZ, R41 ;  /* 0x000000ffff3f9224 */ /* 0x000fe200078e0229 */
[----:B-12---:R-:W-:Y:S01]  /*6d40*/  FSEL R36, R52, R42, P1 ;  /* 0x0000002a34247208 */ /* 0x006fe20000800000 */
        /* <DEDUP_REMOVED lines=8> */
[----:B------:R-:W-:Y:S02]  /*6dd0*/  SEL R61, R61, R40, P3 ;  /* 0x000000283d3d7207 */ /* 0x000fe40001800000 */
[----:B------:R-:W-:Y:S02]  /*6de0*/  SEL R60, R39, R60, P2 ;  /* 0x0000003c273c7207 */ /* 0x000fe40001000000 */
[----:B------:R-:W-:Y:S02]  /*6df0*/  SEL R62, R41, R62, P1 ;  /* 0x0000003e293e7207 */ /* 0x000fe40000800000 */
[----:B------:R-:W-:Y:S02]  /*6e00*/  IADD3 R40, PT, PT, R64, 0x1, RZ ;  /* 0x0000000140287810 */ /* 0x000fe40007ffe0ff */
[----:B------:R-:W-:Y:S01]  /*6e10*/  PLOP3.LUT P0, PT, PT, PT, PT, 0x8, 0x80 ;  /* 0x000000000080781c */ /* 0x000fe20003f0e170 */
[----:B0-----:R-:W-:-:S12]  /*6e20*/  @P4 BRA `(.L_x_294) ;  /* 0x0000000000104947 */ /* 0x001fd80003800000 */
[----:B------:R-:W-:-:S13]  /*6e30*/  ISETP.GE.AND P0, PT, R64, R55, PT ;  /* 0x000000374000720c */ /* 0x000fda0003f06270 */
[----:B--2---:R-:W-:Y:S08]  /*6e40*/  @!P0 F2F.F32.F64 R38, R52 ;  /* 0x0000003400268310 */ /* 0x004ff00000301000 */
[----:B-1----:R-:W0:Y:S02]  /*6e50*/  @!P0 F2F.F32.F64 R39, R42 ;  /* 0x0000002a00278310 */ /* 0x002e240000301000 */
[----:B0-----:R-:W-:-:S13]  /*6e60*/  FSETP.LT.OR P0, PT, R38, R39, P0 ;  /* 0x000000272600720b */ /* 0x001fda0000701400 */
.L_x_294:
[----:B------:R-:W-:Y:S05]  /*6e70*/  BSYNC.RECONVERGENT B0 ;  /* 0x0000000000007941 */ /* 0x000fea0003800200 */
.L_x_293:
        /* <DEDUP_REMOVED lines=18> */
.L_x_296:
[----:B------:R-:W-:Y:S05]  /*6fa0*/  BSYNC.RECONVERGENT B0 ;  /* 0x0000000000007941 */ /* 0x000fea0003800200 */
.L_x_295:
[C---:B0-----:R-:W-:Y:S01]  /*6fb0*/  VIADD R65, R41.reuse, 0x1 ;  /* 0x0000000129417836 */ /* 0x041fe20000000000 */
[C---:B------:R-:W-:Y:S01]  /*6fc0*/  @!P0 IADD3 R65, PT, PT, R41.reuse, RZ, RZ ;  /* 0x000000ff29418210 */ /* 0x040fe20007ffe0ff */
[----:B------:R-:W-:Y:S01]  /*6fd0*/  VIADD R64, R40, 0x1 ;  /* 0x0000000128407836 */ /* 0x000fe20000000000 */
[----:B------:R-:W-:Y:S01]  /*6fe0*/  SEL R66, R41, R40, P0 ;  /* 0x0000002829427207 */ /* 0x000fe20000000000 */
[----:B------:R-:W-:Y:S01]  /*6ff0*/  @P0 IMAD.MOV R64, RZ, RZ, R40 ;  /* 0x000000ffff400224 */ /* 0x000fe200078e0228 */
[C---:B------:R-:W-:Y:S01]  /*7000*/  ISETP.GE.AND P1, PT, R65.reuse, R56, PT ;  /* 0x000000384100720c */ /* 0x040fe20003f26270 */
[----:B------:R-:W-:Y:S01]  /*7010*/  BSSY.RECONVERGENT B0, `(.L_x_297) ;  /* 0x000000d000007945 */ /* 0x000fe20003800200 */
[----:B------:R-:W-:Y:S02]  /*7020*/  @P0 LEA R67, R65, UR4, 0x3 ;  /* 0x0000000441430c11 */ /* 0x000fe4000f8e18ff */
[----:B------:R-:W-:Y:S02]  /*7030*/  @!P0 LEA R56, R64, UR4, 0x3 ;  /* 0x0000000440388c11 */ /* 0x000fe4000f8e18ff */
[----:B-12---:R-:W-:-:S02]  /*7040*/  FSEL R40, R52, R42, P0 ;  /* 0x0000002a34287208 */ /* 0x006fc40000000000 */
        /* <DEDUP_REMOVED lines=9> */
.L_x_298:
[----:B------:R-:W-:Y:S05]  /*70e0*/  BSYNC.RECONVERGENT B0 ;  /* 0x0000000000007941 */ /* 0x000fea0003800200 */
.L_x_297:
        /* <DEDUP_REMOVED lines=34> */
[C---:B------:R-:W-:Y:S01]  /*7310*/  ISETP.NE.AND P0, PT, R51.reuse, RZ, PT ;  /* 0x000000ff3300720c */ /* 0x040fe20003f05270 */
[----:B------:R-:W-:Y:S01]  /*7320*/  STS.64 [R9], R28 ;  /* 0x0000001c09007388 */ /* 0x000fe20000000a00 */
[----:B------:R-:W5:Y:S03]  /*7330*/  LDCU.64 UR8, c[0x0][0x398] ;  /* 0x00007300ff0877ac */ /* 0x000f660008000a00 */
[----:B------:R-:W-:Y:S04]  /*7340*/  STS.64 [R6+0x8], R30 ;  /* 0x0000081e06007388 */ /* 0x000fe80000000a00 */
[----:B------:R-:W-:Y:S04]  /*7350*/  STS.64 [R7+0x10], R32 ;  /* 0x0000102007007388 */ /* 0x000fe80000000a00 */
[----:B------:R0:W-:Y:S04]  /*7360*/  STS.64 [R4+0x18], R34 ;  /* 0x0000182204007388 */ /* 0x0001e80000000a00 */
[----:B------:R-:W-:Y:S04]  /*7370*/  STS.64 [R5+0x20], R36 ;  /* 0x0000202405007388 */ /* 0x000fe80000000a00 */
[----:B------:R-:W-:Y:S04]  /*7380*/  STS.64 [R2+0x28], R38 ;  /* 0x0000282602007388 */ /* 0x000fe80000000a00 */
[----:B------:R1:W-:Y:S01]  /*7390*/  STS.64 [R3+0x30], R40 ;  /* 0x0000302803007388 */ /* 0x0003e20000000a00 */
[----:B0-----:R-:W-:-:S02]  /*73a0*/  LOP3.LUT R35, R51, 0x1f, RZ, 0xc0, !PT ;  /* 0x0000001f33237812 */ /* 0x001fc400078ec0ff */
[----:B------:R-:W-:Y:S01]  /*73b0*/  SHF.L.U32 R34, R51, 0x3, RZ ;  /* 0x0000000333227819 */ /* 0x000fe200000006ff */
[----:B------:R0:W-:Y:S01]  /*73c0*/  STS.64 [R0+0x38], R42 ;  /* 0x0000382a00007388 */ /* 0x0001e20000000a00 */
[----:B------:R-:W-:-:S03]  /*73d0*/  NOP ;  /* 0x0000000000007918 */ /* 0x000fc60000000000 */
[----:B------:R-:W-:Y:S01]  /*73e0*/  LDS.64 R52, [R48] ;  /* 0x0000000030347984 */ /* 0x000fe20000000a00 */
[----:B------:R-:W-:-:S03]  /*73f0*/  LOP3.LUT R34, R34, 0x1f00, RZ, 0xc0, !PT ;  /* 0x00001f0022227812 */ /* 0x000fc600078ec0ff */
        /* <DEDUP_REMOVED lines=9> */
[----:B------:R-:W2:Y:S01]  /*7490*/  S2R R60, SR_CTAID.X ;  /* 0x00000000003c7919 */ /* 0x000ea20000002500 */
[----:B-1----:R-:W1:Y:S01]  /*74a0*/  S2R R40, SR_TID.X ;  /* 0x0000000000287919 */ /* 0x002e620000002100 */
[----:B------:R-:W3:Y:S01]  /*74b0*/  LDS R63, [UR4+0x4200] ;  /* 0x00420004ff3f7984 */ /* 0x000ee20008000800 */
[----:B--2---:R-:W-:-:S05]  /*74c0*/  IMAD R35, R60, 0x800, R35 ;  /* 0x000008003c237824 */ /* 0x004fca00078e0223 */
[----:B------:R-:W-:Y:S02]  /*74d0*/  IADD3 R34, P0, PT, R34, R35, RZ ;  /* 0x0000002322227210 */ /* 0x000fe40007f1e0ff */
[----:B-1----:R-:W-:-:S03]  /*74e0*/  SHF.L.U32 R35, R40, 0x3, RZ ;  /* 0x0000000328237819 */ /* 0x002fc600000006ff */
[----:B------:R-:W-:Y:S01]  /*74f0*/  IMAD.X R39, RZ, RZ, RZ, P0 ;  /* 0x000000ffff277224 */ /* 0x000fe200000e06ff */
[----:B------:R-:W-:Y:S01]  /*7500*/  LOP3.LUT R41, R35, 0x1f00, RZ, 0xc0, !PT ;  /* 0x00001f0023297812 */ /* 0x000fe200078ec0ff */
[----:B------:R-:W-:-:S03]  /*7510*/  IMAD.SHL.U32 R38, R34, 0x8, RZ ;  /* 0x0000000822267824 */ /* 0x000fc600078e00ff */
[----:B------:R-:W-:Y:S02]  /*7520*/  SHF.L.U64.HI R39, R34, 0x3, R39 ;  /* 0x0000000322277819 */ /* 0x000fe40000010227 */
[C-C-:B------:R-:W-:Y:S02]  /*7530*/  LOP3.LUT R60, R41.reuse, 0x1f, R40.reuse, 0xf8, !PT ;  /* 0x0000001f293c7812 */ /* 0x140fe400078ef828 */
[----:B-----5:R-:W-:Y:S02]  /*7540*/  IADD3 R34, P1, PT, R38, UR8, RZ ;  /* 0x0000000826227c10 */ /* 0x020fe4000ff3e0ff */
[----:B------:R-:W-:Y:S01]  /*7550*/  LOP3.LUT R40, R41, 0x1f, R40, 0xf8, !PT ;  /* 0x0000001f29287812 */ /* 0x000fe200078ef828 */
[C---:B------:R-:W-:Y:S01]  /*7560*/  VIADD R41, R60.reuse, 0x80 ;  /* 0x000000803c297836 */ /* 0x040fe20000000000 */
[----:B------:R-:W-:Y:S01]  /*7570*/  IADD3.X R35, PT, PT, R39, UR9, RZ, P1, !PT ;  /* 0x0000000927237c10 */ /* 0x000fe20008ffe4ff */
[----:B0-----:R-:W-:Y:S01]  /*7580*/  VIADD R43, R60, 0xc0 ;  /* 0x000000c03c2b7836 */ /* 0x001fe20000000000 */
[-C--:B---3--:R-:W-:Y:S01]  /*7590*/  ISETP.GE.AND P0, PT, R49, R63.reuse, PT ;  /* 0x0000003f3100720c */ /* 0x088fe20003f06270 */
[----:B------:R-:W-:Y:S01]  /*75a0*/  VIADD R61, R40, 0x40 ;  /* 0x00000040283d7836 */ /* 0x000fe20000000000 */
[C---:B------:R-:W-:Y:S01]  /*75b0*/  IADD3 R42, PT, PT, R60.reuse, 0xa0, RZ ;  /* 0x000000a03c2a7810 */ /* 0x040fe20007ffe0ff */
[----:B------:R-:W-:Y:S01]  /*75c0*/  VIADD R60, R60, 0xe0 ;  /* 0x000000e03c3c7836 */ /* 0x000fe20000000000 */
[C---:B------:R-:W-:Y:S01]  /*75d0*/  IADD3 R62, PT, PT, R40.reuse, 0x20, RZ ;  /* 0x00000020283e7810 */ /* 0x040fe20007ffe0ff */
[----:B------:R-:W0:Y:S01]  /*75e0*/  LDCU.64 UR8, c[0x0][0x3a0] ;  /* 0x00007400ff0877ac */ /* 0x000e220008000a00 */
[----:B------:R-:W-:-:S02]  /*75f0*/  ISETP.GE.AND P6, PT, R40, R63, PT ;  /* 0x0000003f2800720c */ /* 0x000fc40003fc6270 */
[-C--:B------:R-:W-:Y:S02]  /*7600*/  ISETP.GE.AND P5, PT, R41, R63.reuse, PT ;  /* 0x0000003f2900720c */ /* 0x080fe40003fa6270 */
[-C--:B------:R-:W-:Y:S02]  /*7610*/  ISETP.GE.AND P4, PT, R42, R63.reuse, PT ;  /* 0x0000003f2a00720c */ /* 0x080fe40003f86270 */
[-C--:B------:R-:W-:Y:S01]  /*7620*/  ISETP.GE.AND P3, PT, R43, R63.reuse, PT ;  /* 0x0000003f2b00720c */ /* 0x080fe20003f66270 */
[----:B------:R-:W-:Y:S01]  /*7630*/  @!P0 STG.E.64 desc[UR6][R34.64+0x300], R30 ;  /* 0x0003001e22008986 */ /* 0x000fe2000c101b06 */
        /* <DEDUP_REMOVED lines=17> */
[----:B------:R-:W-:Y:S04]  /*7750*/  STS.64 [R2+0x28], R22 ;  /* 0x0000281602007388 */ /* 0x000fe80000000a00 */
        /* <DEDUP_REMOVED lines=14> */
[----:B------:R-:W-:Y:S01]  /*7840*/  IADD3.X R39, PT, PT, R39, UR9, RZ, P6, !PT ;  /* 0x0000000927277c10 */ /* 0x000fe2000b7fe4ff */
        /* <DEDUP_REMOVED lines=19> */
.L_x_300:
[----:B------:R-:W-:Y:S01]  /*7980*/  ISETP.NE.AND P0, PT, R51, RZ, PT ;  /* 0x000000ff3300720c */ /* 0x000fe20003f05270 */
[----:B------:R-:W-:Y:S01]  /*7990*/  STS.64 [R9], R28 ;  /* 0x0000001c09007388 */ /* 0x000fe20000000a00 */
[----:B------:R-:W5:Y:S03]  /*79a0*/  LDCU.64 UR8, c[0x0][0x3b0] ;  /* 0x00007600ff0877ac */ /* 0x000f660008000a00 */
[----:B------:R-:W-:Y:S04]  /*79b0*/  STS.64 [R6+0x8], R30 ;  /* 0x0000081e06007388 */ /* 0x000fe80000000a00 */
[----:B------:R-:W-:Y:S04]  /*79c0*/  STS.64 [R7+0x10], R32 ;  /* 0x0000102007007388 */ /* 0x000fe80000000a00 */
[----:B------:R-:W-:Y:S04]  /*79d0*/  STS.64 [R4+0x18], R34 ;  /* 0x0000182204007388 */ /* 0x000fe80000000a00 */
[----:B------:R1:W-:Y:S04]  /*79e0*/  STS.64 [R5+0x20], R36 ;  /* 0x0000202405007388 */ /* 0x0003e80000000a00 */
[----:B------:R-:W-:Y:S04]  /*79f0*/  STS.64 [R2+0x28], R38 ;  /* 0x0000282602007388 */ /* 0x000fe80000000a00 */
[----:B------:R-:W-:Y:S04]  /*7a00*/  STS.64 [R3+0x30], R40 ;  /* 0x0000302803007388 */ /* 0x000fe80000000a00 */
[----:B------:R2:W-:Y:S01]  /*7a10*/  STS.64 [R0+0x38], R42 ;  /* 0x0000382a00007388 */ /* 0x0005e20000000a00 */
[----:B------:R-:W-:-:S03]  /*7a20*/  NOP ;  /* 0x0000000000007918 */ /* 0x000fc60000000000 */
[----:B0-----:R-:W-:Y:S04]  /*7a30*/  LDS.64 R56, [R48] ;  /* 0x0000000030387984 */ /* 0x001fe80000000a00 */
        /* <DEDUP_REMOVED lines=9> */
[----:B------:R-:W1:Y:S01]  /*7ad0*/  S2R R59, SR_TID.X ;  /* 0x00000000003b7919 */ /* 0x000e620000002100 */
[----:B------:R-:W0:Y:S01]  /*7ae0*/  LDS R64, [UR4+0x4200] ;  /* 0x00420004ff407984 */ /* 0x000e220008000800 */
[----:B-1----:R-:W-:-:S05]  /*7af0*/  IMAD.SHL.U32 R36, R59, 0x8, RZ ;  /* 0x000000083b247824 */ /* 0x002fca00078e00ff */
[----:B--2---:R-:W-:-:S04]  /*7b00*/  LOP3.LUT R42, R36, 0x1f00, RZ, 0xc0, !PT ;  /* 0x00001f00242a7812 */ /* 0x004fc800078ec0ff */
[C-C-:B------:R-:W-:Y:S02]  /*7b10*/  LOP3.LUT R39, R42.reuse, 0x1f, R59.reuse, 0xf8, !PT ;  /* 0x0000001f2a277812 */ /* 0x140fe400078ef83b */
[----:B------:R-:W-:Y:S02]  /*7b20*/  LOP3.LUT R59, R42, 0x1f, R59, 0xf8, !PT ;  /* 0x0000001f2a3b7812 */ /* 0x000fe400078ef83b */
[----:B------:R-:W-:Y:S01]  /*7b30*/  IADD3 R40, P0, PT, R58, R39, RZ ;  /* 0x000000273a287210 */ /* 0x000fe20007f1e0ff */
[----:B------:R-:W-:Y:S01]  /*7b40*/  VIADD R41, R39, 0x20 ;  /* 0x0000002027297836 */ /* 0x000fe20000000000 */
[C---:B------:R-:W-:Y:S01]  /*7b50*/  IADD3 R58, PT, PT, R59.reuse, 0xe0, RZ ;  /* 0x000000e03b3a7810 */ /* 0x040fe20007ffe0ff */
[----:B------:R-:W-:Y:S01]  /*7b60*/  VIADD R42, R59, 0xa0 ;  /* 0x000000a03b2a7836 */ /* 0x000fe20000000000 */
[----:B------:R-:W-:Y:S01]  /*7b70*/  IADD3.X R37, PT, PT, RZ, RZ, RZ, P0, !PT ;  /* 0x000000ffff257210 */ /* 0x000fe200007fe4ff */
[C---:B------:R-:W-:Y:S01]  /*7b80*/  IMAD.SHL.U32 R38, R40.reuse, 0x8, RZ ;  /* 0x0000000828267824 */ /* 0x040fe200078e00ff */
[----:B------:R-:W-:Y:S01]  /*7b90*/  IADD3 R62, PT, PT, R39, 0x40, RZ ;  /* 0x00000040273e7810 */ /* 0x000fe20007ffe0ff */
[C---:B------:R-:W-:Y:S01]  /*7ba0*/  VIADD R43, R59.reuse, 0xc0 ;  /* 0x000000c03b2b7836 */ /* 0x040fe20000000000 */
[----:B------:R-:W-:Y:S01]  /*7bb0*/  SHF.L.U64.HI R40, R40, 0x3, R37 ;  /* 0x0000000328287819 */ /* 0x000fe20000010225 */
[----:B------:R-:W-:Y:S01]  /*7bc0*/  VIADD R59, R59, 0x80 ;  /* 0x000000803b3b7836 */ /* 0x000fe20000000000 */
[----:B-----5:R-:W-:-:S02]  /*7bd0*/  IADD3 R36, P1, PT, R38, UR8, RZ ;  /* 0x0000000826247c10 */ /* 0x020fc4000ff3e0ff */
[-C--:B0-----:R-:W-:Y:S02]  /*7be0*/  ISETP.GE.AND P0, PT, R39, R64.reuse, PT ;  /* 0x000000402700720c */ /* 0x081fe40003f06270 */
[----:B------:R-:W-:Y:S01]  /*7bf0*/  IADD3.X R37, PT, PT, R40, UR9, RZ, P1, !PT ;  /* 0x0000000928257c10 */ /* 0x000fe20008ffe4ff */
[----:B------:R-:W0:Y:S01]  /*7c00*/  LDCU.64 UR8, c[0x0][0x3b8] ;  /* 0x00007700ff0877ac */ /* 0x000e220008000a00 */
[-C--:B------:R-:W-:Y:S02]  /*7c10*/  ISETP.GE.AND P6, PT, R41, R64.reuse, PT ;  /* 0x000000402900720c */ /* 0x080fe40003fc6270 */
[-C--:B------:R-:W-:Y:S02]  /*7c20*/  ISETP.GE.AND P5, PT, R62, R64.reuse, PT ;  /* 0x000000403e00720c */ /* 0x080fe40003fa6270 */
[-C--:B------:R-:W-:Y:S02]  /*7c30*/  ISETP.GE.AND P4, PT, R49, R64.reuse, PT ;  /* 0x000000403100720c */ /* 0x080fe40003f86270 */
[----:B------:R-:W-:-:S02]  /*7c40*/  ISETP.GE.AND P3, PT, R42, R64, PT ;  /* 0x000000402a00720c */ /* 0x000fc40003f66270 */
[-C--:B------:R-:W-:Y:S01]  /*7c50*/  ISETP.GE.AND P2, PT, R43, R64.reuse, PT ;  /* 0x000000402b00720c */ /* 0x080fe20003f46270 */
[----:B------:R-:W-:Y:S01]  /*7c60*/  @!P0 STG.E.64 desc[UR6][R36.64], R56 ;  /* 0x0000003824008986 */ /* 0x000fe2000c101b06 */
        /* <DEDUP_REMOVED lines=10> */
[----:B------:R-:W-:Y:S01]  /*7d10*/  BAR.SYNC.DEFER_BLOCKING 0x0 ;  /* 0x0000000000007b1d */ /* 0x000fe20000010000 */
[----:B0-----:R-:W-:-:S05]  /*7d20*/  IADD3 R38, P0, PT, R38, UR8, RZ ;  /* 0x0000000826267c10 */ /* 0x001fca000ff1e0ff */
[----:B------:R-:W-:Y:S04]  /*7d30*/  STS.64 [R9], R12 ;  /* 0x0000000c09007388 */ /* 0x000fe80000000a00 */
[----:B------:R-:W-:Y:S04]  /*7d40*/  STS.64 [R6+0x8], R14 ;  /* 0x0000080e06007388 */ /* 0x000fe80000000a00 */
[----:B---3--:R-:W-:Y:S04]  /*7d50*/  STS.64 [R7+0x10], R16 ;  /* 0x0000101007007388 */ /* 0x008fe80000000a00 */
        /* <DEDUP_REMOVED lines=18> */
[----:B------:R-:W-:Y:S02]  /*7e80*/  IADD3.X R39, PT, PT, R40, UR9, RZ, P0, !PT ;  /* 0x0000000928277c10 */ /* 0x000fe400087fe4ff */
[-C--:B------:R-:W-:Y:S02]  /*7e90*/  ISETP.GE.AND P5, PT, R41, R0.reuse, PT ;  /* 0x000000002900720c */ /* 0x080fe40003fa6270 */
[-C--:B------:R-:W-:Y:S02]  /*7ea0*/  ISETP.GE.AND P4, PT, R62, R0.reuse, PT ;  /* 0x000000003e00720c */ /* 0x080fe40003f86270 */
[-C--:B------:R-:W-:Y:S02]  /*7eb0*/  ISETP.GE.AND P3, PT, R49, R0.reuse, PT ;  /* 0x000000003100720c */ /* 0x080fe40003f66270 */
[-C--:B------:R-:W-:Y:S02]  /*7ec0*/  ISETP.GE.AND P2, PT, R59, R0.reuse, PT ;  /* 0x000000003b00720c */ /* 0x080fe40003f46270 */
[-C--:B------:R-:W-:Y:S01]  /*7ed0*/  ISETP.GE.AND P1, PT, R42, R0.reuse, PT ;  /* 0x000000002a00720c */ /* 0x080fe20003f26270 */
[----:B------:R0:W-:Y:S01]  /*7ee0*/  @!P6 STG.E.64 desc[UR6][R38.64], R28 ;  /* 0x0000001c2600e986 */ /* 0x0001e2000c101b06 */
[----:B------:R-:W-:-:S02]  /*7ef0*/  ISETP.GE.AND P0, PT, R43, R0, PT ;  /* 0x000000002b00720c */ /* 0x000fc40003f06270 */
[----:B------:R-:W-:Y:S01]  /*7f00*/  ISETP.GE.AND P6, PT, R58, R0, PT ;  /* 0x000000003a00720c */ /* 0x000fe20003fc6270 */
        /* <DEDUP_REMOVED lines=9> */
.L_x_301:
        /* <DEDUP_REMOVED lines=14> */
.L_x_339:


//--------------------- .text._ZN3cub18CUB_300001_SM_10006detail8for_each13static_kernelINS2_12policy_hub_t12policy_500_tEmN6thrust24THRUST_300001_SM_1000_NS8cuda_cub20__uninitialized_fill7functorINS7_10device_ptrIdEEdEEEEvT0_T1_ --------------------------
	.section	.text._ZN3cub18CUB_300001_SM_10006detail8for_each13static_kernelINS2_12policy_hub_t12policy_500_tEmN6thrust24THRUST_300001_SM_1000_NS8cuda_cub20__uninitialized_fill7functorINS7_10device_ptrIdEEdEEEEvT0_T1_,"ax",@progbits
	.align	128
        .global         _ZN3cub18CUB_300001_SM_10006detail8for_each13static_kernelINS2_12policy_hub_t12policy_500_tEmN6thrust24THRUST_300001_SM_1000_NS8cuda_cub20__uninitialized_fill7functorINS7_10device_ptrIdEEdEEEEvT0_T1_
        .type           _ZN3cub18CUB_300001_SM_10006detail8for_each13static_kernelINS2_12policy_hub_t12policy_500_tEmN6thrust24THRUST_300001_SM_1000_NS8cuda_cub20__uninitialized_fill7functorINS7_10device_ptrIdEEdEEEEvT0_T1_,@function
        .size           _ZN3cub18CUB_300001_SM_10006detail8for_each13static_kernelINS2_12policy_hub_t12policy_500_tEmN6thrust24THRUST_300001_SM_1000_NS8cuda_cub20__uninitialized_fill7functorINS7_10device_ptrIdEEdEEEEvT0_T1_,(.L_x_340 - _ZN3cub18CUB_300001_SM_10006detail8for_each13static_kernelINS2_12policy_hub_t12policy_500_tEmN6thrust24THRUST_300001_SM_1000_NS8cuda_cub20__uninitialized_fill7functorINS7_10device_ptrIdEEdEEEEvT0_T1_)
        .other          _ZN3cub18CUB_300001_SM_10006detail8for_each13static_kernelINS2_12policy_hub_t12policy_500_tEmN6thrust24THRUST_300001_SM_1000_NS8cuda_cub20__uninitialized_fill7functorINS7_10device_ptrIdEEdEEEEvT0_T1_,@"STO_CUDA_ENTRY STV_DEFAULT"
_ZN3cub18CUB_300001_SM_10006detail8for_each13static_kernelINS2_12policy_hub_t12policy_500_tEmN6thrust24THRUST_300001_SM_1000_NS8cuda_cub20__uninitialized_fill7functorINS7_10device_ptrIdEEdEEEEvT0_T1_:
.text._ZN3cub18CUB_300001_SM_10006detail8for_each13static_kernelINS2_12policy_hub_t12policy_500_tEmN6thrust24THRUST_300001_SM_1000_NS8cuda_cub20__uninitialized_fill7functorINS7_10device_ptrIdEEdEEEEvT0_T1_:
[----:B------:R-:W-:Y:S08]  /*0000*/  LDC R1, c[0x0][0x37c] ;  /* 0x0000df00ff017b82 */ /* 0x000ff00000000800 */
[----:B------:R-:W0:Y:S01]  /*0010*/  S2UR UR4, SR_CTAID.X ;  /* 0x00000000000479c3 */ /* 0x000e220000002500 */
[----:B------:R-:W1:Y:S01]  /*0020*/  LDCU.64 UR6, c[0x0][0x380] ;  /* 0x00007000ff0677ac */ /* 0x000e620008000a00 */
[----:B------:R-:W2:Y:S01]  /*0030*/  LDCU.64 UR8, c[0x0][0x358] ;  /* 0x00006b00ff0877ac */ /* 0x000ea20008000a00 */
[----:B0-----:R-:W-:-:S04]  /*0040*/  UIMAD.WIDE.U32 UR4, UR4, 0x200, URZ ;  /* 0x00000200040478a5 */ /* 0x001fc8000f8e00ff */
[----:B-1----:R-:W-:-:S04]  /*0050*/  UIADD3 UR6, UP0, UPT, -UR4, UR6, URZ ;  /* 0x0000000604067290 */ /* 0x002fc8000ff1e1ff */
[----:B------:R-:W-:Y:S02]  /*0060*/  UIADD3.X UR7, UPT, UPT, ~UR5, UR7, URZ, UP0, !UPT ;  /* 0x0000000705077290 */ /* 0x000fe400087fe5ff */
[----:B------:R-:W-:-:S04]  /*0070*/  UISETP.GE.U32.AND UP0, UPT, UR6, 0x200, UPT ;  /* 0x000002000600788c */ /* 0x000fc8000bf06070 */
[----:B------:R-:W-:-:S09]  /*0080*/  UISETP.GE.U32.AND.EX UP0, UPT, UR7, URZ, UPT, UP0 ;  /* 0x000000ff0700728c */ /* 0x000fd2000bf06100 */
[----:B--2---:R-:W-:Y:S05]  /*0090*/  BRA.U !UP0, `(.L_x_302) ;  /* 0x0000000108287547 */ /* 0x004fea000b800000 */
[----:B------:R-:W0:Y:S01]  /*00a0*/  S2R R0, SR_TID.X ;  /* 0x0000000000007919 */ /* 0x000e220000002100 */
[----:B------:R-:W1:Y:S01]  /*00b0*/  LDCU.64 UR6, c[0x0][0x388] ;  /* 0x00007100ff0677ac */ /* 0x000e620008000a00 */
[----:B------:R-:W2:Y:S01]  /*00c0*/  LDC.64 R4, c[0x0][0x390] ;  /* 0x0000e400ff047b82 */ /* 0x000ea20000000a00 */
[----:B0-----:R-:W-:-:S05]  /*00d0*/  IADD3 R0, P0, PT, R0, UR4, RZ ;  /* 0x0000000400007c10 */ /* 0x001fca000ff1e0ff */
[----:B------:R-:W-:Y:S01]  /*00e0*/  IMAD.X R3, RZ, RZ, UR5, P0 ;  /* 0x00000005ff037e24 */ /* 0x000fe200080e06ff */
[----:B-1----:R-:W-:-:S04]  /*00f0*/  LEA R2, P0, R0, UR6, 0x3 ;  /* 0x0000000600027c11 */ /* 0x002fc8000f8018ff */
[----:B------:R-:W-:-:S05]  /*0100*/  LEA.HI.X R3, R0, UR7, R3, 0x3, P0 ;  /* 0x0000000700037c11 */ /* 0x000fca00080f1c03 */
[----:B--2---:R-:W-:Y:S04]  /*0110*/  STG.E.64 desc[UR8][R2.64], R4 ;  /* 0x0000000402007986 */ /* 0x004fe8000c101b08 */
[----:B------:R-:W-:Y:S01]  /*0120*/  STG.E.64 desc[UR8][R2.64+0x800], R4 ;  /* 0x0008000402007986 */ /* 0x000fe2000c101b08 */
[----:B------:R-:W-:Y:S05]  /*0130*/  EXIT ;  /* 0x000000000000794d */ /* 0x000fea0003800000 */
.L_x_302:
[----:B------:R-:W0:Y:S01]  /*0140*/  S2R R0, SR_TID.X ;  /* 0x0000000000007919 */ /* 0x000e220000002100 */
[----:B------:R-:W-:Y:S01]  /*0150*/  IMAD.U32 R2, RZ, RZ, UR7 ;  /* 0x00000007ff027e24 */ /* 0x000fe2000f8e00ff */
[----:B------:R-:W1:Y:S01]  /*0160*/  LDCU.64 UR10, c[0x0][0x388] ;  /* 0x00007100ff0a77ac */ /* 0x000e620008000a00 */
[----:B------:R-:W-:Y:S01]  /*0170*/  IMAD.U32 R6, RZ, RZ, UR7 ;  /* 0x00000007ff067e24 */ /* 0x000fe2000f8e00ff */
[----:B0-----:R-:W-:-:S04]  /*0180*/  ISETP.LT.U32.AND P0, PT, R0, UR6, PT ;  /* 0x0000000600007c0c */ /* 0x001fc8000bf01070 */
[----:B------:R-:W-:Y:S01]  /*0190*/  ISETP.GT.U32.AND.EX P0, PT, R2, RZ, PT, P0 ;  /* 0x000000ff0200720c */ /* 0x000fe20003f04100 */
[C---:B------:R-:W-:Y:S01]  /*01a0*/  VIADD R2, R0.reuse, 0x100 ;  /* 0x0000010000027836 */ /* 0x040fe20000000000 */
[----:B------:R-:W-:-:S04]  /*01b0*/  IADD3 R0, P2, PT, R0, UR4, RZ ;  /* 0x0000000400007c10 */ /* 0x000fc8000ff5e0ff */
[----:B------:R-:W-:Y:S01]  /*01c0*/  ISETP.LT.U32.AND P1, PT, R2, UR6, PT ;  /* 0x0000000602007c0c */ /* 0x000fe2000bf21070 */
[----:B------:R-:W-:Y:S01]  /*01d0*/  IMAD.X R3, RZ, RZ, UR5, P2 ;  /* 0x00000005ff037e24 */ /* 0x000fe200090e06ff */
[----:B-1----:R-:W-:Y:S02]  /*01e0*/  LEA R2, P2, R0, UR10, 0x3 ;  /* 0x0000000a00027c11 */ /* 0x002fe4000f8418ff */
[----:B------:R-:W-:Y:S02]  /*01f0*/  ISETP.GT.U32.AND.EX P1, PT, R6, RZ, PT, P1 ;  /* 0x000000ff0600720c */ /* 0x000fe40003f24110 */
[----:B------:R-:W-:Y:S01]  /*0200*/  LEA.HI.X R3, R0, UR11, R3, 0x3, P2 ;  /* 0x0000000b00037c11 */ /* 0x000fe200090f1c03 */
[----:B------:R-:W0:Y:S04]  /*0210*/  @P0 LDC.64 R4, c[0x0][0x390] ;  /* 0x0000e400ff040b82 */ /* 0x000e280000000a00 */
[----:B0-----:R0:W-:Y:S06]  /*0220*/  @P0 STG.E.64 desc[UR8][R2.64], R4 ;  /* 0x0000000402000986 */ /* 0x0011ec000c101b08 */
[----:B------:R-:W-:Y:S05]  /*0230*/  @!P1 EXIT ;  /* 0x000000000000994d */ /* 0x000fea0003800000 */
[----:B0-----:R-:W0:Y:S02]  /*0240*/  LDC.64 R4, c[0x0][0x390] ;  /* 0x0000e400ff047b82 */ /* 0x001e240000000a00 */
[----:B0-----:R-:W-:Y:S01]  /*0250*/  STG.E.64 desc[UR8][R2.64+0x800], R4 ;  /* 0x0008000402007986 */ /* 0x001fe2000c101b08 */
[----:B------:R-:W-:Y:S05]  /*0260*/  EXIT ;  /* 0x000000000000794d */ /* 0x000fea0003800000 */
.L_x_303:
        /* <DEDUP_REMOVED lines=9> */
.L_x_340:


//--------------------- .text._ZN3cub18CUB_300001_SM_10006detail11EmptyKernelIvEEvv --------------------------
	.section	.text._ZN3cub18CUB_300001_SM_10006detail11EmptyKernelIvEEvv,"ax",@progbits
	.align	128
        .global         _ZN3cub18CUB_300001_SM_10006detail11EmptyKernelIvEEvv
        .type           _ZN3cub18CUB_300001_SM_10006detail11EmptyKernelIvEEvv,@function
        .size           _ZN3cub18CUB_300001_SM_10006detail11EmptyKernelIvEEvv,(.L_x_341 - _ZN3cub18CUB_300001_SM_10006detail11EmptyKernelIvEEvv)
        .other          _ZN3cub18CUB_300001_SM_10006detail11EmptyKernelIvEEvv,@"STO_CUDA_ENTRY STV_DEFAULT"
_ZN3cub18CUB_300001_SM_10006detail11EmptyKernelIvEEvv:
.text._ZN3cub18CUB_300001_SM_10006detail11EmptyKernelIvEEvv:
[----:B------:R-:W-:Y:S01]  /*0000*/  LDC R1, c[0x0][0x37c] ;  /* 0x0000df00ff017b82 */ /* 0x000fe20000000800 */
[----:B------:R-:W-:Y:S05]  /*0010*/  EXIT ;  /* 0x000000000000794d */ /* 0x000fea0003800000 */
.L_x_304:
        /* <DEDUP_REMOVED lines=14> */
.L_x_341:


//--------------------- .text._Z11shared_meanPdS_i --------------------------
	.section	.text._Z11shared_meanPdS_i,"ax",@progbits
	.align	128
        .global         _Z11shared_meanPdS_i
        .type           _Z11shared_meanPdS_i,@function
        .size           _Z11shared_meanPdS_i,(.L_x_333 - _Z11shared_meanPdS_i)
        .other          _Z11shared_meanPdS_i,@"STO_CUDA_ENTRY STV_DEFAULT"
_Z11shared_meanPdS_i:
.text._Z11shared_meanPdS_i:
[----:B------:R-:W-:Y:S01]  /*0000*/  LDC R1, c[0x0][0x37c] ;  /* 0x0000df00ff017b82 */ /* 0x000fe20000000800 */
[----:B------:R-:W0:Y:S07]  /*0010*/  S2R R7, SR_TID.X ;  /* 0x0000000000077919 */ /* 0x000e2e0000002100 */
[----:B------:R-:W1:Y:S01]  /*0020*/  LDC.64 R2, c[0x0][0x380] ;  /* 0x0000e000ff027b82 */ /* 0x000e620000000a00 */
[----:B------:R-:W0:Y:S01]  /*0030*/  LDCU UR4, c[0x0][0x360] ;  /* 0x00006c00ff0477ac */ /* 0x000e220008000800 */
[----:B------:R-:W0:Y:S01]  /*0040*/  S2R R0, SR_CTAID.X ;  /* 0x0000000000007919 */ /* 0x000e220000002500 */
[----:B------:R-:W2:Y:S05]  /*0050*/  LDCU.64 UR10, c[0x0][0x358] ;  /* 0x00006b00ff0a77ac */ /* 0x000eaa0008000a00 */
[----:B------:R-:W3:Y:S01]  /*0060*/  S2UR UR5, SR_CgaCtaId ;  /* 0x00000000000579c3 */ /* 0x000ee20000008800 */
[----:B------:R-:W4:Y:S01]  /*0070*/  LDCU UR9, c[0x0][0x390] ;  /* 0x00007200ff0977ac */ /* 0x000f220008000800 */
[----:B0-----:R-:W-:-:S04]  /*0080*/  IMAD R5, R0, UR4, R7 ;  /* 0x0000000400057c24 */ /* 0x001fc8000f8e0207 */
[----:B-1----:R-:W-:-:S06]  /*0090*/  IMAD.WIDE R2, R5, 0x8, R2 ;  /* 0x0000000805027825 */ /* 0x002fcc00078e0202 */
[----:B--2---:R-:W2:Y:S01]  /*00a0*/  LDG.E.64 R2, desc[UR10][R2.64] ;  /* 0x0000000a02027981 */ /* 0x004ea2000c1e1b00 */
[----:B------:R-:W-:Y:S01]  /*00b0*/  UMOV UR4, 0x400 ;  /* 0x0000040000047882 */ /* 0x000fe20000000000 */
[----:B----4-:R-:W-:Y:S01]  /*00c0*/  UISETP.GE.AND UP0, UPT, UR9, 0x1, UPT ;  /* 0x000000010900788c */ /* 0x010fe2000bf06270 */
[----:B------:R-:W-:Y:S01]  /*00d0*/  CS2R R4, SRZ ;  /* 0x0000000000047805 */ /* 0x000fe2000001ff00 */
[----:B---3--:R-:W-:-:S06]  /*00e0*/  ULEA UR5, UR5, UR4, 0x18 ;  /* 0x0000000405057291 */ /* 0x008fcc000f8ec0ff */
[----:B------:R-:W-:-:S05]  /*00f0*/  LEA R7, R7, UR5, 0x3 ;  /* 0x0000000507077c11 */ /* 0x000fca000f8e18ff */
[----:B--2---:R0:W-:Y:S01]  /*0100*/  STS.64 [R7], R2 ;  /* 0x0000000207007388 */ /* 0x0041e20000000a00 */
[----:B------:R-:W-:Y:S06]  /*0110*/  BAR.SYNC.DEFER_BLOCKING 0x0 ;  /* 0x0000000000007b1d */ /* 0x000fec0000010000 */
[----:B------:R-:W-:Y:S05]  /*0120*/  BRA.U !UP0, `(.L_x_305) ;  /* 0x00000005083c7547 */ /* 0x000fea000b800000 */
[----:B------:R-:W-:Y:S01]  /*0130*/  UISETP.GE.U32.AND UP1, UPT, UR9, 0x10, UPT ;  /* 0x000000100900788c */ /* 0x000fe2000bf26070 */
[----:B------:R-:W-:Y:S01]  /*0140*/  CS2R R4, SRZ ;  /* 0x0000000000047805 */ /* 0x000fe2000001ff00 */
[----:B------:R-:W-:Y:S01]  /*0150*/  ULOP3.LUT UR6, UR9, 0xf, URZ, 0xc0, !UPT ;  /* 0x0000000f09067892 */ /* 0x000fe2000f8ec0ff */
[----:B------:R-:W-:-:S03]  /*0160*/  UMOV UR4, URZ ;  /* 0x000000ff00047c82 */ /* 0x000fc60008000000 */
[----:B------:R-:W-:-:S03]  /*0170*/  UISETP.NE.AND UP0, UPT, UR6, URZ, UPT ;  /* 0x000000ff0600728c */ /* 0x000fc6000bf05270 */
[----:B------:R-:W-:Y:S08]  /*0180*/  BRA.U !UP1, `(.L_x_306) ;  /* 0x0000000109807547 */ /* 0x000ff0000b800000 */
[----:B------:R-:W-:Y:S01]  /*0190*/  ULOP3.LUT UR4, UR9, 0x7ffffff0, URZ, 0xc0, !UPT ;  /* 0x7ffffff009047892 */ /* 0x000fe2000f8ec0ff */
[----:B------:R-:W-:Y:S01]  /*01a0*/  CS2R R4, SRZ ;  /* 0x0000000000047805 */ /* 0x000fe2000001ff00 */
[----:B------:R-:W-:Y:S02]  /*01b0*/  UIADD3 UR7, UPT, UPT, UR5, 0x40, URZ ;  /* 0x0000004005077890 */ /* 0x000fe4000fffe0ff */
[----:B------:R-:W-:-:S12]  /*01c0*/  UIADD3 UR8, UPT, UPT, -UR4, URZ, URZ ;  /* 0x000000ff04087290 */ /* 0x000fd8000fffe1ff */
.L_x_307:
[----:B------:R-:W1:Y:S01]  /*01d0*/  LDS.128 R16, [UR7+-0x40] ;  /* 0xffffc007ff107984 */ /* 0x000e620008000c00 */
[----:B------:R-:W-:-:S03]  /*01e0*/  UIADD3 UR8, UPT, UPT, UR8, 0x10, URZ ;  /* 0x0000001008087890 */ /* 0x000fc6000fffe0ff */
[----:B------:R-:W2:Y:S01]  /*01f0*/  LDS.128 R12, [UR7+-0x30] ;  /* 0xffffd007ff0c7984 */ /* 0x000ea20008000c00 */
[----:B------:R-:W-:-:S03]  /*0200*/  UISETP.NE.AND UP1, UPT, UR8, URZ, UPT ;  /* 0x000000ff0800728c */ /* 0x000fc6000bf25270 */
[----:B------:R-:W3:Y:S01]  /*0210*/  LDS.128 R8, [UR7+-0x20] ;  /* 0xffffe007ff087984 */ /* 0x000ee20008000c00 */
[----:B-1----:R-:W-:-:S03]  /*0220*/  DADD R16, R16, R4 ;  /* 0x0000000010107229 */ /* 0x002fc60000000004 */
[----:B0-----:R-:W0:Y:S05]  /*0230*/  LDS.128 R4, [UR7+-0x10] ;  /* 0xfffff007ff047984 */ /* 0x001e2a0008000c00 */
[----:B------:R-:W-:-:S08]  /*0240*/  DADD R16, R18, R16 ;  /* 0x0000000012107229 */ /* 0x000fd00000000010 */
[----:B--2---:R-:W-:-:S08]  /*0250*/  DADD R12, R16, R12 ;  /* 0x00000000100c7229 */ /* 0x004fd0000000000c */
[----:B------:R-:W-:Y:S02]  /*0260*/  DADD R2, R14, R12 ;  /* 0x000000000e027229 */ /* 0x000fe4000000000c */
[----:B------:R-:W1:Y:S06]  /*0270*/  LDS.128 R12, [UR7] ;  /* 0x00000007ff0c7984 */ /* 0x000e6c0008000c00 */
[----:B---3--:R-:W-:-:S08]  /*0280*/  DADD R2, R2, R8 ;  /* 0x0000000002027229 */ /* 0x008fd00000000008 */
[----:B------:R-:W-:Y:S01]  /*0290*/  DADD R2, R10, R2 ;  /* 0x000000000a027229 */ /* 0x000fe20000000002 */
[----:B------:R-:W2:Y:S07]  /*02a0*/  LDS.128 R8, [UR7+0x10] ;  /* 0x00001007ff087984 */ /* 0x000eae0008000c00 */
[----:B0-----:R-:W-:-:S08]  /*02b0*/  DADD R2, R2, R4 ;  /* 0x0000000002027229 */ /* 0x001fd00000000004 */
[----:B------:R-:W-:Y:S01]  /*02c0*/  DADD R2, R6, R2 ;  /* 0x0000000006027229 */ /* 0x000fe20000000002 */
[----:B------:R-:W0:Y:S07]  /*02d0*/  LDS.128 R4, [UR7+0x20] ;  /* 0x00002007ff047984 */ /* 0x000e2e0008000c00 */
[----:B-1----:R-:W-:-:S08]  /*02e0*/  DADD R2, R2, R12 ;  /* 0x0000000002027229 */ /* 0x002fd0000000000c */
[----:B------:R-:W-:Y:S01]  /*02f0*/  DADD R2, R14, R2 ;  /* 0x000000000e027229 */ /* 0x000fe20000000002 */
[----:B------:R-:W1:Y:S01]  /*0300*/  LDS.128 R12, [UR7+0x30] ;  /* 0x00003007ff0c7984 */ /* 0x000e620008000c00 */
[----:B------:R-:W-:-:S06]  /*0310*/  UIADD3 UR7, UPT, UPT, UR7, 0x80, URZ ;  /* 0x0000008007077890 */ /* 0x000fcc000fffe0ff */
[----:B--2---:R-:W-:-:S08]  /*0320*/  DADD R2, R2, R8 ;  /* 0x0000000002027229 */ /* 0x004fd00000000008 */
[----:B------:R-:W-:-:S08]  /*0330*/  DADD R2, R10, R2 ;  /* 0x000000000a027229 */ /* 0x000fd00000000002 */
[----:B0-----:R-:W-:-:S08]  /*0340*/  DADD R2, R2, R4 ;  /* 0x0000000002027229 */ /* 0x001fd00000000004 */
[----:B------:R-:W-:-:S08]  /*0350*/  DADD R2, R6, R2 ;  /* 0x0000000006027229 */ /* 0x000fd00000000002 */
[----:B-1----:R-:W-:-:S08]  /*0360*/  DADD R2, R2, R12 ;  /* 0x0000000002027229 */ /* 0x002fd0000000000c */
[----:B------:R-:W-:Y:S01]  /*0370*/  DADD R4, R14, R2 ;  /* 0x000000000e047229 */ /* 0x000fe20000000002 */
[----:B------:R-:W-:Y:S10]  /*0380*/  BRA.U UP1, `(.L_x_307) ;  /* 0xfffffffd01907547 */ /* 0x000ff4000b83ffff */
.L_x_306:
[----:B------:R-:W-:Y:S05]  /*0390*/  BRA.U !UP0, `(.L_x_305) ;  /* 0x0000000108a07547 */ /* 0x000fea000b800000 */
[----:B------:R-:W-:Y:S02]  /*03a0*/  UISETP.GE.U32.AND UP0, UPT, UR6, 0x8, UPT ;  /* 0x000000080600788c */ /* 0x000fe4000bf06070 */
[----:B------:R-:W-:-:S04]  /*03b0*/  ULOP3.LUT UR7, UR9, 0x7, URZ, 0xc0, !UPT ;  /* 0x0000000709077892 */ /* 0x000fc8000f8ec0ff */
[----:B------:R-:W-:-:S03]  /*03c0*/  UISETP.NE.AND UP1, UPT, UR7, URZ, UPT ;  /* 0x000000ff0700728c */ /* 0x000fc6000bf25270 */
[----:B------:R-:W-:Y:S08]  /*03d0*/  BRA.U !UP0, `(.L_x_308) ;  /* 0x0000000108387547 */ /* 0x000ff0000b800000 */
[----:B------:R-:W-:Y:S02]  /*03e0*/  ULEA UR6, UR4, UR5, 0x3 ;  /* 0x0000000504067291 */ /* 0x000fe4000f8e18ff */
[----:B------:R-:W-:-:S07]  /*03f0*/  UIADD3 UR4, UPT, UPT, UR4, 0x8, URZ ;  /* 0x0000000804047890 */ /* 0x000fce000fffe0ff */
[----:B------:R-:W1:Y:S04]  /*0400*/  LDS.128 R16, [UR6] ;  /* 0x00000006ff107984 */ /* 0x000e680008000c00 */
[----:B------:R-:W2:Y:S04]  /*0410*/  LDS.128 R8, [UR6+0x10] ;  /* 0x00001006ff087984 */ /* 0x000ea80008000c00 */
[----:B------:R-:W3:Y:S01]  /*0420*/  LDS.128 R12, [UR6+0x20] ;  /* 0x00002006ff0c7984 */ /* 0x000ee20008000c00 */
[----:B-1----:R-:W-:-:S03]  /*0430*/  DADD R16, R4, R16 ;  /* 0x0000000004107229 */ /* 0x002fc60000000010 */
[----:B0-----:R-:W0:Y:S05]  /*0440*/  LDS.128 R4, [UR6+0x30] ;  /* 0x00003006ff047984 */ /* 0x001e2a0008000c00 */
[----:B------:R-:W-:-:S08]  /*0450*/  DADD R16, R16, R18 ;  /* 0x0000000010107229 */ /* 0x000fd00000000012 */
[----:B--2---:R-:W-:-:S08]  /*0460*/  DADD R8, R16, R8 ;  /* 0x0000000010087229 */ /* 0x004fd00000000008 */
[----:B------:R-:W-:-:S08]  /*0470*/  DADD R8, R8, R10 ;  /* 0x0000000008087229 */ /* 0x000fd0000000000a */
[----:B---3--:R-:W-:-:S08]  /*0480*/  DADD R8, R8, R12 ;  /* 0x0000000008087229 */ /* 0x008fd0000000000c */
[----:B------:R-:W-:-:S08]  /*0490*/  DADD R8, R8, R14 ;  /* 0x0000000008087229 */ /* 0x000fd0000000000e */
[----:B0-----:R-:W-:-:S08]  /*04a0*/  DADD R4, R8, R4 ;  /* 0x0000000008047229 */ /* 0x001fd00000000004 */
[----:B------:R-:W-:-:S11]  /*04b0*/  DADD R4, R4, R6 ;  /* 0x0000000004047229 */ /* 0x000fd60000000006 */
.L_x_308:
        /* <DEDUP_REMOVED lines=8> */
[----:B------:R-:W2:Y:S01]  /*0540*/  LDS.128 R8, [UR7+0x10] ;  /* 0x00001007ff087984 */ /* 0x000ea20008000c00 */
[----:B-1----:R-:W-:-:S08]  /*0550*/  DADD R12, R4, R12 ;  /* 0x00000000040c7229 */ /* 0x002fd0000000000c */
[----:B------:R-:W-:-:S08]  /*0560*/  DADD R12, R12, R14 ;  /* 0x000000000c0c7229 */ /* 0x000fd0000000000e */
[----:B--2---:R-:W-:-:S08]  /*0570*/  DADD R8, R12, R8 ;  /* 0x000000000c087229 */ /* 0x004fd00000000008 */
[----:B------:R-:W-:-:S11]  /*0580*/  DADD R4, R8, R10 ;  /* 0x0000000008047229 */ /* 0x000fd6000000000a */
.L_x_309:
[----:B------:R-:W-:Y:S05]  /*0590*/  BRA.U !UP1, `(.L_x_305) ;  /* 0x0000000109207547 */ /* 0x000fea000b800000 */
[----:B------:R-:W-:Y:S02]  /*05a0*/  ULEA UR4, UR4, UR5, 0x3 ;  /* 0x0000000504047291 */ /* 0x000fe4000f8e18ff */
[----:B------:R-:W-:-:S12]  /*05b0*/  UIADD3 UR6, UPT, UPT, -UR6, URZ, URZ ;  /* 0x000000ff06067290 */ /* 0x000fd8000fffe1ff */
.L_x_310:
[----:B0-----:R-:W0:Y:S01]  /*05c0*/  LDS.64 R2, [UR4] ;  /* 0x00000004ff027984 */ /* 0x001e220008000a00 */
[----:B------:R-:W-:Y:S02]  /*05d0*/  UIADD3 UR6, UPT, UPT, UR6, 0x1, URZ ;  /* 0x0000000106067890 */ /* 0x000fe4000fffe0ff */
[----:B------:R-:W-:Y:S02]  /*05e0*/  UIADD3 UR4, UPT, UPT, UR4, 0x8, URZ ;  /* 0x0000000804047890 */ /* 0x000fe4000fffe0ff */
[----:B------:R-:W-:Y:S01]  /*05f0*/  UISETP.NE.AND UP0, UPT, UR6, URZ, UPT ;  /* 0x000000ff0600728c */ /* 0x000fe2000bf05270 */
[----:B0-----:R-:W-:-:S08]  /*0600*/  DADD R4, R2, R4 ;  /* 0x0000000002047229 */ /* 0x001fd00000000004 */
[----:B------:R-:W-:Y:S05]  /*0610*/  BRA.U UP0, `(.L_x_310) ;  /* 0xfffffffd00e87547 */ /* 0x000fea000b83ffff */
.L_x_305:
[----:B0-----:R-:W0:Y:S01]  /*0620*/  I2F.F64 R6, UR9 ;  /* 0x0000000900067d12 */ /* 0x001e220008201c00 */
[----:B------:R-:W-:Y:S01]  /*0630*/  IMAD.MOV.U32 R2, RZ, RZ, 0x1 ;  /* 0x00000001ff027424 */ /* 0x000fe200078e00ff */
[----:B------:R-:W-:-:S06]  /*0640*/  FSETP.GEU.AND P1, PT, |R5|, 6.5827683646048100446e-37, PT ;  /* 0x036000000500780b */ /* 0x000fcc0003f2e200 */
[----:B0-----:R-:W0:Y:S02]  /*0650*/  MUFU.RCP64H R3, R7 ;  /* 0x0000000700037308 */ /* 0x001e240000001800 */
[----:B0-----:R-:W-:-:S08]  /*0660*/  DFMA R8, -R6, R2, 1 ;  /* 0x3ff000000608742b */ /* 0x001fd00000000102 */
[----:B------:R-:W-:-:S08]  /*0670*/  DFMA R8, R8, R8, R8 ;  /* 0x000000080808722b */ /* 0x000fd00000000008 */
[----:B------:R-:W-:-:S08]  /*0680*/  DFMA R8, R2, R8, R2 ;  /* 0x000000080208722b */ /* 0x000fd00000000002 */
[----:B------:R-:W-:-:S08]  /*0690*/  DFMA R2, -R6, R8, 1 ;  /* 0x3ff000000602742b */ /* 0x000fd00000000108 */
[----:B------:R-:W-:-:S08]  /*06a0*/  DFMA R2, R8, R2, R8 ;  /* 0x000000020802722b */ /* 0x000fd00000000008 */
[----:B------:R-:W-:-:S08]  /*06b0*/  DMUL R8, R2, R4 ;  /* 0x0000000402087228 */ /* 0x000fd00000000000 */
[----:B------:R-:W-:-:S08]  /*06c0*/  DFMA R10, -R6, R8, R4 ;  /* 0x00000008060a722b */ /* 0x000fd00000000104 */
[----:B------:R-:W-:-:S10]  /*06d0*/  DFMA R2, R2, R10, R8 ;  /* 0x0000000a0202722b */ /* 0x000fd40000000008 */
[----:B------:R-:W-:-:S05]  /*06e0*/  FFMA R8, RZ, R7, R3 ;  /* 0x00000007ff087223 */ /* 0x000fca0000000003 */
[----:B------:R-:W-:-:S13]  /*06f0*/  FSETP.GT.AND P0, PT, |R8|, 1.469367938527859385e-39, PT ;  /* 0x001000000800780b */ /* 0x000fda0003f04200 */
[----:B------:R-:W-:Y:S05]  /*0700*/  @P0 BRA P1, `(.L_x_311) ;  /* 0x0000000000100947 */ /* 0x000fea0000800000 */
[----:B------:R-:W-:Y:S01]  /*0710*/  IMAD.MOV.U32 R11, RZ, RZ, R4 ;  /* 0x000000ffff0b7224 */ /* 0x000fe200078e0004 */
[----:B------:R-:W-:Y:S01]  /*0720*/  MOV R10, 0x750 ;  /* 0x00000750000a7802 */ /* 0x000fe20000000f00 */
[----:B------:R-:W-:-:S07]  /*0730*/  IMAD.MOV.U32 R14, RZ, RZ, R5 ;  /* 0x000000ffff0e7224 */ /* 0x000fce00078e0005 */
[----:B------:R-:W-:Y:S05]  /*0740*/  CALL.REL.NOINC `($__internal_0_$__cuda_sm20_div_rn_f64_full) ;  /* 0x0000000000107944 */ /* 0x000fea0003c00000 */
.L_x_311:
[----:B------:R-:W0:Y:S02]  /*0750*/  LDC.64 R4, c[0x0][0x388] ;  /* 0x0000e200ff047b82 */ /* 0x000e240000000a00 */
[----:B0-----:R-:W-:-:S05]  /*0760*/  IMAD.WIDE.U32 R4, R0, 0x8, R4 ;  /* 0x0000000800047825 */ /* 0x001fca00078e0004 */
[----:B------:R-:W-:Y:S01]  /*0770*/  STG.E.64 desc[UR10][R4.64], R2 ;  /* 0x0000000204007986 */ /* 0x000fe2000c101b0a */
[----:B------:R-:W-:Y:S05]  /*0780*/  EXIT ;  /* 0x000000000000794d */ /* 0x000fea0003800000 */
        .weak           $__internal_0_$__cuda_sm20_div_rn_f64_full
        .type           $__internal_0_$__cuda_sm20_div_rn_f64_full,@function
        .size           $__internal_0_$__cuda_sm20_div_rn_f64_full,(.L_x_333 - $__internal_0_$__cuda_sm20_div_rn_f64_full)
$__internal_0_$__cuda_sm20_div_rn_f64_full:
[C---:B------:R-:W-:Y:S01]  /*0790*/  FSETP.GEU.AND P0, PT, |R7|.reuse, 1.469367938527859385e-39, PT ;  /* 0x001000000700780b */ /* 0x040fe20003f0e200 */
[--C-:B------:R-:W-:Y:S01]  /*07a0*/  IMAD.MOV.U32 R4, RZ, RZ, R6.reuse ;  /* 0x000000ffff047224 */ /* 0x100fe200078e0006 */
[C---:B------:R-:W-:Y:S01]  /*07b0*/  LOP3.LUT R2, R7.reuse, 0x800fffff, RZ, 0xc0, !PT ;  /* 0x800fffff07027812 */ /* 0x040fe200078ec0ff */
[----:B------:R-:W-:Y:S01]  /*07c0*/  IMAD.MOV.U32 R5, RZ, RZ, R7 ;  /* 0x000000ffff057224 */ /* 0x000fe200078e0007 */
[----:B------:R-:W-:Y:S01]  /*07d0*/  LOP3.LUT R15, R7, 0x7ff00000, RZ, 0xc0, !PT ;  /* 0x7ff00000070f7812 */ /* 0x000fe200078ec0ff */
[----:B------:R-:W-:Y:S01]  /*07e0*/  IMAD.MOV.U32 R12, RZ, RZ, 0x1 ;  /* 0x00000001ff0c7424 */ /* 0x000fe200078e00ff */
[----:B------:R-:W-:Y:S01]  /*07f0*/  LOP3.LUT R3, R2, 0x3ff00000, RZ, 0xfc, !PT ;  /* 0x3ff0000002037812 */ /* 0x000fe200078efcff */
[----:B------:R-:W-:Y:S02]  /*0800*/  IMAD.MOV.U32 R2, RZ, RZ, R6 ;  /* 0x000000ffff027224 */ /* 0x000fe400078e0006 */
[----:B------:R-:W-:Y:S02]  /*0810*/  IMAD.MOV.U32 R7, RZ, RZ, R14 ;  /* 0x000000ffff077224 */ /* 0x000fe400078e000e */
[----:B------:R-:W-:-:S02]  /*0820*/  IMAD.MOV.U32 R6, RZ, RZ, R11 ;  /* 0x000000ffff067224 */ /* 0x000fc400078e000b */
[----:B------:R-:W-:Y:S01]  /*0830*/  @!P0 DMUL R2, R4, 8.98846567431157953865e+307 ;  /* 0x7fe0000004028828 */ /* 0x000fe20000000000 */
[----:B------:R-:W-:Y:S01]  /*0840*/  LOP3.LUT R14, R7, 0x7ff00000, RZ, 0xc0, !PT ;  /* 0x7ff00000070e7812 */ /* 0x000fe200078ec0ff */
[----:B------:R-:W-:-:S03]  /*0850*/  IMAD.MOV.U32 R11, RZ, RZ, 0x1ca00000 ;  /* 0x1ca00000ff0b7424 */ /* 0x000fc600078e00ff */
[----:B------:R-:W-:Y:S01]  /*0860*/  ISETP.GE.U32.AND P1, PT, R14, R15, PT ;  /* 0x0000000f0e00720c */ /* 0x000fe20003f26070 */
[----:B------:R-:W0:Y:S01]  /*0870*/  MUFU.RCP64H R13, R3 ;  /* 0x00000003000d7308 */ /* 0x000e220000001800 */
[----:B------:R-:W-:Y:S01]  /*0880*/  IMAD.MOV.U32 R21, RZ, RZ, R14 ;  /* 0x000000ffff157224 */ /* 0x000fe200078e000e */
[----:B0-----:R-:W-:-:S08]  /*0890*/  DFMA R8, R12, -R2, 1 ;  /* 0x3ff000000c08742b */ /* 0x001fd00000000802 */
[----:B------:R-:W-:-:S08]  /*08a0*/  DFMA R8, R8, R8, R8 ;  /* 0x000000080808722b */ /* 0x000fd00000000008 */
[----:B------:R-:W-:Y:S01]  /*08b0*/  DFMA R12, R12, R8, R12 ;  /* 0x000000080c0c722b */ /* 0x000fe2000000000c */
[----:B------:R-:W-:Y:S01]  /*08c0*/  SEL R9, R11, 0x63400000, !P1 ;  /* 0x634000000b097807 */ /* 0x000fe20004800000 */
[----:B------:R-:W-:Y:S01]  /*08d0*/  IMAD.MOV.U32 R8, RZ, RZ, R6 ;  /* 0x000000ffff087224 */ /* 0x000fe200078e0006 */
[----:B------:R-:W-:Y:S02]  /*08e0*/  FSETP.GEU.AND P1, PT, |R7|, 1.469367938527859385e-39, PT ;  /* 0x001000000700780b */ /* 0x000fe40003f2e200 */
[----:B------:R-:W-:-:S03]  /*08f0*/  LOP3.LUT R9, R9, 0x800fffff, R7, 0xf8, !PT ;  /* 0x800fffff09097812 */ /* 0x000fc600078ef807 */
[----:B------:R-:W-:-:S08]  /*0900*/  DFMA R16, R12, -R2, 1 ;  /* 0x3ff000000c10742b */ /* 0x000fd00000000802 */
[----:B------:R-:W-:Y:S01]  /*0910*/  DFMA R12, R12, R16, R12 ;  /* 0x000000100c0c722b */ /* 0x000fe2000000000c */
[----:B------:R-:W-:Y:S10]  /*0920*/  @P1 BRA `(.L_x_312) ;  /* 0x0000000000201947 */ /* 0x000ff40003800000 */
[----:B------:R-:W-:Y:S01]  /*0930*/  LOP3.LUT R17, R5, 0x7ff00000, RZ, 0xc0, !PT ;  /* 0x7ff0000005117812 */ /* 0x000fe200078ec0ff */
[----:B------:R-:W-:-:S03]  /*0940*/  IMAD.MOV.U32 R16, RZ, RZ, RZ ;  /* 0x000000ffff107224 */ /* 0x000fc600078e00ff */
[----:B------:R-:W-:-:S04]  /*0950*/  ISETP.GE.U32.AND P1, PT, R14, R17, PT ;  /* 0x000000110e00720c */ /* 0x000fc80003f26070 */
[----:B------:R-:W-:-:S04]  /*0960*/  SEL R17, R11, 0x63400000, !P1 ;  /* 0x634000000b117807 */ /* 0x000fc80004800000 */
[----:B------:R-:W-:-:S04]  /*0970*/  LOP3.LUT R17, R17, 0x80000000, R7, 0xf8, !PT ;  /* 0x8000000011117812 */ /* 0x000fc800078ef807 */
[----:B------:R-:W-:-:S06]  /*0980*/  LOP3.LUT R17, R17, 0x100000, RZ, 0xfc, !PT ;  /* 0x0010000011117812 */ /* 0x000fcc00078efcff */
[----:B------:R-:W-:-:S10]  /*0990*/  DFMA R8, R8, 2, -R16 ;  /* 0x400000000808782b */ /* 0x000fd40000000810 */
[----:B------:R-:W-:-:S07]  /*09a0*/  LOP3.LUT R21, R9, 0x7ff00000, RZ, 0xc0, !PT ;  /* 0x7ff0000009157812 */ /* 0x000fce00078ec0ff */
.L_x_312:
[----:B------:R-:W-:Y:S01]  /*09b0*/  IMAD.MOV.U32 R20, RZ, RZ, R15 ;  /* 0x000000ffff147224 */ /* 0x000fe200078e000f */
[----:B------:R-:W-:Y:S01]  /*09c0*/  @!P0 LOP3.LUT R20, R3, 0x7ff00000, RZ, 0xc0, !PT ;  /* 0x7ff0000003148812 */ /* 0x000fe200078ec0ff */
[----:B------:R-:W-:Y:S01]  /*09d0*/  VIADD R15, R21, 0xffffffff ;  /* 0xffffffff150f7836 */ /* 0x000fe20000000000 */
[----:B------:R-:W-:-:S03]  /*09e0*/  DMUL R16, R12, R8 ;  /* 0x000000080c107228 */ /* 0x000fc60000000000 */
[----:B------:R-:W-:Y:S01]  /*09f0*/  VIADD R22, R20, 0xffffffff ;  /* 0xffffffff14167836 */ /* 0x000fe20000000000 */
[----:B------:R-:W-:-:S04]  /*0a00*/  ISETP.GT.U32.AND P0, PT, R15, 0x7feffffe, PT ;  /* 0x7feffffe0f00780c */ /* 0x000fc80003f04070 */
[----:B------:R-:W-:Y:S01]  /*0a10*/  ISETP.GT.U32.OR P0, PT, R22, 0x7feffffe, P0 ;  /* 0x7feffffe1600780c */ /* 0x000fe20000704470 */
[----:B------:R-:W-:-:S08]  /*0a20*/  DFMA R18, R16, -R2, R8 ;  /* 0x800000021012722b */ /* 0x000fd00000000008 */
[----:B------:R-:W-:-:S04]  /*0a30*/  DFMA R12, R12, R18, R16 ;  /* 0x000000120c0c722b */ /* 0x000fc80000000010 */
[----:B------:R-:W-:Y:S07]  /*0a40*/  @P0 BRA `(.L_x_313) ;  /* 0x00000000006c0947 */ /* 0x000fee0003800000 */
[----:B------:R-:W-:-:S04]  /*0a50*/  LOP3.LUT R7, R5, 0x7ff00000, RZ, 0xc0, !PT ;  /* 0x7ff0000005077812 */ /* 0x000fc800078ec0ff */
[CC--:B------:R-:W-:Y:S02]  /*0a60*/  VIADDMNMX R6, R14.reuse, -R7.reuse, 0xb9600000, !PT ;  /* 0xb96000000e067446 */ /* 0x0c0fe40007800907 */
[----:B------:R-:W-:Y:S02]  /*0a70*/  ISETP.GE.U32.AND P0, PT, R14, R7, PT ;  /* 0x000000070e00720c */ /* 0x000fe40003f06070 */
[----:B------:R-:W-:Y:S02]  /*0a80*/  VIMNMX R6, PT, PT, R6, 0x46a00000, PT ;  /* 0x46a0000006067848 */ /* 0x000fe40003fe0100 */
[----:B------:R-:W-:-:S05]  /*0a90*/  SEL R11, R11, 0x63400000, !P0 ;  /* 0x634000000b0b7807 */ /* 0x000fca0004000000 */
[----:B------:R-:W-:Y:S02]  /*0aa0*/  IMAD.IADD R11, R6, 0x1, -R11 ;  /* 0x00000001060b7824 */ /* 0x000fe400078e0a0b */
[----:B------:R-:W-:Y:S02]  /*0ab0*/  IMAD.MOV.U32 R6, RZ, RZ, RZ ;  /* 0x000000ffff067224 */ /* 0x000fe400078e00ff */
[----:B------:R-:W-:-:S06]  /*0ac0*/  VIADD R7, R11, 0x7fe00000 ;  /* 0x7fe000000b077836 */ /* 0x000fcc0000000000 */
[----:B------:R-:W-:-:S10]  /*0ad0*/  DMUL R14, R12, R6 ;  /* 0x000000060c0e7228 */ /* 0x000fd40000000000 */
[----:B------:R-:W-:-:S13]  /*0ae0*/  FSETP.GTU.AND P0, PT, |R15|, 1.469367938527859385e-39, PT ;  /* 0x001000000f00780b */ /* 0x000fda0003f0c200 */
[----:B------:R-:W-:Y:S05]  /*0af0*/  @P0 BRA `(.L_x_314) ;  /* 0x0000000000940947 */ /* 0x000fea0003800000 */
[----:B------:R-:W-:Y:S01]  /*0b00*/  DFMA R2, R12, -R2, R8 ;  /* 0x800000020c02722b */ /* 0x000fe20000000008 */
[----:B------:R-:W-:-:S09]  /*0b10*/  IMAD.MOV.U32 R6, RZ, RZ, RZ ;  /* 0x000000ffff067224 */ /* 0x000fd200078e00ff */
[C---:B------:R-:W-:Y:S02]  /*0b20*/  FSETP.NEU.AND P0, PT, R3.reuse, RZ, PT ;  /* 0x000000ff0300720b */ /* 0x040fe40003f0d000 */
[----:B------:R-:W-:-:S04]  /*0b30*/  LOP3.LUT R5, R3, 0x80000000, R5, 0x48, !PT ;  /* 0x8000000003057812 */ /* 0x000fc800078e4805 */
[----:B------:R-:W-:-:S07]  /*0b40*/  LOP3.LUT R7, R5, R7, RZ, 0xfc, !PT ;  /* 0x0000000705077212 */ /* 0x000fce00078efcff */
[----:B------:R-:W-:Y:S05]  /*0b50*/  @!P0 BRA `(.L_x_314) ;  /* 0x00000000007c8947 */ /* 0x000fea0003800000 */
[----:B------:R-:W-:Y:S01]  /*0b60*/  IMAD.MOV R3, RZ, RZ, -R11 ;  /* 0x000000ffff037224 */ /* 0x000fe200078e0a0b */
[----:B------:R-:W-:Y:S01]  /*0b70*/  DMUL.RP R6, R12, R6 ;  /* 0x000000060c067228 */ /* 0x000fe20000008000 */
[----:B------:R-:W-:-:S06]  /*0b80*/  IMAD.MOV.U32 R2, RZ, RZ, RZ ;  /* 0x000000ffff027224 */ /* 0x000fcc00078e00ff */
[----:B------:R-:W-:-:S03]  /*0b90*/  DFMA R2, R14, -R2, R12 ;  /* 0x800000020e02722b */ /* 0x000fc6000000000c */
[----:B------:R-:W-:-:S03]  /*0ba0*/  LOP3.LUT R5, R7, R5, RZ, 0x3c, !PT ;  /* 0x0000000507057212 */ /* 0x000fc600078e3cff */
[----:B------:R-:W-:-:S04]  /*0bb0*/  IADD3 R2, PT, PT, -R11, -0x43300000, RZ ;  /* 0xbcd000000b027810 */ /* 0x000fc80007ffe1ff */
[----:B------:R-:W-:-:S04]  /*0bc0*/  FSETP.NEU.AND P0, PT, |R3|, R2, PT ;  /* 0x000000020300720b */ /* 0x000fc80003f0d200 */
[----:B------:R-:W-:Y:S02]  /*0bd0*/  FSEL R14, R6, R14, !P0 ;  /* 0x0000000e060e7208 */ /* 0x000fe40004000000 */
[----:B------:R-:W-:Y:S01]  /*0be0*/  FSEL R15, R5, R15, !P0 ;  /* 0x0000000f050f7208 */ /* 0x000fe20004000000 */
[----:B------:R-:W-:Y:S06]  /*0bf0*/  BRA `(.L_x_314) ;  /* 0x0000000000547947 */ /* 0x000fec0003800000 */
.L_x_313:
[----:B------:R-:W-:-:S14]  /*0c00*/  DSETP.NAN.AND P0, PT, R6, R6, PT ;  /* 0x000000060600722a */ /* 0x000fdc0003f08000 */
[----:B------:R-:W-:Y:S05]  /*0c10*/  @P0 BRA `(.L_x_315) ;  /* 0x0000000000440947 */ /* 0x000fea0003800000 */
[----:B------:R-:W-:-:S14]  /*0c20*/  DSETP.NAN.AND P0, PT, R4, R4, PT ;  /* 0x000000040400722a */ /* 0x000fdc0003f08000 */
[----:B------:R-:W-:Y:S05]  /*0c30*/  @P0 BRA `(.L_x_316) ;  /* 0x0000000000300947 */ /* 0x000fea0003800000 */
[----:B------:R-:W-:Y:S01]  /*0c40*/  ISETP.NE.AND P0, PT, R21, R20, PT ;  /* 0x000000141500720c */ /* 0x000fe20003f05270 */
[----:B------:R-:W-:Y:S02]  /*0c50*/  IMAD.MOV.U32 R14, RZ, RZ, 0x0 ;  /* 0x00000000ff0e7424 */ /* 0x000fe400078e00ff */
[----:B------:R-:W-:-:S10]  /*0c60*/  IMAD.MOV.U32 R15, RZ, RZ, -0x80000 ;  /* 0xfff80000ff0f7424 */ /* 0x000fd400078e00ff */
[----:B------:R-:W-:Y:S05]  /*0c70*/  @!P0 BRA `(.L_x_314) ;  /* 0x0000000000348947 */ /* 0x000fea0003800000 */
[----:B------:R-:W-:Y:S02]  /*0c80*/  ISETP.NE.AND P0, PT, R21, 0x7ff00000, PT ;  /* 0x7ff000001500780c */ /* 0x000fe40003f05270 */
[----:B------:R-:W-:Y:S02]  /*0c90*/  LOP3.LUT R15, R7, 0x80000000, R5, 0x48, !PT ;  /* 0x80000000070f7812 */ /* 0x000fe400078e4805 */
[----:B------:R-:W-:-:S13]  /*0ca0*/  ISETP.EQ.OR P0, PT, R20, RZ, !P0 ;  /* 0x000000ff1400720c */ /* 0x000fda0004702670 */
[----:B------:R-:W-:Y:S01]  /*0cb0*/  @P0 LOP3.LUT R2, R15, 0x7ff00000, RZ, 0xfc, !PT ;  /* 0x7ff000000f020812 */ /* 0x000fe200078efcff */
[----:B------:R-:W-:Y:S02]  /*0cc0*/  @!P0 IMAD.MOV.U32 R14, RZ, RZ, RZ ;  /* 0x000000ffff0e8224 */ /* 0x000fe400078e00ff */
[----:B------:R-:W-:Y:S02]  /*0cd0*/  @P0 IMAD.MOV.U32 R14, RZ, RZ, RZ ;  /* 0x000000ffff0e0224 */ /* 0x000fe400078e00ff */
[----:B------:R-:W-:Y:S01]  /*0ce0*/  @P0 IMAD.MOV.U32 R15, RZ, RZ, R2 ;  /* 0x000000ffff0f0224 */ /* 0x000fe200078e0002 */
[----:B------:R-:W-:Y:S06]  /*0cf0*/  BRA `(.L_x_314) ;  /* 0x0000000000147947 */ /* 0x000fec0003800000 */
.L_x_316:
[----:B------:R-:W-:Y:S01]  /*0d00*/  LOP3.LUT R15, R5, 0x80000, RZ, 0xfc, !PT ;  /* 0x00080000050f7812 */ /* 0x000fe200078efcff */
[----:B------:R-:W-:Y:S01]  /*0d10*/  IMAD.MOV.U32 R14, RZ, RZ, R4 ;  /* 0x000000ffff0e7224 */ /* 0x000fe200078e0004 */
[----:B------:R-:W-:Y:S06]  /*0d20*/  BRA `(.L_x_314) ;  /* 0x0000000000087947 */ /* 0x000fec0003800000 */
.L_x_315:
[----:B------:R-:W-:Y:S01]  /*0d30*/  LOP3.LUT R15, R7, 0x80000, RZ, 0xfc, !PT ;  /* 0x00080000070f7812 */ /* 0x000fe200078efcff */
[----:B------:R-:W-:-:S07]  /*0d40*/  IMAD.MOV.U32 R14, RZ, RZ, R6 ;  /* 0x000000ffff0e7224 */ /* 0x000fce00078e0006 */
.L_x_314:
[----:B------:R-:W-:Y:S02]  /*0d50*/  IMAD.MOV.U32 R11, RZ, RZ, 0x0 ;  /* 0x00000000ff0b7424 */ /* 0x000fe400078e00ff */
[----:B------:R-:W-:Y:S02]  /*0d60*/  IMAD.MOV.U32 R2, RZ, RZ, R14 ;  /* 0x000000ffff027224 */ /* 0x000fe400078e000e */
[----:B------:R-:W-:Y:S01]  /*0d70*/  IMAD.MOV.U32 R3, RZ, RZ, R15 ;  /* 0x000000ffff037224 */ /* 0x000fe200078e000f */
[----:B------:R-:W-:Y:S06]  /*0d80*/  RET.REL.NODEC R10 `(_Z11shared_meanPdS_i) ;  /* 0xfffffff00a9c7950 */ /* 0x000fec0003c3ffff */
.L_x_317:
        /* <DEDUP_REMOVED lines=15> */
.L_x_333:


//--------------------- .text._Z8fill_gpuPdS_ii   --------------------------
	.section	.text._Z8fill_gpuPdS_ii,"ax",@progbits
	.align	128
        .global         _Z8fill_gpuPdS_ii
        .type           _Z8fill_gpuPdS_ii,@function
        .size           _Z8fill_gpuPdS_ii,(.L_x_343 - _Z8fill_gpuPdS_ii)
        .other          _Z8fill_gpuPdS_ii,@"STO_CUDA_ENTRY STV_DEFAULT"
_Z8fill_gpuPdS_ii:
.text._Z8fill_gpuPdS_ii:
[----:B------:R-:W-:Y:S01]  /*0000*/  LDC R1, c[0x0][0x37c] ;  /* 0x0000df00ff017b82 */ /* 0x000fe20000000800 */
[----:B------:R-:W0:Y:S07]  /*0010*/  S2R R0, SR_TID.X ;  /* 0x0000000000007919 */ /* 0x000e2e0000002100 */
[----:B------:R-:W0:Y:S01]  /*0020*/  S2UR UR6, SR_CTAID.X ;  /* 0x00000000000679c3 */ /* 0x000e220000002500 */
[----:B------:R-:W1:Y:S07]  /*0030*/  LDCU.64 UR4, c[0x0][0x358] ;  /* 0x00006b00ff0477ac */ /* 0x000e6e0008000a00 */
[----:B------:R-:W0:Y:S08]  /*0040*/  LDC R7, c[0x0][0x360] ;  /* 0x0000d800ff077b82 */ /* 0x000e300000000800 */
[----:B------:R-:W2:Y:S08]  /*0050*/  LDC.64 R2, c[0x0][0x388] ;  /* 0x0000e200ff027b82 */ /* 0x000eb00000000a00 */
[----:B------:R-:W3:Y:S01]  /*0060*/  LDC.64 R8, c[0x0][0x390] ;  /* 0x0000e400ff087b82 */ /* 0x000ee20000000a00 */
[----:B0-----:R-:W-:-:S07]  /*0070*/  IMAD R7, R7, UR6, R0 ;  /* 0x0000000607077c24 */ /* 0x001fce000f8e0200 */
[----:B------:R-:W0:Y:S01]  /*0080*/  LDC.64 R4, c[0x0][0x380] ;  /* 0x0000e000ff047b82 */ /* 0x000e220000000a00 */
[----:B--2---:R-:W-:-:S06]  /*0090*/  IMAD.WIDE R2, R7, 0x8, R2 ;  /* 0x0000000807027825 */ /* 0x004fcc00078e0202 */
[----:B-1----:R-:W2:Y:S01]  /*00a0*/  LDG.E.64 R2, desc[UR4][R2.64] ;  /* 0x0000000402027981 */ /* 0x002ea2000c1e1b00 */
[----:B---3--:R-:W-:-:S04]  /*00b0*/  IMAD R7, R9, R8, R7 ;  /* 0x0000000809077224 */ /* 0x008fc800078e0207 */
[----:B0-----:R-:W-:-:S05]  /*00c0*/  IMAD.WIDE R4, R7, 0x8, R4 ;  /* 0x0000000807047825 */ /* 0x001fca00078e0204 */
[----:B--2---:R-:W-:Y:S01]  /*00d0*/  STG.E.64 desc[UR4][R4.64], R2 ;  /* 0x0000000204007986 */ /* 0x004fe2000c101b04 */
[----:B------:R-:W-:Y:S06]  /*00e0*/  BAR.SYNC.DEFER_BLOCKING 0x0 ;  /* 0x0000000000007b1d */ /* 0x000fec0000010000 */
[----:B------:R-:W-:Y:S05]  /*00f0*/  EXIT ;  /* 0x000000000000794d */ /* 0x000fea0003800000 */
.L_x_318:
        /* <DEDUP_REMOVED lines=16> */
.L_x_343:


//--------------------- .text._Z8fmod_gpuPdS_     --------------------------
	.section	.text._Z8fmod_gpuPdS_,"ax",@progbits
	.align	128
        .global         _Z8fmod_gpuPdS_
        .type           _Z8fmod_gpuPdS_,@function
        .size           _Z8fmod_gpuPdS_,(.L_x_344 - _Z8fmod_gpuPdS_)
        .other          _Z8fmod_gpuPdS_,@"STO_CUDA_ENTRY STV_DEFAULT"
_Z8fmod_gpuPdS_:
.text._Z8fmod_gpuPdS_:
[----:B------:R-:W-:Y:S01]  /*0000*/  LDC R1, c[0x0][0x37c] ;  /* 0x0000df00ff017b82 */ /* 0x000fe20000000800 */
[----:B------:R-:W0:Y:S07]  /*0010*/  S2R R0, SR_TID.X ;  /* 0x0000000000007919 */ /* 0x000e2e0000002100 */
[----:B------:R-:W0:Y:S01]  /*0020*/  S2UR UR6, SR_CTAID.X ;  /* 0x00000000000679c3 */ /* 0x000e220000002500 */
[----:B------:R-:W1:Y:S07]  /*0030*/  LDCU.64 UR4, c[0x0][0x358] ;  /* 0x00006b00ff0477ac */ /* 0x000e6e0008000a00 */
[----:B------:R-:W0:Y:S08]  /*0040*/  LDC R7, c[0x0][0x360] ;  /* 0x0000d800ff077b82 */ /* 0x000e300000000800 */
[----:B------:R-:W2:Y:S08]  /*0050*/  LDC.64 R2, c[0x0][0x380] ;  /* 0x0000e000ff027b82 */ /* 0x000eb00000000a00 */
[----:B------:R-:W3:Y:S01]  /*0060*/  LDC.64 R4, c[0x0][0x388] ;  /* 0x0000e200ff047b82 */ /* 0x000ee20000000a00 */
[----:B0-----:R-:W-:-:S04]  /*0070*/  IMAD R7, R7, UR6, R0 ;  /* 0x0000000607077c24 */ /* 0x001fc8000f8e0200 */
[----:B--2---:R-:W-:-:S05]  /*0080*/  IMAD.WIDE R2, R7, 0x8, R2 ;  /* 0x0000000807027825 */ /* 0x004fca00078e0202 */
[----:B-1----:R-:W2:Y:S04]  /*0090*/  LDG.E.64 R6, desc[UR4][R2.64] ;  /* 0x0000000402067981 */ /* 0x002ea8000c1e1b00 */
[----:B---3--:R-:W2:Y:S01]  /*00a0*/  LDG.E.64 R4, desc[UR4][R4.64] ;  /* 0x0000000404047981 */ /* 0x008ea2000c1e1b00 */
[----:B------:R-:W-:Y:S01]  /*00b0*/  BSSY.RECONVERGENT B0, `(.L_x_319) ;  /* 0x000007e000007945 */ /* 0x000fe20003800200 */
[----:B--2---:R-:W-:Y:S01]  /*00c0*/  DFMA R6, R4, 0.5, R6 ;  /* 0x3fe000000406782b */ /* 0x004fe20000000006 */
[----:B------:R-:W-:-:S09]  /*00d0*/  LOP3.LUT R9, R5, 0x7fffffff, RZ, 0xc0, !PT ;  /* 0x7fffffff05097812 */ /* 0x000fd200078ec0ff */
[----:B------:R-:W-:-:S04]  /*00e0*/  LOP3.LUT R13, R7, 0x7fffffff, RZ, 0xc0, !PT ;  /* 0x7fffffff070d7812 */ /* 0x000fc800078ec0ff */
[----:B------:R-:W-:-:S04]  /*00f0*/  VIMNMX.U32 R0, PT, PT, R13, R9, !PT ;  /* 0x000000090d007248 */ /* 0x000fc80007fe0000 */
[----:B------:R-:W-:Y:S01]  /*0100*/  ISETP.GE.U32.AND P0, PT, R0, 0x7ff00000, PT ;  /* 0x7ff000000000780c */ /* 0x000fe20003f06070 */
[----:B------:R-:W-:Y:S02]  /*0110*/  IMAD.MOV.U32 R8, RZ, RZ, R4 ;  /* 0x000000ffff087224 */ /* 0x000fe400078e0004 */
[----:B------:R-:W-:-:S10]  /*0120*/  IMAD.MOV.U32 R12, RZ, RZ, R6 ;  /* 0x000000ffff0c7224 */ /* 0x000fd400078e0006 */
[----:B------:R-:W-:Y:S05]  /*0130*/  @!P0 BRA `(.L_x_320) ;  /* 0x00000000001c8947 */ /* 0x000fea0003800000 */
[----:B------:R-:W-:-:S06]  /*0140*/  DSETP.NAN.AND P0, PT, R8, R8, PT ;  /* 0x000000080800722a */ /* 0x000fcc0003f08000 */
[----:B------:R-:W-:-:S14]  /*0150*/  DSETP.NUM.AND P0, PT, R12, R12, !P0 ;  /* 0x0000000c0c00722a */ /* 0x000fdc0004707000 */
[----:B------:R-:W-:Y:S02]  /*0160*/  @P0 DSETP.NEU.AND P1, PT, R12, +INF , PT ;  /* 0x7ff000000c00042a */ /* 0x000fe40003f2d000 */
[----:B------:R-:W-:-:S06]  /*0170*/  @!P0 DADD R10, R4, R6 ;  /* 0x00000000040a8229 */ /* 0x000fcc0000000006 */
[----:B------:R-:W-:Y:S02]  /*0180*/  @P0 FSEL R10, R6, RZ, P1 ;  /* 0x000000ff060a0208 */ /* 0x000fe40000800000 */
[----:B------:R-:W-:Y:S01]  /*0190*/  @P0 FSEL R11, R7, -QNAN , P1 ;  /* 0xfff80000070b0808 */ /* 0x000fe20000800000 */
[----:B------:R-:W-:Y:S06]  /*01a0*/  BRA `(.L_x_321) ;  /* 0x0000000400b87947 */ /* 0x000fec0003800000 */
.L_x_320:
[----:B------:R-:W-:Y:S01]  /*01b0*/  DSETP.NEU.AND P0, PT, R8, RZ, PT ;  /* 0x000000ff0800722a */ /* 0x000fe20003f0d000 */
[----:B------:R-:W-:Y:S02]  /*01c0*/  IMAD.MOV.U32 R10, RZ, RZ, 0x0 ;  /* 0x00000000ff0a7424 */ /* 0x000fe400078e00ff */
[----:B------:R-:W-:-:S11]  /*01d0*/  IMAD.MOV.U32 R11, RZ, RZ, -0x80000 ;  /* 0xfff80000ff0b7424 */ /* 0x000fd600078e00ff */
[----:B------:R-:W-:Y:S05]  /*01e0*/  @!P0 BRA `(.L_x_321) ;  /* 0x0000000400a88947 */ /* 0x000fea0003800000 */
[----:B------:R-:W-:Y:S01]  /*01f0*/  DSETP.GE.AND P0, PT, R12, R8, PT ;  /* 0x000000080c00722a */ /* 0x000fe20003f06000 */
[----:B------:R-:W-:Y:S02]  /*0200*/  IMAD.MOV.U32 R10, RZ, RZ, R6 ;  /* 0x000000ffff0a7224 */ /* 0x000fe400078e0006 */
[----:B------:R-:W-:-:S11]  /*0210*/  IMAD.MOV.U32 R11, RZ, RZ, R7 ;  /* 0x000000ffff0b7224 */ /* 0x000fd600078e0007 */
[----:B------:R-:W-:Y:S05]  /*0220*/  @!P0 BRA `(.L_x_321) ;  /* 0x0000000400988947 */ /* 0x000fea0003800000 */
[----:B------:R-:W-:Y:S01]  /*0230*/  ISETP.GT.U32.AND P0, PT, R13, 0xfffff, PT ;  /* 0x000fffff0d00780c */ /* 0x000fe20003f04070 */
[----:B------:R-:W-:Y:S01]  /*0240*/  BSSY.RECONVERGENT B1, `(.L_x_322) ;  /* 0x0000027000017945 */ /* 0x000fe20003800200 */
[----:B------:R-:W-:Y:S02]  /*0250*/  ISETP.GT.U32.AND P1, PT, R9, 0xfffff, PT ;  /* 0x000fffff0900780c */ /* 0x000fe40003f24070 */
[----:B------:R-:W-:Y:S02]  /*0260*/  SHF.R.U32.HI R0, RZ, 0x14, R13 ;  /* 0x00000014ff007819 */ /* 0x000fe4000001160d */
[----:B------:R-:W-:-:S07]  /*0270*/  SHF.R.U32.HI R11, RZ, 0x14, R9 ;  /* 0x00000014ff0b7819 */ /* 0x000fce0000011609 */
[----:B------:R-:W-:Y:S02]  /*0280*/  @!P0 DMUL R12, R12, 1.80143985094819840000e+16 ;  /* 0x435000000c0c8828 */ /* 0x000fe40000000000 */
[----:B------:R-:W-:-:S08]  /*0290*/  @!P1 DMUL R8, R8, 1.80143985094819840000e+16 ;  /* 0x4350000008089828 */ /* 0x000fd00000000000 */
[----:B------:R-:W-:Y:S01]  /*02a0*/  @!P0 LEA.HI R10, R13, R0, RZ, 0xc ;  /* 0x000000000d0a8211 */ /* 0x000fe200078f60ff */
[----:B------:R-:W-:Y:S01]  /*02b0*/  IMAD.MOV.U32 R17, RZ, RZ, R12 ;  /* 0x000000ffff117224 */ /* 0x000fe200078e000c */
[----:B------:R-:W-:Y:S02]  /*02c0*/  @!P1 LEA.HI R14, R9, R11, RZ, 0xc ;  /* 0x0000000b090e9211 */ /* 0x000fe400078f60ff */
[----:B------:R-:W-:Y:S01]  /*02d0*/  LOP3.LUT R13, R13, 0xfffff, RZ, 0xc0, !PT ;  /* 0x000fffff0d0d7812 */ /* 0x000fe200078ec0ff */
[----:B------:R-:W-:Y:S02]  /*02e0*/  @!P0 VIADD R0, R10, 0xffffffca ;  /* 0xffffffca0a008836 */ /* 0x000fe40000000000 */
[----:B------:R-:W-:Y:S01]  /*02f0*/  @!P1 VIADD R11, R14, 0xffffffca ;  /* 0xffffffca0e0b9836 */ /* 0x000fe20000000000 */
[----:B------:R-:W-:-:S03]  /*0300*/  LOP3.LUT R13, R13, 0x100000, RZ, 0xfc, !PT ;  /* 0x001000000d0d7812 */ /* 0x000fc600078efcff */
[----:B------:R-:W-:-:S04]  /*0310*/  IMAD.IADD R15, R0, 0x1, -R11 ;  /* 0x00000001000f7824 */ /* 0x000fc800078e0a0b */
[----:B------:R-:W-:Y:S01]  /*0320*/  IMAD.MOV.U32 R10, RZ, RZ, R15 ;  /* 0x000000ffff0a7224 */ /* 0x000fe200078e000f */
[----:B------:R-:W-:-:S04]  /*0330*/  VIMNMX R14, PT, PT, RZ, R15, PT ;  /* 0x0000000fff0e7248 */ /* 0x000fc80003fe0100 */
[----:B------:R-:W-:-:S05]  /*0340*/  IADD3 R0, PT, PT, R0, -R11, -R14 ;  /* 0x8000000b00007210 */ /* 0x000fca0007ffe80e */
[----:B------:R-:W-:-:S05]  /*0350*/  VIADD R0, R0, 0x1 ;  /* 0x0000000100007836 */ /* 0x000fca0000000000 */
[----:B------:R-:W-:Y:S02]  /*0360*/  LOP3.LUT P0, R16, R0, 0x3, RZ, 0xc0, !PT ;  /* 0x0000000300107812 */ /* 0x000fe4000780c0ff */
[----:B------:R-:W-:-:S04]  /*0370*/  LOP3.LUT R0, R9, 0xfffff, RZ, 0xc0, !PT ;  /* 0x000fffff09007812 */ /* 0x000fc800078ec0ff */
[----:B------:R-:W-:-:S07]  /*0380*/  LOP3.LUT R0, R0, 0x100000, RZ, 0xfc, !PT ;  /* 0x0010000000007812 */ /* 0x000fce00078efcff */
[----:B------:R-:W-:Y:S05]  /*0390*/  @!P0 BRA `(.L_x_323) ;  /* 0x0000000000448947 */ /* 0x000fea0003800000 */
[----:B------:R-:W-:Y:S01]  /*03a0*/  BSSY.RECONVERGENT B2, `(.L_x_324) ;  /* 0x000000e000027945 */ /* 0x000fe20003800200 */
[----:B------:R-:W-:Y:S02]  /*03b0*/  IMAD.MOV R12, RZ, RZ, -R16 ;  /* 0x000000ffff0c7224 */ /* 0x000fe400078e0a10 */
[----:B------:R-:W-:-:S07]  /*03c0*/  IMAD.MOV.U32 R10, RZ, RZ, R15 ;  /* 0x000000ffff0a7224 */ /* 0x000fce00078e000f */
.L_x_325:
[----:B------:R-:W-:Y:S01]  /*03d0*/  VIADD R12, R12, 0x1 ;  /* 0x000000010c0c7836 */ /* 0x000fe20000000000 */
[----:B------:R-:W-:Y:S01]  /*03e0*/  IADD3 R16, P0, PT, -R8, R17, RZ ;  /* 0x0000001108107210 */ /* 0x000fe20007f1e1ff */
[----:B------:R-:W-:-:S03]  /*03f0*/  VIADD R10, R10, 0xffffffff ;  /* 0xffffffff0a0a7836 */ /* 0x000fc60000000000 */
[----:B------:R-:W-:Y:S01]  /*0400*/  ISETP.NE.AND P1, PT, R12, RZ, PT ;  /* 0x000000ff0c00720c */ /* 0x000fe20003f25270 */
[----:B------:R-:W-:-:S05]  /*0410*/  IMAD.X R18, R13, 0x1, ~R0, P0 ;  /* 0x000000010d127824 */ /* 0x000fca00000e0e00 */
[----:B------:R-:W-:-:S04]  /*0420*/  ISETP.GE.AND P0, PT, R18, RZ, PT ;  /* 0x000000ff1200720c */ /* 0x000fc80003f06270 */
[----:B------:R-:W-:Y:S02]  /*0430*/  SEL R16, R17, R16, !P0 ;  /* 0x0000001011107207 */ /* 0x000fe40004000000 */
[----:B------:R-:W-:-:S03]  /*0440*/  SEL R19, R13, R18, !P0 ;  /* 0x000000120d137207 */ /* 0x000fc60004000000 */
[C---:B------:R-:W-:Y:S01]  /*0450*/  IMAD.SHL.U32 R17, R16.reuse, 0x2, RZ ;  /* 0x0000000210117824 */ /* 0x040fe200078e00ff */
[----:B------:R-:W-:Y:S01]  /*0460*/  SHF.L.U64.HI R13, R16, 0x1, R19 ;  /* 0x00000001100d7819 */ /* 0x000fe20000010213 */
[----:B------:R-:W-:Y:S06]  /*0470*/  @P1 BRA `(.L_x_325) ;  /* 0xfffffffc00d41947 */ /* 0x000fec000383ffff */
[----:B------:R-:W-:Y:S05]  /*0480*/  BSYNC.RECONVERGENT B2 ;  /* 0x0000000000027941 */ /* 0x000fea0003800200 */
.L_x_324:
[----:B------:R-:W-:Y:S02]  /*0490*/  IMAD.MOV.U32 R12, RZ, RZ, R16 ;  /* 0x000000ffff0c7224 */ /* 0x000fe400078e0010 */
[----:B------:R-:W-:-:S07]  /*04a0*/  IMAD.MOV.U32 R16, RZ, RZ, R19 ;  /* 0x000000ffff107224 */ /* 0x000fce00078e0013 */
.L_x_323:
[----:B------:R-:W-:Y:S05]  /*04b0*/  BSYNC.RECONVERGENT B1 ;  /* 0x0000000000017941 */ /* 0x000fea0003800200 */
.L_x_322:
[----:B------:R-:W-:Y:S01]  /*04c0*/  IMAD.IADD R14, R15, 0x1, -R14 ;  /* 0x000000010f0e7824 */ /* 0x000fe200078e0a0e */
[----:B------:R-:W-:Y:S04]  /*04d0*/  BSSY.RECONVERGENT B1, `(.L_x_326) ;  /* 0x0000025000017945 */ /* 0x000fe80003800200 */
[----:B------:R-:W-:-:S13]  /*04e0*/  ISETP.GE.U32.AND P0, PT, R14, 0x3, PT ;  /* 0x000000030e00780c */ /* 0x000fda0003f06070 */
[----:B------:R-:W-:Y:S05]  /*04f0*/  @!P0 BRA `(.L_x_327) ;  /* 0x0000000000888947 */ /* 0x000fea0003800000 */
[----:B------:R-:W-:Y:S01]  /*0500*/  BSSY.RECONVERGENT B2, `(.L_x_328) ;  /* 0x0000020000027945 */ /* 0x000fe20003800200 */
.L_x_329:
[----:B------:R-:W-:Y:S02]  /*0510*/  IADD3 R12, P0, PT, -R8, R17, RZ ;  /* 0x00000011080c7210 */ /* 0x000fe40007f1e1ff */
[C---:B------:R-:W-:Y:S01]  /*0520*/  ISETP.GT.AND P1, PT, R10.reuse, 0x3, PT ;  /* 0x000000030a00780c */ /* 0x040fe20003f24270 */
[----:B------:R-:W-:Y:S02]  /*0530*/  VIADD R10, R10, 0xfffffffc ;  /* 0xfffffffc0a0a7836 */ /* 0x000fe40000000000 */
[----:B------:R-:W-:-:S05]  /*0540*/  IMAD.X R14, R13, 0x1, ~R0, P0 ;  /* 0x000000010d0e7824 */ /* 0x000fca00000e0e00 */
[----:B------:R-:W-:-:S04]  /*0550*/  ISETP.GE.AND P0, PT, R14, RZ, PT ;  /* 0x000000ff0e00720c */ /* 0x000fc80003f06270 */
[----:B------:R-:W-:Y:S02]  /*0560*/  SEL R12, R17, R12, !P0 ;  /* 0x0000000c110c7207 */ /* 0x000fe40004000000 */
[----:B------:R-:W-:-:S03]  /*0570*/  SEL R13, R13, R14, !P0 ;  /* 0x0000000e0d0d7207 */ /* 0x000fc60004000000 */
[C---:B------:R-:W-:Y:S01]  /*0580*/  IMAD.SHL.U32 R17, R12.reuse, 0x2, RZ ;  /* 0x000000020c117824 */ /* 0x040fe200078e00ff */
[----:B------:R-:W-:-:S04]  /*0590*/  SHF.L.U64.HI R13, R12, 0x1, R13 ;  /* 0x000000010c0d7819 */ /* 0x000fc8000001020d */
[----:B------:R-:W-:-:S05]  /*05a0*/  IADD3 R12, P0, PT, -R8, R17, RZ ;  /* 0x00000011080c7210 */ /* 0x000fca0007f1e1ff */
        /* <DEDUP_REMOVED lines=22> */
.L_x_328:
[----:B------:R-:W-:-:S07]  /*0710*/  IMAD.MOV.U32 R16, RZ, RZ, R15 ;  /* 0x000000ffff107224 */ /* 0x000fce00078e000f */
.L_x_327:
[----:B------:R-:W-:Y:S05]  /*0720*/  BSYNC.RECONVERGENT B1 ;  /* 0x0000000000017941 */ /* 0x000fea0003800200 */
.L_x_326:
[----:B------:R-:W-:Y:S01]  /*0730*/  LOP3.LUT R13, R16, 0x7fffffff, RZ, 0xc0, !PT ;  /* 0x7fffffff100d7812 */ /* 0x000fe200078ec0ff */
[----:B------:R-:W-:Y:S01]  /*0740*/  BSSY.RECONVERGENT B1, `(.L_x_330) ;  /* 0x0000013000017945 */ /* 0x000fe20003800200 */
[----:B------:R-:W-:Y:S01]  /*0750*/  ISETP.NE.U32.AND P0, PT, R12, RZ, PT ;  /* 0x000000ff0c00720c */ /* 0x000fe20003f05070 */
[----:B------:R-:W-:Y:S02]  /*0760*/  IMAD.MOV.U32 R10, RZ, RZ, RZ ;  /* 0x000000ffff0a7224 */ /* 0x000fe400078e00ff */
[----:B------:R-:W-:Y:S01]  /*0770*/  IMAD.MOV.U32 R9, RZ, RZ, RZ ;  /* 0x000000ffff097224 */ /* 0x000fe200078e00ff */
[----:B------:R-:W-:-:S13]  /*0780*/  ISETP.NE.AND.EX P0, PT, R13, RZ, PT, P0 ;  /* 0x000000ff0d00720c */ /* 0x000fda0003f05300 */
[----:B------:R-:W-:Y:S05]  /*0790*/  @!P0 BRA `(.L_x_331) ;  /* 0x0000000000348947 */ /* 0x000fea0003800000 */
[----:B------:R-:W-:-:S10]  /*07a0*/  DMUL R8, R12, 1.80143985094819840000e+16 ;  /* 0x435000000c087828 */ /* 0x000fd40000000000 */
[----:B------:R-:W-:-:S04]  /*07b0*/  SHF.R.U32.HI R8, RZ, 0x14, R9 ;  /* 0x00000014ff087819 */ /* 0x000fc80000011609 */
[----:B------:R-:W-:-:S05]  /*07c0*/  IADD3 R9, PT, PT, -R8, 0x37, RZ ;  /* 0x0000003708097810 */ /* 0x000fca0007ffe1ff */
[----:B------:R-:W-:Y:S01]  /*07d0*/  IMAD.IADD R8, R11, 0x1, -R9 ;  /* 0x000000010b087824 */ /* 0x000fe200078e0a09 */
[CC--:B------:R-:W-:Y:S02]  /*07e0*/  SHF.L.U64.HI R11, R12.reuse, R9.reuse, R13 ;  /* 0x000000090c0b7219 */ /* 0x0c0fe4000001020d */
[----:B------:R-:W-:Y:S02]  /*07f0*/  SHF.L.U32 R9, R12, R9, RZ ;  /* 0x000000090c097219 */ /* 0x000fe400000006ff */
[----:B------:R-:W-:-:S13]  /*0800*/  ISETP.GT.AND P0, PT, R8, RZ, PT ;  /* 0x000000ff0800720c */ /* 0x000fda0003f04270 */
[C---:B------:R-:W-:Y:S01]  /*0810*/  @!P0 IADD3 R0, PT, PT, -R8.reuse, 0x1, RZ ;  /* 0x0000000108008810 */ /* 0x040fe20007ffe1ff */
[----:B------:R-:W-:-:S03]  /*0820*/  @P0 VIADD R8, R8, 0xffffffff ;  /* 0xffffffff08080836 */ /* 0x000fc60000000000 */
[-CC-:B------:R-:W-:Y:S02]  /*0830*/  @!P0 SHF.R.U64 R10, R9, R0.reuse, R11.reuse ;  /* 0x00000000090a8219 */ /* 0x180fe4000000120b */
[----:B------:R-:W-:Y:S02]  /*0840*/  @P0 IADD3 R10, P1, PT, RZ, R9, RZ ;  /* 0x00000009ff0a0210 */ /* 0x000fe40007f3e0ff */
[----:B------:R-:W-:-:S03]  /*0850*/  @!P0 SHF.R.U32.HI R9, RZ, R0, R11 ;  /* 0x00000000ff098219 */ /* 0x000fc6000001160b */
[----:B------:R-:W-:-:S08]  /*0860*/  @P0 IMAD.U32.X R9, R8, 0x100000, R11, P1 ;  /* 0x0010000008090824 */ /* 0x000fd000008e040b */
.L_x_331:
[----:B------:R-:W-:Y:S05]  /*0870*/  BSYNC.RECONVERGENT B1 ;  /* 0x0000000000017941 */ /* 0x000fea0003800200 */
.L_x_330:
[----:B------:R-:W-:-:S07]  /*0880*/  LOP3.LUT R11, R9, 0x80000000, R7, 0xb8, !PT ;  /* 0x80000000090b7812 */ /* 0x000fce00078eb807 */
.L_x_321:
[----:B------:R-:W-:Y:S05]  /*0890*/  BSYNC.RECONVERGENT B0 ;  /* 0x0000000000007941 */ /* 0x000fea0003800200 */
.L_x_319:
[----:B------:R-:W-:-:S07]  /*08a0*/  DFMA R4, R4, -0.5, R10 ;  /* 0xbfe000000404782b */ /* 0x000fce000000000a */
[----:B------:R-:W-:Y:S01]  /*08b0*/  STG.E.64 desc[UR4][R2.64], R4 ;  /* 0x0000000402007986 */ /* 0x000fe2000c101b04 */
[----:B------:R-:W-:Y:S06]  /*08c0*/  BAR.SYNC.DEFER_BLOCKING 0x0 ;  /* 0x0000000000007b1d */ /* 0x000fec0000010000 */
[----:B------:R-:W-:Y:S05]  /*08d0*/  EXIT ;  /* 0x000000000000794d */ /* 0x000fea0003800000 */
.L_x_332:
        /* <DEDUP_REMOVED lines=10> */
.L_x_344:


//--------------------- .nv.shared._ZN3cub18CUB_300001_SM_10006detail10merge_sort26DeviceMergeSortMergeKernelINS2_10policy_hubIN6thrust24THRUST_300001_SM_1000_NS6detail15normal_iteratorINS6_10device_ptrIdEEEEE9Policy600ESB_SB_SB_SB_mN4cuda3std3__44lessIfEEddEEvbT2_T3_T4_PT6_PT7_T5_PSL_SL_NS1_7vsmem_tE --------------------------
	.section	.nv.shared._ZN3cub18CUB_300001_SM_10006detail10merge_sort26DeviceMergeSortMergeKernelINS2_10policy_hubIN6thrust24THRUST_300001_SM_1000_NS6detail15normal_iteratorINS6_10device_ptrIdEEEEE9Policy600ESB_SB_SB_SB_mN4cuda3std3__44lessIfEEddEEvbT2_T3_T4_PT6_PT7_T5_PSL_SL_NS1_7vsmem_tE,"aw",@nobits
	.sectionflags	@""
	.align	16
.nv.shared._ZN3cub18CUB_300001_SM_10006detail10merge_sort26DeviceMergeSortMergeKernelINS2_10policy_hubIN6thrust24THRUST_300001_SM_1000_NS6detail15normal_iteratorINS6_10device_ptrIdEEEEE9Policy600ESB_SB_SB_SB_mN4cuda3std3__44lessIfEEddEEvbT2_T3_T4_PT6_PT7_T5_PSL_SL_NS1_7vsmem_tE:
	.zero		17936


//--------------------- .nv.shared.reserved.0     --------------------------
	.section	.nv.shared.reserved.0,"aw",@nobits
	.weak		__nv_reservedSMEM_offset_0_alias
	.size		__nv_reservedSMEM_offset_0_alias, 0, 64
	.other		__nv_reservedSMEM_offset_0_alias,@"STO_CUDA_RESERVED_SHARED STV_DEFAULT"
__nv_reservedSMEM_offset_0_alias:
	.zero		0
	.zero		64


//--------------------- .nv.global                --------------------------
	.section	.nv.global,"aw",@nobits
.nv.global:
	.type		_ZN34_INTERNAL_47094b39_4_k_cu_ce5e495d6thrust24THRUST_300001_SM_1000_NS12placeholders2_8E,@object
	.size		_ZN34_INTERNAL_47094b39_4_k_cu_ce5e495d6thrust24THRUST_300001_SM_1000_NS12placeholders2_8E,(_ZN34_INTERNAL_47094b39_4_k_cu_ce5e495d4cuda3std3__436_GLOBAL__N__47094b39_4_k_cu_ce5e495d6ignoreE - _ZN34_INTERNAL_47094b39_4_k_cu_ce5e495d6thrust24THRUST_300001_SM_1000_NS12placeholders2_8E)
_ZN34_INTERNAL_47094b39_4_k_cu_ce5e495d6thrust24THRUST_300001_SM_1000_NS12placeholders2_8E:
	.zero		1
	.type		_ZN34_INTERNAL_47094b39_4_k_cu_ce5e495d4cuda3std3__436_GLOBAL__N__47094b39_4_k_cu_ce5e495d6ignoreE,@object
	.size		_ZN34_INTERNAL_47094b39_4_k_cu_ce5e495d4cuda3std3__436_GLOBAL__N__47094b39_4_k_cu_ce5e495d6ignoreE,(_ZN34_INTERNAL_47094b39_4_k_cu_ce5e495d4cuda3std6ranges3__45__cpo4dataE - _ZN34_INTERNAL_47094b39_4_k_cu_ce5e495d4cuda3std3__436_GLOBAL__N__47094b39_4_k_cu_ce5e495d6ignoreE)
_ZN34_INTERNAL_47094b39_4_k_cu_ce5e495d4cuda3std3__436_GLOBAL__N__47094b39_4_k_cu_ce5e495d6ignoreE:
	.zero		1
	.type		_ZN34_INTERNAL_47094b39_4_k_cu_ce5e495d4cuda3std6ranges3__45__cpo4dataE,@object
	.size		_ZN34_INTERNAL_47094b39_4_k_cu_ce5e495d4cuda3std6ranges3__45__cpo4dataE,(_ZN34_INTERNAL_47094b39_4_k_cu_ce5e495d6thrust24THRUST_300001_SM_1000_NS6system3cpp3parE - _ZN34_INTERNAL_47094b39_4_k_cu_ce5e495d4cuda3std6ranges3__45__cpo4dataE)
_ZN34_INTERNAL_47094b39_4_k_cu_ce5e495d4cuda3std6ranges3__45__cpo4dataE:
	.zero		1
	.type		_ZN34_INTERNAL_47094b39_4_k_cu_ce5e495d6thrust24THRUST_300001_SM_1000_NS6system3cpp3parE,@object
	.size		_ZN34_INTERNAL_47094b39_4_k_cu_ce5e495d6thrust24THRUST_300001_SM_1000_NS6system3cpp3parE,(_ZN34_INTERNAL_47094b39_4_k_cu_ce5e495d4cuda3std3__45__cpo5beginE - _ZN34_INTERNAL_47094b39_4_k_cu_ce5e495d6thrust24THRUST_300001_SM_1000_NS6system3cpp3parE)
_ZN34_INTERNAL_47094b39_4_k_cu_ce5e495d6thrust24THRUST_300001_SM_1000_NS6system3cpp3parE:
	.zero		1
	.type		_ZN34_INTERNAL_47094b39_4_k_cu_ce5e495d4cuda3std3__45__cpo5beginE,@object
	.size		_ZN34_INTERNAL_47094b39_4_k_cu_ce5e495d4cuda3std3__45__cpo5beginE,(_ZN34_INTERNAL_47094b39_4_k_cu_ce5e495d4cuda3std6ranges3__45__cpo5beginE - _ZN34_INTERNAL_47094b39_4_k_cu_ce5e495d4cuda3std3__45__cpo5beginE)
_ZN34_INTERNAL_47094b39_4_k_cu_ce5e495d4cuda3std3__45__cpo5beginE:
	.zero		1
	.type		_ZN34_INTERNAL_47094b39_4_k_cu_ce5e495d4cuda3std6ranges3__45__cpo5beginE,@object
	.size		_ZN34_INTERNAL_47094b39_4_k_cu_ce5e495d4cuda3std6ranges3__45__cpo5beginE,(_ZN34_INTERNAL_47094b39_4_k_cu_ce5e495d6thrust24THRUST_300001_SM_1000_NS6deviceE - _ZN34_INTERNAL_47094b39_4_k_cu_ce5e495d4cuda3std6ranges3__45__cpo5beginE)
_ZN34_INTERNAL_47094b39_4_k_cu_ce5e495d4cuda3std6ranges3__45__cpo5beginE:
	.zero		1
	.type		_ZN34_INTERNAL_47094b39_4_k_cu_ce5e495d6thrust24THRUST_300001_SM_1000_NS6deviceE,@object
	.size		_ZN34_INTERNAL_47094b39_4_k_cu_ce5e495d6thrust24THRUST_300001_SM_1000_NS6deviceE,(_ZN34_INTERNAL_47094b39_4_k_cu_ce5e495d4cuda3std3__47nulloptE - _ZN34_INTERNAL_47094b39_4_k_cu_ce5e495d6thrust24THRUST_300001_SM_1000_NS6deviceE)
_ZN34_INTERNAL_47094b39_4_k_cu_ce5e495d6thrust24THRUST_300001_SM_1000_NS6deviceE:
	.zero		1
	.type		_ZN34_INTERNAL_47094b39_4_k_cu_ce5e495d4cuda3std3__47nulloptE,@object
	.size		_ZN34_INTERNAL_47094b39_4_k_cu_ce5e495d4cuda3std3__47nulloptE,(_ZN34_INTERNAL_47094b39_4_k_cu_ce5e495d4cuda3std6ranges3__45__cpo8distanceE - _ZN34_INTERNAL_47094b39_4_k_cu_ce5e495d4cuda3std3__47nulloptE)
_ZN34_INTERNAL_47094b39_4_k_cu_ce5e495d4cuda3std3__47nulloptE:
	.zero		1
	.type		_ZN34_INTERNAL_47094b39_4_k_cu_ce5e495d4cuda3std6ranges3__45__cpo8distanceE,@object
	.size		_ZN34_INTERNAL_47094b39_4_k_cu_ce5e495d4cuda3std6ranges3__45__cpo8distanceE,(_ZN34_INTERNAL_47094b39_4_k_cu_ce5e495d6thrust24THRUST_300001_SM_1000_NS12placeholders2_4E - _ZN34_INTERNAL_47094b39_4_k_cu_ce5e495d4cuda3std6ranges3__45__cpo8distanceE)
_ZN34_INTERNAL_47094b39_4_k_cu_ce5e495d4cuda3std6ranges3__45__cpo8distanceE:
	.zero		1
	.type		_ZN34_INTERNAL_47094b39_4_k_cu_ce5e495d6thrust24THRUST_300001_SM_1000_NS12placeholders2_4E,@object
	.size		_ZN34_INTERNAL_47094b39_4_k_cu_ce5e495d6thrust24THRUST_300001_SM_1000_NS12placeholders2_4E,(_ZN34_INTERNAL_47094b39_4_k_cu_ce5e495d4cuda3std3__45__cpo6rbeginE - _ZN34_INTERNAL_47094b39_4_k_cu_ce5e495d6thrust24THRUST_300001_SM_1000_NS12placeholders2_4E)
_ZN34_INTERNAL_47094b39_4_k_cu_ce5e495d6thrust24THRUST_300001_SM_1000_NS12placeholders2_4E:
	.zero		1
	.type		_ZN34_INTERNAL_47094b39_4_k_cu_ce5e495d4cuda3std3__45__cpo6rbeginE,@object
	.size		_ZN34_INTERNAL_47094b39_4_k_cu_ce5e495d4cuda3std3__45__cpo6rbeginE,(_ZN34_INTERNAL_47094b39_4_k_cu_ce5e495d4cuda3std6ranges3__45__cpo7advanceE - _ZN34_INTERNAL_47094b39_4_k_cu_ce5e495d4cuda3std3__45__cpo6rbeginE)
_ZN34_INTERNAL_47094b39_4_k_cu_ce5e495d4cuda3std3__45__cpo6rbeginE:
	.zero		1
	.type		_ZN34_INTERNAL_47094b39_4_k_cu_ce5e495d4cuda3std6ranges3__45__cpo7advanceE,@object
	.size		_ZN34_INTERNAL_47094b39_4_k_cu_ce5e495d4cuda3std6ranges3__45__cpo7advanceE,(_ZN34_INTERNAL_47094b39_4_k_cu_ce5e495d6thrust24THRUST_300001_SM_1000_NS12placeholders3_10E - _ZN34_INTERNAL_47094b39_4_k_cu_ce5e495d4cuda3std6ranges3__45__cpo7advanceE)
_ZN34_INTERNAL_47094b39_4_k_cu_ce5e495d4cuda3std6ranges3__45__cpo7advanceE:
	.zero		1
	.type		_ZN34_INTERNAL_47094b39_4_k_cu_ce5e495d6thrust24THRUST_300001_SM_1000_NS12placeholders3_10E,@object
	.size		_ZN34_INTERNAL_47094b39_4_k_cu_ce5e495d6thrust24THRUST_300001_SM_1000_NS12placeholders3_10E,(_ZN34_INTERNAL_47094b39_4_k_cu_ce5e495d4cuda3std3__48in_placeE - _ZN34_INTERNAL_47094b39_4_k_cu_ce5e495d6thrust24THRUST_300001_SM_1000_NS12placeholders3_10E)
_ZN34_INTERNAL_47094b39_4_k_cu_ce5e495d6thrust24THRUST_300001_SM_1000_NS12placeholders3_10E:
	.zero		1
	.type		_ZN34_INTERNAL_47094b39_4_k_cu_ce5e495d4cuda3std3__48in_placeE,@object
	.size		_ZN34_INTERNAL_47094b39_4_k_cu_ce5e495d4cuda3std3__48in_placeE,(_ZN34_INTERNAL_47094b39_4_k_cu_ce5e495d4cuda3std6ranges3__45__cpo4sizeE - _ZN34_INTERNAL_47094b39_4_k_cu_ce5e495d4cuda3std3__48in_placeE)
_ZN34_INTERNAL_47094b39_4_k_cu_ce5e495d4cuda3std3__48in_placeE:
	.zero		1
	.type		_ZN34_INTERNAL_47094b39_4_k_cu_ce5e495d4cuda3std6ranges3__45__cpo4sizeE,@object
	.size		_ZN34_INTERNAL_47094b39_4_k_cu_ce5e495d4cuda3std6ranges3__45__cpo4sizeE,(_ZN34_INTERNAL_47094b39_4_k_cu_ce5e495d6thrust24THRUST_300001_SM_1000_NS12placeholders2_2E - _ZN34_INTERNAL_47094b39_4_k_cu_ce5e495d4cuda3std6ranges3__45__cpo4sizeE)
_ZN34_INTERNAL_47094b39_4_k_cu_ce5e495d4cuda3std6ranges3__45__cpo4sizeE:
	.zero		1
	.type		_ZN34_INTERNAL_47094b39_4_k_cu_ce5e495d6thrust24THRUST_300001_SM_1000_NS12placeholders2_2E,@object
	.size		_ZN34_INTERNAL_47094b39_4_k_cu_ce5e495d6thrust24THRUST_300001_SM_1000_NS12placeholders2_2E,(_ZN34_INTERNAL_47094b39_4_k_cu_ce5e495d4cuda3std3__45__cpo6cbeginE - _ZN34_INTERNAL_47094b39_4_k_cu_ce5e495d6thrust24THRUST_300001_SM_1000_NS12placeholders2_2E)
_ZN34_INTERNAL_47094b39_4_k_cu_ce5e495d6thrust24THRUST_300001_SM_1000_NS12placeholders2_2E:
	.zero		1
	.type		_ZN34_INTERNAL_47094b39_4_k_cu_ce5e495d4cuda3std3__45__cpo6cbeginE,@object
	.size		_ZN34_INTERNAL_47094b39_4_k_cu_ce5e495d4cuda3std3__45__cpo6cbeginE,(_ZN34_INTERNAL_47094b39_4_k_cu_ce5e495d4cuda3std6ranges3__45__cpo6cbeginE - _ZN34_INTERNAL_47094b39_4_k_cu_ce5e495d4cuda3std3__45__cpo6cbeginE)
_ZN34_INTERNAL_47094b39_4_k_cu_ce5e495d4cuda3std3__45__cpo6cbeginE:
	.zero		1
	.type		_ZN34_INTERNAL_47094b39_4_k_cu_ce5e495d4cuda3std6ranges3__45__cpo6cbeginE,@object
	.size		_ZN34_INTERNAL_47094b39_4_k_cu_ce5e495d4cuda3std6ranges3__45__cpo6cbeginE,(_ZN34_INTERNAL_47094b39_4_k_cu_ce5e495d6thrust24THRUST_300001_SM_1000_NS12placeholders2_6E - _ZN34_INTERNAL_47094b39_4_k_cu_ce5e495d4cuda3std6ranges3__45__cpo6cbeginE)
_ZN34_INTERNAL_47094b39_4_k_cu_ce5e495d4cuda3std6ranges3__45__cpo6cbeginE:
	.zero		1
	.type		_ZN34_INTERNAL_47094b39_4_k_cu_ce5e495d6thrust24THRUST_300001_SM_1000_NS12placeholders2_6E,@object
	.size		_ZN34_INTERNAL_47094b39_4_k_cu_ce5e495d6thrust24THRUST_300001_SM_1000_NS12placeholders2_6E,(_ZN34_INTERNAL_47094b39_4_k_cu_ce5e495d4cuda3std3__45__cpo7crbeginE - _ZN34_INTERNAL_47094b39_4_k_cu_ce5e495d6thrust24THRUST_300001_SM_1000_NS12placeholders2_6E)
_ZN34_INTERNAL_47094b39_4_k_cu_ce5e495d6thrust24THRUST_300001_SM_1000_NS12placeholders2_6E:
	.zero		1
	.type		_ZN34_INTERNAL_47094b39_4_k_cu_ce5e495d4cuda3std3__45__cpo7crbeginE,@object
	.size		_ZN34_INTERNAL_47094b39_4_k_cu_ce5e495d4cuda3std3__45__cpo7crbeginE,(_ZN34_INTERNAL_47094b39_4_k_cu_ce5e495d4cuda3std6ranges3__45__cpo4nextE - _ZN34_INTERNAL_47094b39_4_k_cu_ce5e495d4cuda3std3__45__cpo7crbeginE)
_ZN34_INTERNAL_47094b39_4_k_cu_ce5e495d4cuda3std3__45__cpo7crbeginE:
	.zero		1
	.type		_ZN34_INTERNAL_47094b39_4_k_cu_ce5e495d4cuda3std6ranges3__45__cpo4nextE,@object
	.size		_ZN34_INTERNAL_47094b39_4_k_cu_ce5e495d4cuda3std6ranges3__45__cpo4nextE,(_ZN34_INTERNAL_47094b39_4_k_cu_ce5e495d4cuda3std6ranges3__45__cpo4swapE - _ZN34_INTERNAL_47094b39_4_k_cu_ce5e495d4cuda3std6ranges3__45__cpo4nextE)
_ZN34_INTERNAL_47094b39_4_k_cu_ce5e495d4cuda3std6ranges3__45__cpo4nextE:
	.zero		1
	.type		_ZN34_INTERNAL_47094b39_4_k_cu_ce5e495d4cuda3std6ranges3__45__cpo4swapE,@object
	.size		_ZN34_INTERNAL_47094b39_4_k_cu_ce5e495d4cuda3std6ranges3__45__cpo4swapE,(_ZN34_INTERNAL_47094b39_4_k_cu_ce5e495d6thrust24THRUST_300001_SM_1000_NS8cuda_cub10par_nosyncE - _ZN34_INTERNAL_47094b39_4_k_cu_ce5e495d4cuda3std6ranges3__45__cpo4swapE)
_ZN34_INTERNAL_47094b39_4_k_cu_ce5e495d4cuda3std6ranges3__45__cpo4swapE:
	.zero		1
	.type		_ZN34_INTERNAL_47094b39_4_k_cu_ce5e495d6thrust24THRUST_300001_SM_1000_NS8cuda_cub10par_nosyncE,@object
	.size		_ZN34_INTERNAL_47094b39_4_k_cu_ce5e495d6thrust24THRUST_300001_SM_1000_NS8cuda_cub10par_nosyncE,(_ZN34_INTERNAL_47094b39_4_k_cu_ce5e495d6thrust24THRUST_300001_SM_1000_NS3seqE - _ZN34_INTERNAL_47094b39_4_k_cu_ce5e495d6thrust24THRUST_300001_SM_1000_NS8cuda_cub10par_nosyncE)
_ZN34_INTERNAL_47094b39_4_k_cu_ce5e495d6thrust24THRUST_300001_SM_1000_NS8cuda_cub10par_nosyncE:
	.zero		1
	.type		_ZN34_INTERNAL_47094b39_4_k_cu_ce5e495d6thrust24THRUST_300001_SM_1000_NS3seqE,@object
	.size		_ZN34_INTERNAL_47094b39_4_k_cu_ce5e495d6thrust24THRUST_300001_SM_1000_NS3seqE,(_ZN34_INTERNAL_47094b39_4_k_cu_ce5e495d4cuda3std3__420unreachable_sentinelE - _ZN34_INTERNAL_47094b39_4_k_cu_ce5e495d6thrust24THRUST_300001_SM_1000_NS3seqE)
_ZN34_INTERNAL_47094b39_4_k_cu_ce5e495d6thrust24THRUST_300001_SM_1000_NS3seqE:
	.zero		1
	.type		_ZN34_INTERNAL_47094b39_4_k_cu_ce5e495d4cuda3std3__420unreachable_sentinelE,@object
	.size		_ZN34_INTERNAL_47094b39_4_k_cu_ce5e495d4cuda3std3__420unreachable_sentinelE,(_ZN34_INTERNAL_47094b39_4_k_cu_ce5e495d4cuda3std6ranges3__45__cpo5ssizeE - _ZN34_INTERNAL_47094b39_4_k_cu_ce5e495d4cuda3std3__420unreachable_sentinelE)
_ZN34_INTERNAL_47094b39_4_k_cu_ce5e495d4cuda3std3__420unreachable_sentinelE:
	.zero		1
	.type		_ZN34_INTERNAL_47094b39_4_k_cu_ce5e495d4cuda3std6ranges3__45__cpo5ssizeE,@object
	.size		_ZN34_INTERNAL_47094b39_4_k_cu_ce5e495d4cuda3std6ranges3__45__cpo5ssizeE,(_ZN34_INTERNAL_47094b39_4_k_cu_ce5e495d6thrust24THRUST_300001_SM_1000_NS12placeholders2_3E - _ZN34_INTERNAL_47094b39_4_k_cu_ce5e495d4cuda3std6ranges3__45__cpo5ssizeE)
_ZN34_INTERNAL_47094b39_4_k_cu_ce5e495d4cuda3std6ranges3__45__cpo5ssizeE:
	.zero		1
	.type		_ZN34_INTERNAL_47094b39_4_k_cu_ce5e495d6thrust24THRUST_300001_SM_1000_NS12placeholders2_3E,@object
	.size		_ZN34_INTERNAL_47094b39_4_k_cu_ce5e495d6thrust24THRUST_300001_SM_1000_NS12placeholders2_3E,(_ZN34_INTERNAL_47094b39_4_k_cu_ce5e495d4cuda3std3__45__cpo4cendE - _ZN34_INTERNAL_47094b39_4_k_cu_ce5e495d6thrust24THRUST_300001_SM_1000_NS12placeholders2_3E)
_ZN34_INTERNAL_47094b39_4_k_cu_ce5e495d6thrust24THRUST_300001_SM_1000_NS12placeholders2_3E:
	.zero		1
	.type		_ZN34_INTERNAL_47094b39_4_k_cu_ce5e495d4cuda3std3__45__cpo4cendE,@object
	.size		_ZN34_INTERNAL_47094b39_4_k_cu_ce5e495d4cuda3std3__45__cpo4cendE,(_ZN34_INTERNAL_47094b39_4_k_cu_ce5e495d4cuda3std6ranges3__45__cpo4cendE - _ZN34_INTERNAL_47094b39_4_k_cu_ce5e495d4cuda3std3__45__cpo4cendE)
_ZN34_INTERNAL_47094b39_4_k_cu_ce5e495d4cuda3std3__45__cpo4cendE:
	.zero		1
	.type		_ZN34_INTERNAL_47094b39_4_k_cu_ce5e495d4cuda3std6ranges3__45__cpo4cendE,@object
	.size		_ZN34_INTERNAL_47094b39_4_k_cu_ce5e495d4cuda3std6ranges3__45__cpo4cendE,(_ZN34_INTERNAL_47094b39_4_k_cu_ce5e495d6thrust24THRUST_300001_SM_1000_NS12placeholders2_7E - _ZN34_INTERNAL_47094b39_4_k_cu_ce5e495d4cuda3std6ranges3__45__cpo4cendE)
_ZN34_INTERNAL_47094b39_4_k_cu_ce5e495d4cuda3std6ranges3__45__cpo4cendE:
	.zero		1
	.type		_ZN34_INTERNAL_47094b39_4_k_cu_ce5e495d6thrust24THRUST_300001_SM_1000_NS12placeholders2_7E,@object
	.size		_ZN34_INTERNAL_47094b39_4_k_cu_ce5e495d6thrust24THRUST_300001_SM_1000_NS12placeholders2_7E,(_ZN34_INTERNAL_47094b39_4_k_cu_ce5e495d4cuda3std3__45__cpo5crendE - _ZN34_INTERNAL_47094b39_4_k_cu_ce5e495d6thrust24THRUST_300001_SM_1000_NS12placeholders2_7E)
_ZN34_INTERNAL_47094b39_4_k_cu_ce5e495d6thrust24THRUST_300001_SM_1000_NS12placeholders2_7E:
	.zero		1
	.type		_ZN34_INTERNAL_47094b39_4_k_cu_ce5e495d4cuda3std3__45__cpo5crendE,@object
	.size		_ZN34_INTERNAL_47094b39_4_k_cu_ce5e495d4cuda3std3__45__cpo5crendE,(_ZN34_INTERNAL_47094b39_4_k_cu_ce5e495d4cuda3std6ranges3__45__cpo4prevE - _ZN34_INTERNAL_47094b39_4_k_cu_ce5e495d4cuda3std3__45__cpo5crendE)
_ZN34_INTERNAL_47094b39_4_k_cu_ce5e495d4cuda3std3__45__cpo5crendE:
	.zero		1
	.type		_ZN34_INTERNAL_47094b39_4_k_cu_ce5e495d4cuda3std6ranges3__45__cpo4prevE,@object
	.size		_ZN34_INTERNAL_47094b39_4_k_cu_ce5e495d4cuda3std6ranges3__45__cpo4prevE,(_ZN34_INTERNAL_47094b39_4_k_cu_ce5e495d4cuda3std6ranges3__45__cpo9iter_moveE - _ZN34_INTERNAL_47094b39_4_k_cu_ce5e495d4cuda3std6ranges3__45__cpo4prevE)
_ZN34_INTERNAL_47094b39_4_k_cu_ce5e495d4cuda3std6ranges3__45__cpo4prevE:
	.zero		1
	.type		_ZN34_INTERNAL_47094b39_4_k_cu_ce5e495d4cuda3std6ranges3__45__cpo9iter_moveE,@object
	.size		_ZN34_INTERNAL_47094b39_4_k_cu_ce5e495d4cuda3std6ranges3__45__cpo9iter_moveE,(_ZN34_INTERNAL_47094b39_4_k_cu_ce5e495d6thrust24THRUST_300001_SM_1000_NS6system6detail10sequential3seqE - _ZN34_INTERNAL_47094b39_4_k_cu_ce5e495d4cuda3std6ranges3__45__cpo9iter_moveE)
_ZN34_INTERNAL_47094b39_4_k_cu_ce5e495d4cuda3std6ranges3__45__cpo9iter_moveE:
	.zero		1
	.type		_ZN34_INTERNAL_47094b39_4_k_cu_ce5e495d6thrust24THRUST_300001_SM_1000_NS6system6detail10sequential3seqE,@object
	.size		_ZN34_INTERNAL_47094b39_4_k_cu_ce5e495d6thrust24THRUST_300001_SM_1000_NS6system6detail10sequential3seqE,(_ZN34_INTERNAL_47094b39_4_k_cu_ce5e495d6thrust24THRUST_300001_SM_1000_NS12placeholders2_9E - _ZN34_INTERNAL_47094b39_4_k_cu_ce5e495d6thrust24THRUST_300001_SM_1000_NS6system6detail10sequential3seqE)
_ZN34_INTERNAL_47094b39_4_k_cu_ce5e495d6thrust24THRUST_300001_SM_1000_NS6system6detail10sequential3seqE:
	.zero		1
	.type		_ZN34_INTERNAL_47094b39_4_k_cu_ce5e495d6thrust24THRUST_300001_SM_1000_NS12placeholders2_9E,@object
	.size		_ZN34_INTERNAL_47094b39_4_k_cu_ce5e495d6thrust24THRUST_300001_SM_1000_NS12placeholders2_9E,(_ZN34_INTERNAL_47094b39_4_k_cu_ce5e495d4cuda3std3__419piecewise_constructE - _ZN34_INTERNAL_47094b39_4_k_cu_ce5e495d6thrust24THRUST_300001_SM_1000_NS12placeholders2_9E)
_ZN34_INTERNAL_47094b39_4_k_cu_ce5e495d6thrust24THRUST_300001_SM_1000_NS12placeholders2_9E:
	.zero		1
	.type		_ZN34_INTERNAL_47094b39_4_k_cu_ce5e495d4cuda3std3__419piecewise_constructE,@object
	.size		_ZN34_INTERNAL_47094b39_4_k_cu_ce5e495d4cuda3std3__419piecewise_constructE,(_ZN34_INTERNAL_47094b39_4_k_cu_ce5e495d4cuda3std6ranges3__45__cpo5cdataE - _ZN34_INTERNAL_47094b39_4_k_cu_ce5e495d4cuda3std3__419piecewise_constructE)
_ZN34_INTERNAL_47094b39_4_k_cu_ce5e495d4cuda3std3__419piecewise_constructE:
	.zero		1
	.type		_ZN34_INTERNAL_47094b39_4_k_cu_ce5e495d4cuda3std6ranges3__45__cpo5cdataE,@object
	.size		_ZN34_INTERNAL_47094b39_4_k_cu_ce5e495d4cuda3std6ranges3__45__cpo5cdataE,(_ZN34_INTERNAL_47094b39_4_k_cu_ce5e495d6thrust24THRUST_300001_SM_1000_NS12placeholders2_1E - _ZN34_INTERNAL_47094b39_4_k_cu_ce5e495d4cuda3std6ranges3__45__cpo5cdataE)
_ZN34_INTERNAL_47094b39_4_k_cu_ce5e495d4cuda3std6ranges3__45__cpo5cdataE:
	.zero		1
	.type		_ZN34_INTERNAL_47094b39_4_k_cu_ce5e495d6thrust24THRUST_300001_SM_1000_NS12placeholders2_1E,@object
	.size		_ZN34_INTERNAL_47094b39_4_k_cu_ce5e495d6thrust24THRUST_300001_SM_1000_NS12placeholders2_1E,(_ZN34_INTERNAL_47094b39_4_k_cu_ce5e495d4cuda3std3__45__cpo3endE - _ZN34_INTERNAL_47094b39_4_k_cu_ce5e495d6thrust24THRUST_300001_SM_1000_NS12placeholders2_1E)
_ZN34_INTERNAL_47094b39_4_k_cu_ce5e495d6thrust24THRUST_300001_SM_1000_NS12placeholders2_1E:
	.zero		1
	.type		_ZN34_INTERNAL_47094b39_4_k_cu_ce5e495d4cuda3std3__45__cpo3endE,@object
	.size		_ZN34_INTERNAL_47094b39_4_k_cu_ce5e495d4cuda3std3__45__cpo3endE,(_ZN34_INTERNAL_47094b39_4_k_cu_ce5e495d4cuda3std6ranges3__45__cpo3endE - _ZN34_INTERNAL_47094b39_4_k_cu_ce5e495d4cuda3std3__45__cpo3endE)
_ZN34_INTERNAL_47094b39_4_k_cu_ce5e495d4cuda3std3__45__cpo3endE:
	.zero		1
	.type		_ZN34_INTERNAL_47094b39_4_k_cu_ce5e495d4cuda3std6ranges3__45__cpo3endE,@object
	.size		_ZN34_INTERNAL_47094b39_4_k_cu_ce5e495d4cuda3std6ranges3__45__cpo3endE,(_ZN34_INTERNAL_47094b39_4_k_cu_ce5e495d6thrust24THRUST_300001_SM_1000_NS12placeholders2_5E - _ZN34_INTERNAL_47094b39_4_k_cu_ce5e495d4cuda3std6ranges3__45__cpo3endE)
_ZN34_INTERNAL_47094b39_4_k_cu_ce5e495d4cuda3std6ranges3__45__cpo3endE:
	.zero		1
	.type		_ZN34_INTERNAL_47094b39_4_k_cu_ce5e495d6thrust24THRUST_300001_SM_1000_NS12placeholders2_5E,@object
	.size		_ZN34_INTERNAL_47094b39_4_k_cu_ce5e495d6thrust24THRUST_300001_SM_1000_NS12placeholders2_5E,(_ZN34_INTERNAL_47094b39_4_k_cu_ce5e495d4cuda3std3__45__cpo4rendE - _ZN34_INTERNAL_47094b39_4_k_cu_ce5e495d6thrust24THRUST_300001_SM_1000_NS12placeholders2_5E)
_ZN34_INTERNAL_47094b39_4_k_cu_ce5e495d6thrust24THRUST_300001_SM_1000_NS12placeholders2_5E:
	.zero		1
	.type		_ZN34_INTERNAL_47094b39_4_k_cu_ce5e495d4cuda3std3__45__cpo4rendE,@object
	.size		_ZN34_INTERNAL_47094b39_4_k_cu_ce5e495d4cuda3std3__45__cpo4rendE,(_ZN34_INTERNAL_47094b39_4_k_cu_ce5e495d4cuda3std6ranges3__45__cpo9iter_swapE - _ZN34_INTERNAL_47094b39_4_k_cu_ce5e495d4cuda3std3__45__cpo4rendE)
_ZN34_INTERNAL_47094b39_4_k_cu_ce5e495d4cuda3std3__45__cpo4rendE:
	.zero		1
	.type		_ZN34_INTERNAL_47094b39_4_k_cu_ce5e495d4cuda3std6ranges3__45__cpo9iter_swapE,@object
	.size		_ZN34_INTERNAL_47094b39_4_k_cu_ce5e495d4cuda3std6ranges3__45__cpo9iter_swapE,(_ZN34_INTERNAL_47094b39_4_k_cu_ce5e495d4cuda3std3__48unexpectE - _ZN34_INTERNAL_47094b39_4_k_cu_ce5e495d4cuda3std6ranges3__45__cpo9iter_swapE)
_ZN34_INTERNAL_47094b39_4_k_cu_ce5e495d4cuda3std6ranges3__45__cpo9iter_swapE:
	.zero		1
	.type		_ZN34_INTERNAL_47094b39_4_k_cu_ce5e495d4cuda3std3__48unexpectE,@object
	.size		_ZN34_INTERNAL_47094b39_4_k_cu_ce5e495d4cuda3std3__48unexpectE,(_ZN34_INTERNAL_47094b39_4_k_cu_ce5e495d6thrust24THRUST_300001_SM_1000_NS8cuda_cub3parE - _ZN34_INTERNAL_47094b39_4_k_cu_ce5e495d4cuda3std3__48unexpectE)
_ZN34_INTERNAL_47094b39_4_k_cu_ce5e495d4cuda3std3__48unexpectE:
	.zero		1
	.type		_ZN34_INTERNAL_47094b39_4_k_cu_ce5e495d6thrust24THRUST_300001_SM_1000_NS8cuda_cub3parE,@object
	.size		_ZN34_INTERNAL_47094b39_4_k_cu_ce5e495d6thrust24THRUST_300001_SM_1000_NS8cuda_cub3parE,(.L_29 - _ZN34_INTERNAL_47094b39_4_k_cu_ce5e495d6thrust24THRUST_300001_SM_1000_NS8cuda_cub3parE)
_ZN34_INTERNAL_47094b39_4_k_cu_ce5e495d6thrust24THRUST_300001_SM_1000_NS8cuda_cub3parE:
	.zero		1
.L_29:


//--------------------- .nv.shared._ZN3cub18CUB_300001_SM_10006detail10merge_sort30DeviceMergeSortPartitionKernelIN6thrust24THRUST_300001_SM_1000_NS6detail15normal_iteratorINS5_10device_ptrIdEEEEmN4cuda3std3__44lessIfEEdEEvbT_PT2_T0_SJ_PSJ_T1_SJ_i --------------------------
	.section	.nv.shared._ZN3cub18CUB_300001_SM_10006detail10merge_sort30DeviceMergeSortPartitionKernelIN6thrust24THRUST_300001_SM_1000_NS6detail15normal_iteratorINS5_10device_ptrIdEEEEmN4cuda3std3__44lessIfEEdEEvbT_PT2_T0_SJ_PSJ_T1_SJ_i,"aw",@nobits
	.sectionflags	@""
	.align	16
	.zero		1024


//--------------------- .nv.shared._ZN3cub18CUB_300001_SM_10006detail10merge_sort30DeviceMergeSortBlockSortKernelINS2_10policy_hubIN6thrust24THRUST_300001_SM_1000_NS6detail15normal_iteratorINS6_10device_ptrIdEEEEE9Policy600ESB_SB_SB_SB_mN4cuda3std3__44lessIfEEddEEvbT0_T1_T2_T3_T4_PT6_PT7_T5_NS1_7vsmem_tE --------------------------
	.section	.nv.shared._ZN3cub18CUB_300001_SM_10006detail10merge_sort30DeviceMergeSortBlockSortKernelINS2_10policy_hubIN6thrust24THRUST_300001_SM_1000_NS6detail15normal_iteratorINS6_10device_ptrIdEEEEE9Policy600ESB_SB_SB_SB_mN4cuda3std3__44lessIfEEddEEvbT0_T1_T2_T3_T4_PT6_PT7_T5_NS1_7vsmem_tE,"aw",@nobits
	.sectionflags	@""
	.align	16
.nv.shared._ZN3cub18CUB_300001_SM_10006detail10merge_sort30DeviceMergeSortBlockSortKernelINS2_10policy_hubIN6thrust24THRUST_300001_SM_1000_NS6detail15normal_iteratorINS6_10device_ptrIdEEEEE9Policy600ESB_SB_SB_SB_mN4cuda3std3__44lessIfEEddEEvbT0_T1_T2_T3_T4_PT6_PT7_T5_NS1_7vsmem_tE:
	.zero		17936


//--------------------- .nv.shared._ZN3cub18CUB_300001_SM_10006detail10merge_sort26DeviceMergeSortMergeKernelINS2_10policy_hubIN6thrust24THRUST_300001_SM_1000_NS6detail15normal_iteratorINS6_10device_ptrIdEEEEE9Policy600ESB_SB_SB_SB_jN4cuda3std3__44lessIfEEddEEvbT2_T3_T4_PT6_PT7_T5_PSL_SL_NS1_7vsmem_tE --------------------------
	.section	.nv.shared._ZN3cub18CUB_300001_SM_10006detail10merge_sort26DeviceMergeSortMergeKernelINS2_10policy_hubIN6thrust24THRUST_300001_SM_1000_NS6detail15normal_iteratorINS6_10device_ptrIdEEEEE9Policy600ESB_SB_SB_SB_jN4cuda3std3__44lessIfEEddEEvbT2_T3_T4_PT6_PT7_T5_PSL_SL_NS1_7vsmem_tE,"aw",@nobits
	.sectionflags	@""
	.align	16
.nv.shared._ZN3cub18CUB_300001_SM_10006detail10merge_sort26DeviceMergeSortMergeKernelINS2_10policy_hubIN6thrust24THRUST_300001_SM_1000_NS6detail15normal_iteratorINS6_10device_ptrIdEEEEE9Policy600ESB_SB_SB_SB_jN4cuda3std3__44lessIfEEddEEvbT2_T3_T4_PT6_PT7_T5_PSL_SL_NS1_7vsmem_tE:
	.zero		17936


//--------------------- .nv.shared._ZN3cub18CUB_300001_SM_10006detail10merge_sort30DeviceMergeSortPartitionKernelIN6thrust24THRUST_300001_SM_1000_NS6detail15normal_iteratorINS5_10device_ptrIdEEEEjN4cuda3std3__44lessIfEEdEEvbT_PT2_T0_SJ_PSJ_T1_SJ_i --------------------------
	.section	.nv.shared._ZN3cub18CUB_300001_SM_10006detail10merge_sort30DeviceMergeSortPartitionKernelIN6thrust24THRUST_300001_SM_1000_NS6detail15normal_iteratorINS5_10device_ptrIdEEEEjN4cuda3std3__44lessIfEEdEEvbT_PT2_T0_SJ_PSJ_T1_SJ_i,"aw",@nobits
	.sectionflags	@""
	.align	16
	.zero		1024


//--------------------- .nv.shared._ZN3cub18CUB_300001_SM_10006detail10merge_sort30DeviceMergeSortBlockSortKernelINS2_10policy_hubIN6thrust24THRUST_300001_SM_1000_NS6detail15normal_iteratorINS6_10device_ptrIdEEEEE9Policy600ESB_SB_SB_SB_jN4cuda3std3__44lessIfEEddEEvbT0_T1_T2_T3_T4_PT6_PT7_T5_NS1_7vsmem_tE --------------------------
	.section	.nv.shared._ZN3cub18CUB_300001_SM_10006detail10merge_sort30DeviceMergeSortBlockSortKernelINS2_10policy_hubIN6thrust24THRUST_300001_SM_1000_NS6detail15normal_iteratorINS6_10device_ptrIdEEEEE9Policy600ESB_SB_SB_SB_jN4cuda3std3__44lessIfEEddEEvbT0_T1_T2_T3_T4_PT6_PT7_T5_NS1_7vsmem_tE,"aw",@nobits
	.sectionflags	@""
	.align	16
.nv.shared._ZN3cub18CUB_300001_SM_10006detail10merge_sort30DeviceMergeSortBlockSortKernelINS2_10policy_hubIN6thrust24THRUST_300001_SM_1000_NS6detail15normal_iteratorINS6_10device_ptrIdEEEEE9Policy600ESB_SB_SB_SB_jN4cuda3std3__44lessIfEEddEEvbT0_T1_T2_T3_T4_PT6_PT7_T5_NS1_7vsmem_tE:
	.zero		17936


//--------------------- .nv.shared._ZN3cub18CUB_300001_SM_10006detail8for_each13static_kernelINS2_12policy_hub_t12policy_500_tEmN6thrust24THRUST_300001_SM_1000_NS8cuda_cub20__uninitialized_fill7functorINS7_10device_ptrIdEEdEEEEvT0_T1_ --------------------------
	.section	.nv.shared._ZN3cub18CUB_300001_SM_10006detail8for_each13static_kernelINS2_12policy_hub_t12policy_500_tEmN6thrust24THRUST_300001_SM_1000_NS8cuda_cub20__uninitialized_fill7functorINS7_10device_ptrIdEEdEEEEvT0_T1_,"aw",@nobits
	.sectionflags	@""
	.align	16
	.zero		1024


//--------------------- .nv.shared._ZN3cub18CUB_300001_SM_10006detail11EmptyKernelIvEEvv --------------------------
	.section	.nv.shared._ZN3cub18CUB_300001_SM_10006detail11EmptyKernelIvEEvv,"aw",@nobits
	.sectionflags	@""
	.align	16
	.zero		1024


//--------------------- .nv.shared._Z11shared_meanPdS_i --------------------------
	.section	.nv.shared._Z11shared_meanPdS_i,"aw",@nobits
	.sectionflags	@""
	.align	16
	.zero		1024


//--------------------- .nv.shared._Z8fill_gpuPdS_ii --------------------------
	.section	.nv.shared._Z8fill_gpuPdS_ii,"aw",@nobits
	.sectionflags	@""
	.align	16
	.zero		1024


//--------------------- .nv.shared._Z8fmod_gpuPdS_ --------------------------
	.section	.nv.shared._Z8fmod_gpuPdS_,"aw",@nobits
	.sectionflags	@""
	.align	16
	.zero		1024


//--------------------- .nv.constant0._ZN3cub18CUB_300001_SM_10006detail10merge_sort26DeviceMergeSortMergeKernelINS2_10policy_hubIN6thrust24THRUST_300001_SM_1000_NS6detail15normal_iteratorINS6_10device_ptrIdEEEEE9Policy600ESB_SB_SB_SB_mN4cuda3std3__44lessIfEEddEEvbT2_T3_T4_PT6_PT7_T5_PSL_SL_NS1_7vsmem_tE --------------------------
	.section	.nv.constant0._ZN3cub18CUB_300001_SM_10006detail10merge_sort26DeviceMergeSortMergeKernelINS2_10policy_hubIN6thrust24THRUST_300001_SM_1000_NS6detail15normal_iteratorINS6_10device_ptrIdEEEEE9Policy600ESB_SB_SB_SB_mN4cuda3std3__44lessIfEEddEEvbT2_T3_T4_PT6_PT7_T5_PSL_SL_NS1_7vsmem_tE,"a",@progbits
	.sectionflags	@""
	.align	4
.nv.constant0._ZN3cub18CUB_300001_SM_10006detail10merge_sort26DeviceMergeSortMergeKernelINS2_10policy_hubIN6thrust24THRUST_300001_SM_1000_NS6detail15normal_iteratorINS6_10device_ptrIdEEEEE9Policy600ESB_SB_SB_SB_mN4cuda3std3__44lessIfEEddEEvbT2_T3_T4_PT6_PT7_T5_PSL_SL_NS1_7vsmem_tE:
	.zero		976


//--------------------- .nv.constant0._ZN3cub18CUB_300001_SM_10006detail10merge_sort30DeviceMergeSortPartitionKernelIN6thrust24THRUST_300001_SM_1000_NS6detail15normal_iteratorINS5_10device_ptrIdEEEEmN4cuda3std3__44lessIfEEdEEvbT_PT2_T0_SJ_PSJ_T1_SJ_i --------------------------
	.section	.nv.constant0._ZN3cub18CUB_300001_SM_10006detail10merge_sort30DeviceMergeSortPartitionKernelIN6thrust24THRUST_300001_SM_1000_NS6detail15normal_iteratorINS5_10device_ptrIdEEEEmN4cuda3std3__44lessIfEEdEEvbT_PT2_T0_SJ_PSJ_T1_SJ_i,"a",@progbits
	.sectionflags	@""
	.align	4
.nv.constant0._ZN3cub18CUB_300001_SM_10006detail10merge_sort30DeviceMergeSortPartitionKernelIN6thrust24THRUST_300001_SM_1000_NS6detail15normal_iteratorINS5_10device_ptrIdEEEEmN4cuda3std3__44lessIfEEdEEvbT_PT2_T0_SJ_PSJ_T1_SJ_i:
	.zero		964


//--------------------- .nv.constant0._ZN3cub18CUB_300001_SM_10006detail10merge_sort30DeviceMergeSortBlockSortKernelINS2_10policy_hubIN6thrust24THRUST_300001_SM_1000_NS6detail15normal_iteratorINS6_10device_ptrIdEEEEE9Policy600ESB_SB_SB_SB_mN4cuda3std3__44lessIfEEddEEvbT0_T1_T2_T3_T4_PT6_PT7_T5_NS1_7vsmem_tE --------------------------
	.section	.nv.constant0._ZN3cub18CUB_300001_SM_10006detail10merge_sort30DeviceMergeSortBlockSortKernelINS2_10policy_hubIN6thrust24THRUST_300001_SM_1000_NS6detail15normal_iteratorINS6_10device_ptrIdEEEEE9Policy600ESB_SB_SB_SB_mN4cuda3std3__44lessIfEEddEEvbT0_T1_T2_T3_T4_PT6_PT7_T5_NS1_7vsmem_tE,"a",@progbits
	.sectionflags	@""
	.align	4
.nv.constant0._ZN3cub18CUB_300001_SM_10006detail10merge_sort30DeviceMergeSortBlockSortKernelINS2_10policy_hubIN6thrust24THRUST_300001_SM_1000_NS6detail15normal_iteratorINS6_10device_ptrIdEEEEE9Policy600ESB_SB_SB_SB_mN4cuda3std3__44lessIfEEddEEvbT0_T1_T2_T3_T4_PT6_PT7_T5_NS1_7vsmem_tE:
	.zero		976


//--------------------- .nv.constant0._ZN3cub18CUB_300001_SM_10006detail10merge_sort26DeviceMergeSortMergeKernelINS2_10policy_hubIN6thrust24THRUST_300001_SM_1000_NS6detail15normal_iteratorINS6_10device_ptrIdEEEEE9Policy600ESB_SB_SB_SB_jN4cuda3std3__44lessIfEEddEEvbT2_T3_T4_PT6_PT7_T5_PSL_SL_NS1_7vsmem_tE --------------------------
	.section	.nv.constant0._ZN3cub18CUB_300001_SM_10006detail10merge_sort26DeviceMergeSortMergeKernelINS2_10policy_hubIN6thrust24THRUST_300001_SM_1000_NS6detail15normal_iteratorINS6_10device_ptrIdEEEEE9Policy600ESB_SB_SB_SB_jN4cuda3std3__44lessIfEEddEEvbT2_T3_T4_PT6_PT7_T5_PSL_SL_NS1_7vsmem_tE,"a",@progbits
	.sectionflags	@""
	.align	4
.nv.constant0._ZN3cub18CUB_300001_SM_10006detail10merge_sort26DeviceMergeSortMergeKernelINS2_10policy_hubIN6thrust24THRUST_300001_SM_1000_NS6detail15normal_iteratorINS6_10device_ptrIdEEEEE9Policy600ESB_SB_SB_SB_jN4cuda3std3__44lessIfEEddEEvbT2_T3_T4_PT6_PT7_T5_PSL_SL_NS1_7vsmem_tE:
	.zero		976


//--------------------- .nv.constant0._ZN3cub18CUB_300001_SM_10006detail10merge_sort30DeviceMergeSortPartitionKernelIN6thrust24THRUST_300001_SM_1000_NS6detail15normal_iteratorINS5_10device_ptrIdEEEEjN4cuda3std3__44lessIfEEdEEvbT_PT2_T0_SJ_PSJ_T1_SJ_i --------------------------
	.section	.nv.constant0._ZN3cub18CUB_300001_SM_10006detail10merge_sort30DeviceMergeSortPartitionKernelIN6thrust24THRUST_300001_SM_1000_NS6detail15normal_iteratorINS5_10device_ptrIdEEEEjN4cuda3std3__44lessIfEEdEEvbT_PT2_T0_SJ_PSJ_T1_SJ_i,"a",@progbits
	.sectionflags	@""
	.align	4
.nv.constant0._ZN3cub18CUB_300001_SM_10006detail10merge_sort30DeviceMergeSortPartitionKernelIN6thrust24THRUST_300001_SM_1000_NS6detail15normal_iteratorINS5_10device_ptrIdEEEEjN4cuda3std3__44lessIfEEdEEvbT_PT2_T0_SJ_PSJ_T1_SJ_i:
	.zero		948


//--------------------- .nv.constant0._ZN3cub18CUB_300001_SM_10006detail10merge_sort30DeviceMergeSortBlockSortKernelINS2_10policy_hubIN6thrust24THRUST_300001_SM_1000_NS6detail15normal_iteratorINS6_10device_ptrIdEEEEE9Policy600ESB_SB_SB_SB_jN4cuda3std3__44lessIfEEddEEvbT0_T1_T2_T3_T4_PT6_PT7_T5_NS1_7vsmem_tE --------------------------
	.section	.nv.constant0._ZN3cub18CUB_300001_SM_10006detail10merge_sort30DeviceMergeSortBlockSortKernelINS2_10policy_hubIN6thrust24THRUST_300001_SM_1000_NS6detail15normal_iteratorINS6_10device_ptrIdEEEEE9Policy600ESB_SB_SB_SB_jN4cuda3std3__44lessIfEEddEEvbT0_T1_T2_T3_T4_PT6_PT7_T5_NS1_7vsmem_tE,"a",@progbits
	.sectionflags	@""
	.align	4
.nv.constant0._ZN3cub18CUB_300001_SM_10006detail10merge_sort30DeviceMergeSortBlockSortKernelINS2_10policy_hubIN6thrust24THRUST_300001_SM_1000_NS6detail15normal_iteratorINS6_10device_ptrIdEEEEE9Policy600ESB_SB_SB_SB_jN4cuda3std3__44lessIfEEddEEvbT0_T1_T2_T3_T4_PT6_PT7_T5_NS1_7vsmem_tE:
	.zero		976


//--------------------- .nv.constant0._ZN3cub18CUB_300001_SM_10006detail8for_each13static_kernelINS2_12policy_hub_t12policy_500_tEmN6thrust24THRUST_300001_SM_1000_NS8cuda_cub20__uninitialized_fill7functorINS7_10device_ptrIdEEdEEEEvT0_T1_ --------------------------
	.section	.nv.constant0._ZN3cub18CUB_300001_SM_10006detail8for_each13static_kernelINS2_12policy_hub_t12policy_500_tEmN6thrust24THRUST_300001_SM_1000_NS8cuda_cub20__uninitialized_fill7functorINS7_10device_ptrIdEEdEEEEvT0_T1_,"a",@progbits
	.sectionflags	@""
	.align	4
.nv.constant0._ZN3cub18CUB_300001_SM_10006detail8for_each13static_kernelINS2_12policy_hub_t12policy_500_tEmN6thrust24THRUST_300001_SM_1000_NS8cuda_cub20__uninitialized_fill7functorINS7_10device_ptrIdEEdEEEEvT0_T1_:
	.zero		920


//--------------------- .nv.constant0._ZN3cub18CUB_300001_SM_10006detail11EmptyKernelIvEEvv --------------------------
	.section	.nv.constant0._ZN3cub18CUB_300001_SM_10006detail11EmptyKernelIvEEvv,"a",@progbits
	.sectionflags	@""
	.align	4
.nv.constant0._ZN3cub18CUB_300001_SM_10006detail11EmptyKernelIvEEvv:
	.zero		896


//--------------------- .nv.constant0._Z11shared_meanPdS_i --------------------------
	.section	.nv.constant0._Z11shared_meanPdS_i,"a",@progbits
	.sectionflags	@""
	.align	4
.nv.constant0._Z11shared_meanPdS_i:
	.zero		916


//--------------------- .nv.constant0._Z8fill_gpuPdS_ii --------------------------
	.section	.nv.constant0._Z8fill_gpuPdS_ii,"a",@progbits
	.sectionflags	@""
	.align	4
.nv.constant0._Z8fill_gpuPdS_ii:
	.zero		920


//--------------------- .nv.constant0._Z8fmod_gpuPdS_ --------------------------
	.section	.nv.constant0._Z8fmod_gpuPdS_,"a",@progbits
	.sectionflags	@""
	.align	4
.nv.constant0._Z8fmod_gpuPdS_:
	.zero		912


//--------------------- SYMBOLS --------------------------

	.type		.nv.reservedSmem.offset0,@object
	.size		.nv.reservedSmem.offset0,0x4
	.type		.nv.reservedSmem.cap,@object
	.size		.nv.reservedSmem.cap,0x4
